//
// Generated by NVIDIA NVVM Compiler
//
// Compiler Build ID: CL-36424714
// Cuda compilation tools, release 13.0, V13.0.88
// Based on NVVM 20.0.0
//

.version 9.0
.target sm_100
.address_size 64

	// .globl	_Z5sgemmPKfS0_Pfiff
// _ZZ5sgemmPKfS0_PfiffE2As has been demoted
// _ZZ5sgemmPKfS0_PfiffE2Bs has been demoted

.visible .entry _Z5sgemmPKfS0_Pfiff(
	.param .u64 .ptr .align 1 _Z5sgemmPKfS0_Pfiff_param_0,
	.param .u64 .ptr .align 1 _Z5sgemmPKfS0_Pfiff_param_1,
	.param .u64 .ptr .align 1 _Z5sgemmPKfS0_Pfiff_param_2,
	.param .u32 _Z5sgemmPKfS0_Pfiff_param_3,
	.param .f32 _Z5sgemmPKfS0_Pfiff_param_4,
	.param .f32 _Z5sgemmPKfS0_Pfiff_param_5
)
{
	.reg .pred 	%p<117>;
	.reg .b32 	%r<440>;
	.reg .b32 	%f<3199>;
	.reg .b64 	%rd<106>;
	// demoted variable
	.shared .align 4 .b8 _ZZ5sgemmPKfS0_PfiffE2As[18432];
	// demoted variable
	.shared .align 4 .b8 _ZZ5sgemmPKfS0_PfiffE2Bs[17408];
	ld.param.u64 	%rd10, [_Z5sgemmPKfS0_Pfiff_param_0];
	ld.param.u64 	%rd11, [_Z5sgemmPKfS0_Pfiff_param_1];
	ld.param.u64 	%rd12, [_Z5sgemmPKfS0_Pfiff_param_2];
	ld.param.u32 	%r101, [_Z5sgemmPKfS0_Pfiff_param_3];
	ld.param.f32 	%f193, [_Z5sgemmPKfS0_Pfiff_param_4];
	ld.param.f32 	%f194, [_Z5sgemmPKfS0_Pfiff_param_5];
	cvta.to.global.u64 	%rd1, %rd12;
	mov.u32 	%r102, %tid.x;
	mov.u32 	%r103, %tid.y;
	mov.u32 	%r104, %ntid.x;
	mad.lo.s32 	%r1, %r103, %r104, %r102;
	mov.u32 	%r105, %ntid.y;
	mul.lo.s32 	%r2, %r104, %r105;
	mov.u32 	%r106, %ctaid.y;
	shl.b32 	%r3, %r106, 6;
	mov.u32 	%r107, %ctaid.x;
	shl.b32 	%r4, %r107, 6;
	shl.b32 	%r5, %r103, 3;
	add.s32 	%r6, %r3, %r5;
	shl.b32 	%r7, %r102, 3;
	add.s32 	%r8, %r4, %r7;
	shr.s32 	%r108, %r101, 31;
	shr.u32 	%r109, %r108, 27;
	add.s32 	%r110, %r101, %r109;
	shr.s32 	%r9, %r110, 5;
	setp.lt.s32 	%p1, %r101, 32;
	mov.f32 	%f3135, 0f00000000;
	mov.f32 	%f3136, %f3135;
	mov.f32 	%f3137, %f3135;
	mov.f32 	%f3138, %f3135;
	mov.f32 	%f3139, %f3135;
	mov.f32 	%f3140, %f3135;
	mov.f32 	%f3141, %f3135;
	mov.f32 	%f3142, %f3135;
	mov.f32 	%f3143, %f3135;
	mov.f32 	%f3144, %f3135;
	mov.f32 	%f3145, %f3135;
	mov.f32 	%f3146, %f3135;
	mov.f32 	%f3147, %f3135;
	mov.f32 	%f3148, %f3135;
	mov.f32 	%f3149, %f3135;
	mov.f32 	%f3150, %f3135;
	mov.f32 	%f3151, %f3135;
	mov.f32 	%f3152, %f3135;
	mov.f32 	%f3153, %f3135;
	mov.f32 	%f3154, %f3135;
	mov.f32 	%f3155, %f3135;
	mov.f32 	%f3156, %f3135;
	mov.f32 	%f3157, %f3135;
	mov.f32 	%f3158, %f3135;
	mov.f32 	%f3159, %f3135;
	mov.f32 	%f3160, %f3135;
	mov.f32 	%f3161, %f3135;
	mov.f32 	%f3162, %f3135;
	mov.f32 	%f3163, %f3135;
	mov.f32 	%f3164, %f3135;
	mov.f32 	%f3165, %f3135;
	mov.f32 	%f3166, %f3135;
	mov.f32 	%f3167, %f3135;
	mov.f32 	%f3168, %f3135;
	mov.f32 	%f3169, %f3135;
	mov.f32 	%f3170, %f3135;
	mov.f32 	%f3171, %f3135;
	mov.f32 	%f3172, %f3135;
	mov.f32 	%f3173, %f3135;
	mov.f32 	%f3174, %f3135;
	mov.f32 	%f3175, %f3135;
	mov.f32 	%f3176, %f3135;
	mov.f32 	%f3177, %f3135;
	mov.f32 	%f3178, %f3135;
	mov.f32 	%f3179, %f3135;
	mov.f32 	%f3180, %f3135;
	mov.f32 	%f3181, %f3135;
	mov.f32 	%f3182, %f3135;
	mov.f32 	%f3183, %f3135;
	mov.f32 	%f3184, %f3135;
	mov.f32 	%f3185, %f3135;
	mov.f32 	%f3186, %f3135;
	mov.f32 	%f3187, %f3135;
	mov.f32 	%f3188, %f3135;
	mov.f32 	%f3189, %f3135;
	mov.f32 	%f3190, %f3135;
	mov.f32 	%f3191, %f3135;
	mov.f32 	%f3192, %f3135;
	mov.f32 	%f3193, %f3135;
	mov.f32 	%f3194, %f3135;
	mov.f32 	%f3195, %f3135;
	mov.f32 	%f3196, %f3135;
	mov.f32 	%f3197, %f3135;
	mov.f32 	%f3198, %f3135;
	@%p1 bra 	$L__BB0_31;
	setp.gt.u32 	%p2, %r1, 511;
	@%p2 bra 	$L__BB0_11;
	add.s32 	%r111, %r1, %r2;
	max.u32 	%r112, %r111, 512;
	setp.lt.u32 	%p3, %r111, 512;
	selp.u32 	%r113, 1, 0, %p3;
	add.s32 	%r114, %r111, %r113;
	sub.s32 	%r115, %r112, %r114;
	div.u32 	%r116, %r115, %r2;
	add.s32 	%r10, %r116, %r113;
	add.s32 	%r117, %r10, 1;
	and.b32  	%r11, %r117, 3;
	and.b32  	%r12, %r10, 3;
	setp.eq.s32 	%p4, %r12, 3;
	mov.u32 	%r420, %r1;
	@%p4 bra 	$L__BB0_5;
	mov.b32 	%r419, 0;
	mov.u32 	%r420, %r1;
$L__BB0_4:
	.pragma "nounroll";
	shl.b32 	%r120, %r420, 2;
	shr.u32 	%r121, %r420, 3;
	and.b32  	%r122, %r120, 28;
	add.s32 	%r123, %r3, %r121;
	mad.lo.s32 	%r124, %r123, %r101, %r122;
	mul.wide.u32 	%rd14, %r124, 4;
	add.s64 	%rd13, %rd10, %rd14;
	mov.u32 	%r125, _ZZ5sgemmPKfS0_PfiffE2As;
	mad.lo.s32 	%r126, %r121, 144, %r125;
	shl.b32 	%r127, %r420, 4;
	and.b32  	%r128, %r127, 112;
	add.s32 	%r119, %r126, %r128;
	// begin inline asm
	cp.async.ca.shared.global [%r119], [%rd13], 16;

	// end inline asm
	add.s32 	%r420, %r420, %r2;
	add.s32 	%r419, %r419, 1;
	setp.ne.s32 	%p5, %r419, %r11;
	@%p5 bra 	$L__BB0_4;
$L__BB0_5:
	setp.lt.u32 	%p6, %r10, 3;
	@%p6 bra 	$L__BB0_6;
	bra.uni 	$L__BB0_180;
$L__BB0_6:
	setp.eq.s32 	%p8, %r12, 3;
	mov.u32 	%r423, %r1;
	@%p8 bra 	$L__BB0_9;
	mov.b32 	%r422, 0;
	mov.u32 	%r176, _ZZ5sgemmPKfS0_PfiffE2Bs;
	mov.u32 	%r423, %r1;
$L__BB0_8:
	.pragma "nounroll";
	shl.b32 	%r171, %r423, 2;
	shr.u32 	%r172, %r423, 4;
	and.b32  	%r173, %r171, 60;
	add.s32 	%r174, %r173, %r4;
	mad.lo.s32 	%r175, %r172, %r101, %r174;
	mul.wide.s32 	%rd24, %r175, 4;
	add.s64 	%rd23, %rd11, %rd24;
	mad.lo.s32 	%r177, %r172, 272, %r176;
	shl.b32 	%r178, %r423, 4;
	and.b32  	%r179, %r178, 240;
	add.s32 	%r170, %r177, %r179;
	// begin inline asm
	cp.async.ca.shared.global [%r170], [%rd23], 16;

	// end inline asm
	add.s32 	%r423, %r423, %r2;
	add.s32 	%r422, %r422, 1;
	setp.ne.s32 	%p9, %r422, %r11;
	@%p9 bra 	$L__BB0_8;
$L__BB0_9:
	setp.lt.u32 	%p10, %r10, 3;
	@%p10 bra 	$L__BB0_11;
$L__BB0_10:
	shl.b32 	%r184, %r423, 2;
	shr.u32 	%r185, %r423, 4;
	and.b32  	%r186, %r184, 60;
	add.s32 	%r187, %r186, %r4;
	mad.lo.s32 	%r188, %r185, %r101, %r187;
	mul.wide.s32 	%rd29, %r188, 4;
	add.s64 	%rd25, %rd11, %rd29;
	mov.u32 	%r189, _ZZ5sgemmPKfS0_PfiffE2Bs;
	mad.lo.s32 	%r190, %r185, 272, %r189;
	shl.b32 	%r191, %r423, 4;
	and.b32  	%r192, %r191, 240;
	add.s32 	%r180, %r190, %r192;
	// begin inline asm
	cp.async.ca.shared.global [%r180], [%rd25], 16;

	// end inline asm
	add.s32 	%r193, %r423, %r2;
	shl.b32 	%r194, %r193, 2;
	shr.u32 	%r195, %r193, 4;
	and.b32  	%r196, %r194, 60;
	add.s32 	%r197, %r196, %r4;
	mad.lo.s32 	%r198, %r195, %r101, %r197;
	mul.wide.s32 	%rd30, %r198, 4;
	add.s64 	%rd26, %rd11, %rd30;
	mad.lo.s32 	%r199, %r195, 272, %r189;
	shl.b32 	%r200, %r193, 4;
	and.b32  	%r201, %r200, 240;
	add.s32 	%r181, %r199, %r201;
	// begin inline asm
	cp.async.ca.shared.global [%r181], [%rd26], 16;

	// end inline asm
	add.s32 	%r202, %r193, %r2;
	shl.b32 	%r203, %r202, 2;
	shr.u32 	%r204, %r202, 4;
	and.b32  	%r205, %r203, 60;
	add.s32 	%r206, %r205, %r4;
	mad.lo.s32 	%r207, %r204, %r101, %r206;
	mul.wide.s32 	%rd31, %r207, 4;
	add.s64 	%rd27, %rd11, %rd31;
	mad.lo.s32 	%r208, %r204, 272, %r189;
	shl.b32 	%r209, %r202, 4;
	and.b32  	%r210, %r209, 240;
	add.s32 	%r182, %r208, %r210;
	// begin inline asm
	cp.async.ca.shared.global [%r182], [%rd27], 16;

	// end inline asm
	add.s32 	%r211, %r202, %r2;
	shl.b32 	%r212, %r211, 2;
	shr.u32 	%r213, %r211, 4;
	and.b32  	%r214, %r212, 60;
	add.s32 	%r215, %r214, %r4;
	mad.lo.s32 	%r216, %r213, %r101, %r215;
	mul.wide.s32 	%rd32, %r216, 4;
	add.s64 	%rd28, %rd11, %rd32;
	mad.lo.s32 	%r217, %r213, 272, %r189;
	shl.b32 	%r218, %r211, 4;
	and.b32  	%r219, %r218, 240;
	add.s32 	%r183, %r217, %r219;
	// begin inline asm
	cp.async.ca.shared.global [%r183], [%rd28], 16;

	// end inline asm
	add.s32 	%r423, %r211, %r2;
	setp.lt.u32 	%p11, %r423, 512;
	@%p11 bra 	$L__BB0_10;
$L__BB0_11:
	// begin inline asm
	cp.async.commit_group;

	// end inline asm
	// begin inline asm
	cp.async.wait_group 0;

	// end inline asm
	bar.sync 	0;
	add.s32 	%r27, %r1, %r2;
	max.u32 	%r221, %r27, 512;
	setp.lt.u32 	%p12, %r27, 512;
	selp.u32 	%r222, 1, 0, %p12;
	add.s32 	%r223, %r27, %r222;
	sub.s32 	%r224, %r221, %r223;
	div.u32 	%r225, %r224, %r2;
	add.s32 	%r28, %r225, %r222;
	add.s32 	%r226, %r28, 1;
	and.b32  	%r29, %r226, 3;
	shl.b32 	%r227, %r1, 2;
	shr.u32 	%r30, %r1, 3;
	and.b32  	%r31, %r227, 28;
	add.s32 	%r228, %r3, %r30;
	mad.lo.s32 	%r32, %r228, %r101, %r31;
	shl.b32 	%r229, %r27, 2;
	shr.u32 	%r33, %r27, 3;
	and.b32  	%r34, %r229, 28;
	add.s32 	%r230, %r3, %r33;
	mad.lo.s32 	%r35, %r230, %r101, %r34;
	add.s32 	%r36, %r27, %r2;
	shl.b32 	%r231, %r36, 2;
	shr.u32 	%r37, %r36, 3;
	and.b32  	%r38, %r231, 28;
	add.s32 	%r232, %r3, %r37;
	mad.lo.s32 	%r39, %r232, %r101, %r38;
	add.s32 	%r40, %r36, %r2;
	shr.u32 	%r41, %r1, 4;
	and.b32  	%r42, %r227, 60;
	add.s32 	%r43, %r42, %r4;
	and.b32  	%r44, %r229, 60;
	add.s32 	%r45, %r44, %r4;
	and.b32  	%r46, %r231, 60;
	shl.b32 	%r47, %r2, 4;
	shl.b32 	%r48, %r2, 2;
	mov.b32 	%r426, 0;
	mov.f32 	%f3135, 0f00000000;
	mov.f32 	%f3136, %f3135;
	mov.f32 	%f3137, %f3135;
	mov.f32 	%f3138, %f3135;
	mov.f32 	%f3139, %f3135;
	mov.f32 	%f3140, %f3135;
	mov.f32 	%f3141, %f3135;
	mov.f32 	%f3142, %f3135;
	mov.f32 	%f3143, %f3135;
	mov.f32 	%f3144, %f3135;
	mov.f32 	%f3145, %f3135;
	mov.f32 	%f3146, %f3135;
	mov.f32 	%f3147, %f3135;
	mov.f32 	%f3148, %f3135;
	mov.f32 	%f3149, %f3135;
	mov.f32 	%f3150, %f3135;
	mov.f32 	%f3151, %f3135;
	mov.f32 	%f3152, %f3135;
	mov.f32 	%f3153, %f3135;
	mov.f32 	%f3154, %f3135;
	mov.f32 	%f3155, %f3135;
	mov.f32 	%f3156, %f3135;
	mov.f32 	%f3157, %f3135;
	mov.f32 	%f3158, %f3135;
	mov.f32 	%f3159, %f3135;
	mov.f32 	%f3160, %f3135;
	mov.f32 	%f3161, %f3135;
	mov.f32 	%f3162, %f3135;
	mov.f32 	%f3163, %f3135;
	mov.f32 	%f3164, %f3135;
	mov.f32 	%f3165, %f3135;
	mov.f32 	%f3166, %f3135;
	mov.f32 	%f3167, %f3135;
	mov.f32 	%f3168, %f3135;
	mov.f32 	%f3169, %f3135;
	mov.f32 	%f3170, %f3135;
	mov.f32 	%f3171, %f3135;
	mov.f32 	%f3172, %f3135;
	mov.f32 	%f3173, %f3135;
	mov.f32 	%f3174, %f3135;
	mov.f32 	%f3175, %f3135;
	mov.f32 	%f3176, %f3135;
	mov.f32 	%f3177, %f3135;
	mov.f32 	%f3178, %f3135;
	mov.f32 	%f3179, %f3135;
	mov.f32 	%f3180, %f3135;
	mov.f32 	%f3181, %f3135;
	mov.f32 	%f3182, %f3135;
	mov.f32 	%f3183, %f3135;
	mov.f32 	%f3184, %f3135;
	mov.f32 	%f3185, %f3135;
	mov.f32 	%f3186, %f3135;
	mov.f32 	%f3187, %f3135;
	mov.f32 	%f3188, %f3135;
	mov.f32 	%f3189, %f3135;
	mov.f32 	%f3190, %f3135;
	mov.f32 	%f3191, %f3135;
	mov.f32 	%f3192, %f3135;
	mov.f32 	%f3193, %f3135;
	mov.f32 	%f3194, %f3135;
	mov.f32 	%f3195, %f3135;
	mov.f32 	%f3196, %f3135;
	mov.f32 	%f3197, %f3135;
	mov.f32 	%f3198, %f3135;
	mov.u32 	%r439, %r426;
$L__BB0_12:
	xor.b32  	%r52, %r439, 1;
	shl.b32 	%r53, %r426, 5;
	add.s32 	%r54, %r53, 32;
	add.s32 	%r426, %r426, 1;
	setp.ge.s32 	%p13, %r426, %r9;
	@%p13 bra 	$L__BB0_28;
	setp.gt.u32 	%p14, %r1, 511;
	@%p14 bra 	$L__BB0_27;
	setp.eq.s32 	%p15, %r29, 0;
	mov.u32 	%r233, _ZZ5sgemmPKfS0_PfiffE2As;
	mad.lo.s32 	%r56, %r52, 9216, %r233;
	mov.u32 	%r428, %r1;
	@%p15 bra 	$L__BB0_18;
	setp.eq.s32 	%p16, %r29, 1;
	add.s32 	%r235, %r54, %r32;
	mul.wide.s32 	%rd34, %r235, 4;
	add.s64 	%rd33, %rd10, %rd34;
	mad.lo.s32 	%r236, %r30, 144, %r56;
	shl.b32 	%r237, %r31, 2;
	add.s32 	%r234, %r236, %r237;
	// begin inline asm
	cp.async.ca.shared.global [%r234], [%rd33], 16;

	// end inline asm
	mov.u32 	%r428, %r27;
	@%p16 bra 	$L__BB0_18;
	setp.eq.s32 	%p17, %r29, 2;
	add.s32 	%r239, %r54, %r35;
	mul.wide.s32 	%rd36, %r239, 4;
	add.s64 	%rd35, %rd10, %rd36;
	mad.lo.s32 	%r240, %r33, 144, %r56;
	shl.b32 	%r241, %r34, 2;
	add.s32 	%r238, %r240, %r241;
	// begin inline asm
	cp.async.ca.shared.global [%r238], [%rd35], 16;

	// end inline asm
	mov.u32 	%r428, %r36;
	@%p17 bra 	$L__BB0_18;
	add.s32 	%r243, %r54, %r39;
	mul.wide.s32 	%rd38, %r243, 4;
	add.s64 	%rd37, %rd10, %rd38;
	mad.lo.s32 	%r244, %r37, 144, %r56;
	shl.b32 	%r245, %r38, 2;
	add.s32 	%r242, %r244, %r245;
	// begin inline asm
	cp.async.ca.shared.global [%r242], [%rd37], 16;

	// end inline asm
	mov.u32 	%r428, %r40;
$L__BB0_18:
	setp.lt.u32 	%p18, %r28, 3;
	@%p18 bra 	$L__BB0_21;
	shl.b32 	%r430, %r428, 2;
	shl.b32 	%r246, %r2, 3;
	add.s32 	%r436, %r246, %r430;
	shl.b32 	%r247, %r2, 1;
	add.s32 	%r435, %r247, %r428;
	mad.lo.s32 	%r434, %r2, 12, %r430;
	mad.lo.s32 	%r433, %r2, 3, %r428;
	add.s32 	%r432, %r2, %r428;
	shl.b32 	%r431, %r432, 2;
$L__BB0_20:
	shr.u32 	%r252, %r428, 3;
	and.b32  	%r253, %r430, 28;
	add.s32 	%r254, %r3, %r252;
	mul.lo.s32 	%r255, %r254, %r101;
	cvt.u64.u32 	%rd43, %r255;
	cvt.u64.u32 	%rd44, %r253;
	cvt.s64.s32 	%rd45, %r53;
	add.s64 	%rd46, %rd44, %rd45;
	add.s64 	%rd47, %rd46, %rd43;
	shl.b64 	%rd48, %rd47, 2;
	add.s64 	%rd49, %rd10, %rd48;
	add.s64 	%rd39, %rd49, 128;
	mad.lo.s32 	%r256, %r252, 144, %r56;
	shl.b32 	%r257, %r430, 2;
	and.b32  	%r258, %r257, 112;
	add.s32 	%r248, %r256, %r258;
	// begin inline asm
	cp.async.ca.shared.global [%r248], [%rd39], 16;

	// end inline asm
	add.s32 	%r259, %r428, %r2;
	shr.u32 	%r260, %r432, 3;
	and.b32  	%r261, %r431, 28;
	add.s32 	%r262, %r3, %r260;
	mul.lo.s32 	%r263, %r262, %r101;
	cvt.u64.u32 	%rd50, %r263;
	cvt.u64.u32 	%rd51, %r261;
	add.s64 	%rd52, %rd51, %rd45;
	add.s64 	%rd53, %rd52, %rd50;
	shl.b64 	%rd54, %rd53, 2;
	add.s64 	%rd55, %rd10, %rd54;
	add.s64 	%rd40, %rd55, 128;
	mad.lo.s32 	%r264, %r260, 144, %r56;
	shl.b32 	%r265, %r431, 2;
	and.b32  	%r266, %r265, 112;
	add.s32 	%r249, %r264, %r266;
	// begin inline asm
	cp.async.ca.shared.global [%r249], [%rd40], 16;

	// end inline asm
	add.s32 	%r267, %r259, %r2;
	shr.u32 	%r268, %r435, 3;
	and.b32  	%r269, %r436, 28;
	add.s32 	%r270, %r3, %r268;
	mul.lo.s32 	%r271, %r270, %r101;
	cvt.u64.u32 	%rd56, %r271;
	cvt.u64.u32 	%rd57, %r269;
	add.s64 	%rd58, %rd57, %rd45;
	add.s64 	%rd59, %rd58, %rd56;
	shl.b64 	%rd60, %rd59, 2;
	add.s64 	%rd61, %rd10, %rd60;
	add.s64 	%rd41, %rd61, 128;
	mad.lo.s32 	%r272, %r268, 144, %r56;
	shl.b32 	%r273, %r436, 2;
	and.b32  	%r274, %r273, 112;
	add.s32 	%r250, %r272, %r274;
	// begin inline asm
	cp.async.ca.shared.global [%r250], [%rd41], 16;

	// end inline asm
	add.s32 	%r275, %r267, %r2;
	shr.u32 	%r276, %r433, 3;
	and.b32  	%r277, %r434, 28;
	add.s32 	%r278, %r3, %r276;
	mul.lo.s32 	%r279, %r278, %r101;
	cvt.u64.u32 	%rd62, %r279;
	cvt.u64.u32 	%rd63, %r277;
	add.s64 	%rd64, %rd63, %rd45;
	add.s64 	%rd65, %rd64, %rd62;
	shl.b64 	%rd66, %rd65, 2;
	add.s64 	%rd67, %rd10, %rd66;
	add.s64 	%rd42, %rd67, 128;
	mad.lo.s32 	%r280, %r276, 144, %r56;
	shl.b32 	%r281, %r434, 2;
	and.b32  	%r282, %r281, 112;
	add.s32 	%r251, %r280, %r282;
	// begin inline asm
	cp.async.ca.shared.global [%r251], [%rd42], 16;

	// end inline asm
	add.s32 	%r428, %r275, %r2;
	add.s32 	%r436, %r436, %r47;
	add.s32 	%r435, %r435, %r48;
	add.s32 	%r434, %r434, %r47;
	add.s32 	%r433, %r433, %r48;
	add.s32 	%r432, %r432, %r48;
	add.s32 	%r431, %r431, %r47;
	add.s32 	%r430, %r430, %r47;
	setp.lt.u32 	%p19, %r428, 512;
	@%p19 bra 	$L__BB0_20;
$L__BB0_21:
	mov.u32 	%r283, _ZZ5sgemmPKfS0_PfiffE2Bs;
	mad.lo.s32 	%r65, %r52, 8704, %r283;
	mov.u32 	%r429, %r1;
	@%p15 bra 	$L__BB0_25;
	setp.eq.s32 	%p21, %r29, 1;
	add.s32 	%r285, %r41, %r54;
	mad.lo.s32 	%r286, %r285, %r101, %r43;
	mul.wide.s32 	%rd69, %r286, 4;
	add.s64 	%rd68, %rd11, %rd69;
	mad.lo.s32 	%r287, %r41, 272, %r65;
	shl.b32 	%r288, %r42, 2;
	add.s32 	%r284, %r287, %r288;
	// begin inline asm
	cp.async.ca.shared.global [%r284], [%rd68], 16;

	// end inline asm
	mov.u32 	%r429, %r27;
	@%p21 bra 	$L__BB0_25;
	setp.eq.s32 	%p22, %r29, 2;
	shr.u32 	%r290, %r27, 4;
	add.s32 	%r291, %r290, %r54;
	mad.lo.s32 	%r292, %r291, %r101, %r45;
	mul.wide.s32 	%rd71, %r292, 4;
	add.s64 	%rd70, %rd11, %rd71;
	mad.lo.s32 	%r293, %r290, 272, %r65;
	shl.b32 	%r294, %r44, 2;
	add.s32 	%r289, %r293, %r294;
	// begin inline asm
	cp.async.ca.shared.global [%r289], [%rd70], 16;

	// end inline asm
	mov.u32 	%r429, %r36;
	@%p22 bra 	$L__BB0_25;
	shr.u32 	%r296, %r36, 4;
	add.s32 	%r297, %r296, %r54;
	add.s32 	%r298, %r46, %r4;
	mad.lo.s32 	%r299, %r297, %r101, %r298;
	mul.wide.s32 	%rd73, %r299, 4;
	add.s64 	%rd72, %rd11, %rd73;
	mad.lo.s32 	%r300, %r296, 272, %r65;
	shl.b32 	%r301, %r46, 2;
	add.s32 	%r295, %r300, %r301;
	// begin inline asm
	cp.async.ca.shared.global [%r295], [%rd72], 16;

	// end inline asm
	mov.u32 	%r429, %r40;
$L__BB0_25:
	@%p18 bra 	$L__BB0_27;
$L__BB0_26:
	shl.b32 	%r306, %r429, 2;
	shr.u32 	%r307, %r429, 4;
	and.b32  	%r308, %r306, 60;
	add.s32 	%r309, %r307, %r54;
	add.s32 	%r310, %r308, %r4;
	mad.lo.s32 	%r311, %r309, %r101, %r310;
	mul.wide.s32 	%rd78, %r311, 4;
	add.s64 	%rd74, %rd11, %rd78;
	mad.lo.s32 	%r312, %r307, 272, %r65;
	shl.b32 	%r313, %r429, 4;
	and.b32  	%r314, %r313, 240;
	add.s32 	%r302, %r312, %r314;
	// begin inline asm
	cp.async.ca.shared.global [%r302], [%rd74], 16;

	// end inline asm
	add.s32 	%r315, %r429, %r2;
	shl.b32 	%r316, %r315, 2;
	shr.u32 	%r317, %r315, 4;
	and.b32  	%r318, %r316, 60;
	add.s32 	%r319, %r317, %r54;
	add.s32 	%r320, %r318, %r4;
	mad.lo.s32 	%r321, %r319, %r101, %r320;
	mul.wide.s32 	%rd79, %r321, 4;
	add.s64 	%rd75, %rd11, %rd79;
	mad.lo.s32 	%r322, %r317, 272, %r65;
	shl.b32 	%r323, %r315, 4;
	and.b32  	%r324, %r323, 240;
	add.s32 	%r303, %r322, %r324;
	// begin inline asm
	cp.async.ca.shared.global [%r303], [%rd75], 16;

	// end inline asm
	add.s32 	%r325, %r315, %r2;
	shl.b32 	%r326, %r325, 2;
	shr.u32 	%r327, %r325, 4;
	and.b32  	%r328, %r326, 60;
	add.s32 	%r329, %r327, %r54;
	add.s32 	%r330, %r328, %r4;
	mad.lo.s32 	%r331, %r329, %r101, %r330;
	mul.wide.s32 	%rd80, %r331, 4;
	add.s64 	%rd76, %rd11, %rd80;
	mad.lo.s32 	%r332, %r327, 272, %r65;
	shl.b32 	%r333, %r325, 4;
	and.b32  	%r334, %r333, 240;
	add.s32 	%r304, %r332, %r334;
	// begin inline asm
	cp.async.ca.shared.global [%r304], [%rd76], 16;

	// end inline asm
	add.s32 	%r335, %r325, %r2;
	shl.b32 	%r336, %r335, 2;
	shr.u32 	%r337, %r335, 4;
	and.b32  	%r338, %r336, 60;
	add.s32 	%r339, %r337, %r54;
	add.s32 	%r340, %r338, %r4;
	mad.lo.s32 	%r341, %r339, %r101, %r340;
	mul.wide.s32 	%rd81, %r341, 4;
	add.s64 	%rd77, %rd11, %rd81;
	mad.lo.s32 	%r342, %r337, 272, %r65;
	shl.b32 	%r343, %r335, 4;
	and.b32  	%r344, %r343, 240;
	add.s32 	%r305, %r342, %r344;
	// begin inline asm
	cp.async.ca.shared.global [%r305], [%rd77], 16;

	// end inline asm
	add.s32 	%r429, %r335, %r2;
	setp.lt.u32 	%p24, %r429, 512;
	@%p24 bra 	$L__BB0_26;
$L__BB0_27:
	// begin inline asm
	cp.async.commit_group;

	// end inline asm
$L__BB0_28:
	mov.u32 	%r345, _ZZ5sgemmPKfS0_PfiffE2As;
	mad.lo.s32 	%r346, %r439, 9216, %r345;
	mov.u32 	%r347, _ZZ5sgemmPKfS0_PfiffE2Bs;
	mad.lo.s32 	%r348, %r439, 8704, %r347;
	mad.lo.s32 	%r349, %r5, 144, %r346;
	ld.shared.f32 	%f197, [%r349];
	ld.shared.f32 	%f198, [%r349+144];
	ld.shared.f32 	%f199, [%r349+288];
	ld.shared.f32 	%f200, [%r349+432];
	ld.shared.f32 	%f201, [%r349+576];
	ld.shared.f32 	%f202, [%r349+720];
	ld.shared.f32 	%f203, [%r349+864];
	ld.shared.f32 	%f204, [%r349+1008];
	shl.b32 	%r350, %r7, 2;
	add.s32 	%r351, %r348, %r350;
	ld.shared.f32 	%f205, [%r351];
	ld.shared.f32 	%f206, [%r351+4];
	ld.shared.f32 	%f207, [%r351+8];
	ld.shared.f32 	%f208, [%r351+12];
	ld.shared.f32 	%f209, [%r351+16];
	ld.shared.f32 	%f210, [%r351+20];
	ld.shared.f32 	%f211, [%r351+24];
	ld.shared.f32 	%f212, [%r351+28];
	fma.rn.f32 	%f213, %f197, %f205, %f3182;
	fma.rn.f32 	%f214, %f197, %f206, %f3181;
	fma.rn.f32 	%f215, %f197, %f207, %f3180;
	fma.rn.f32 	%f216, %f197, %f208, %f3179;
	fma.rn.f32 	%f217, %f197, %f209, %f3178;
	fma.rn.f32 	%f218, %f197, %f210, %f3177;
	fma.rn.f32 	%f219, %f197, %f211, %f3176;
	fma.rn.f32 	%f220, %f197, %f212, %f3175;
	fma.rn.f32 	%f221, %f198, %f205, %f3174;
	fma.rn.f32 	%f222, %f198, %f206, %f3173;
	fma.rn.f32 	%f223, %f198, %f207, %f3172;
	fma.rn.f32 	%f224, %f198, %f208, %f3171;
	fma.rn.f32 	%f225, %f198, %f209, %f3170;
	fma.rn.f32 	%f226, %f198, %f210, %f3169;
	fma.rn.f32 	%f227, %f198, %f211, %f3168;
	fma.rn.f32 	%f228, %f198, %f212, %f3167;
	fma.rn.f32 	%f229, %f199, %f205, %f3166;
	fma.rn.f32 	%f230, %f199, %f206, %f3165;
	fma.rn.f32 	%f231, %f199, %f207, %f3164;
	fma.rn.f32 	%f232, %f199, %f208, %f3163;
	fma.rn.f32 	%f233, %f199, %f209, %f3162;
	fma.rn.f32 	%f234, %f199, %f210, %f3161;
	fma.rn.f32 	%f235, %f199, %f211, %f3160;
	fma.rn.f32 	%f236, %f199, %f212, %f3159;
	fma.rn.f32 	%f237, %f200, %f205, %f3158;
	fma.rn.f32 	%f238, %f200, %f206, %f3157;
	fma.rn.f32 	%f239, %f200, %f207, %f3156;
	fma.rn.f32 	%f240, %f200, %f208, %f3155;
	fma.rn.f32 	%f241, %f200, %f209, %f3154;
	fma.rn.f32 	%f242, %f200, %f210, %f3153;
	fma.rn.f32 	%f243, %f200, %f211, %f3152;
	fma.rn.f32 	%f244, %f200, %f212, %f3151;
	fma.rn.f32 	%f245, %f201, %f205, %f3150;
	fma.rn.f32 	%f246, %f201, %f206, %f3149;
	fma.rn.f32 	%f247, %f201, %f207, %f3148;
	fma.rn.f32 	%f248, %f201, %f208, %f3147;
	fma.rn.f32 	%f249, %f201, %f209, %f3146;
	fma.rn.f32 	%f250, %f201, %f210, %f3145;
	fma.rn.f32 	%f251, %f201, %f211, %f3144;
	fma.rn.f32 	%f252, %f201, %f212, %f3143;
	fma.rn.f32 	%f253, %f202, %f205, %f3142;
	fma.rn.f32 	%f254, %f202, %f206, %f3141;
	fma.rn.f32 	%f255, %f202, %f207, %f3140;
	fma.rn.f32 	%f256, %f202, %f208, %f3139;
	fma.rn.f32 	%f257, %f202, %f209, %f3138;
	fma.rn.f32 	%f258, %f202, %f210, %f3137;
	fma.rn.f32 	%f259, %f202, %f211, %f3136;
	fma.rn.f32 	%f260, %f202, %f212, %f3135;
	fma.rn.f32 	%f261, %f203, %f205, %f3183;
	fma.rn.f32 	%f262, %f203, %f206, %f3184;
	fma.rn.f32 	%f263, %f203, %f207, %f3185;
	fma.rn.f32 	%f264, %f203, %f208, %f3186;
	fma.rn.f32 	%f265, %f203, %f209, %f3187;
	fma.rn.f32 	%f266, %f203, %f210, %f3188;
	fma.rn.f32 	%f267, %f203, %f211, %f3189;
	fma.rn.f32 	%f268, %f203, %f212, %f3190;
	fma.rn.f32 	%f269, %f204, %f205, %f3191;
	fma.rn.f32 	%f270, %f204, %f206, %f3192;
	fma.rn.f32 	%f271, %f204, %f207, %f3193;
	fma.rn.f32 	%f272, %f204, %f208, %f3194;
	fma.rn.f32 	%f273, %f204, %f209, %f3195;
	fma.rn.f32 	%f274, %f204, %f210, %f3196;
	fma.rn.f32 	%f275, %f204, %f211, %f3197;
	fma.rn.f32 	%f276, %f204, %f212, %f3198;
	ld.shared.f32 	%f277, [%r349+4];
	ld.shared.f32 	%f278, [%r349+148];
	ld.shared.f32 	%f279, [%r349+292];
	ld.shared.f32 	%f280, [%r349+436];
	ld.shared.f32 	%f281, [%r349+580];
	ld.shared.f32 	%f282, [%r349+724];
	ld.shared.f32 	%f283, [%r349+868];
	ld.shared.f32 	%f284, [%r349+1012];
	ld.shared.f32 	%f285, [%r351+272];
	ld.shared.f32 	%f286, [%r351+276];
	ld.shared.f32 	%f287, [%r351+280];
	ld.shared.f32 	%f288, [%r351+284];
	ld.shared.f32 	%f289, [%r351+288];
	ld.shared.f32 	%f290, [%r351+292];
	ld.shared.f32 	%f291, [%r351+296];
	ld.shared.f32 	%f292, [%r351+300];
	fma.rn.f32 	%f293, %f277, %f285, %f213;
	fma.rn.f32 	%f294, %f277, %f286, %f214;
	fma.rn.f32 	%f295, %f277, %f287, %f215;
	fma.rn.f32 	%f296, %f277, %f288, %f216;
	fma.rn.f32 	%f297, %f277, %f289, %f217;
	fma.rn.f32 	%f298, %f277, %f290, %f218;
	fma.rn.f32 	%f299, %f277, %f291, %f219;
	fma.rn.f32 	%f300, %f277, %f292, %f220;
	fma.rn.f32 	%f301, %f278, %f285, %f221;
	fma.rn.f32 	%f302, %f278, %f286, %f222;
	fma.rn.f32 	%f303, %f278, %f287, %f223;
	fma.rn.f32 	%f304, %f278, %f288, %f224;
	fma.rn.f32 	%f305, %f278, %f289, %f225;
	fma.rn.f32 	%f306, %f278, %f290, %f226;
	fma.rn.f32 	%f307, %f278, %f291, %f227;
	fma.rn.f32 	%f308, %f278, %f292, %f228;
	fma.rn.f32 	%f309, %f279, %f285, %f229;
	fma.rn.f32 	%f310, %f279, %f286, %f230;
	fma.rn.f32 	%f311, %f279, %f287, %f231;
	fma.rn.f32 	%f312, %f279, %f288, %f232;
	fma.rn.f32 	%f313, %f279, %f289, %f233;
	fma.rn.f32 	%f314, %f279, %f290, %f234;
	fma.rn.f32 	%f315, %f279, %f291, %f235;
	fma.rn.f32 	%f316, %f279, %f292, %f236;
	fma.rn.f32 	%f317, %f280, %f285, %f237;
	fma.rn.f32 	%f318, %f280, %f286, %f238;
	fma.rn.f32 	%f319, %f280, %f287, %f239;
	fma.rn.f32 	%f320, %f280, %f288, %f240;
	fma.rn.f32 	%f321, %f280, %f289, %f241;
	fma.rn.f32 	%f322, %f280, %f290, %f242;
	fma.rn.f32 	%f323, %f280, %f291, %f243;
	fma.rn.f32 	%f324, %f280, %f292, %f244;
	fma.rn.f32 	%f325, %f281, %f285, %f245;
	fma.rn.f32 	%f326, %f281, %f286, %f246;
	fma.rn.f32 	%f327, %f281, %f287, %f247;
	fma.rn.f32 	%f328, %f281, %f288, %f248;
	fma.rn.f32 	%f329, %f281, %f289, %f249;
	fma.rn.f32 	%f330, %f281, %f290, %f250;
	fma.rn.f32 	%f331, %f281, %f291, %f251;
	fma.rn.f32 	%f332, %f281, %f292, %f252;
	fma.rn.f32 	%f333, %f282, %f285, %f253;
	fma.rn.f32 	%f334, %f282, %f286, %f254;
	fma.rn.f32 	%f335, %f282, %f287, %f255;
	fma.rn.f32 	%f336, %f282, %f288, %f256;
	fma.rn.f32 	%f337, %f282, %f289, %f257;
	fma.rn.f32 	%f338, %f282, %f290, %f258;
	fma.rn.f32 	%f339, %f282, %f291, %f259;
	fma.rn.f32 	%f340, %f282, %f292, %f260;
	fma.rn.f32 	%f341, %f283, %f285, %f261;
	fma.rn.f32 	%f342, %f283, %f286, %f262;
	fma.rn.f32 	%f343, %f283, %f287, %f263;
	fma.rn.f32 	%f344, %f283, %f288, %f264;
	fma.rn.f32 	%f345, %f283, %f289, %f265;
	fma.rn.f32 	%f346, %f283, %f290, %f266;
	fma.rn.f32 	%f347, %f283, %f291, %f267;
	fma.rn.f32 	%f348, %f283, %f292, %f268;
	fma.rn.f32 	%f349, %f284, %f285, %f269;
	fma.rn.f32 	%f350, %f284, %f286, %f270;
	fma.rn.f32 	%f351, %f284, %f287, %f271;
	fma.rn.f32 	%f352, %f284, %f288, %f272;
	fma.rn.f32 	%f353, %f284, %f289, %f273;
	fma.rn.f32 	%f354, %f284, %f290, %f274;
	fma.rn.f32 	%f355, %f284, %f291, %f275;
	fma.rn.f32 	%f356, %f284, %f292, %f276;
	ld.shared.f32 	%f357, [%r349+8];
	ld.shared.f32 	%f358, [%r349+152];
	ld.shared.f32 	%f359, [%r349+296];
	ld.shared.f32 	%f360, [%r349+440];
	ld.shared.f32 	%f361, [%r349+584];
	ld.shared.f32 	%f362, [%r349+728];
	ld.shared.f32 	%f363, [%r349+872];
	ld.shared.f32 	%f364, [%r349+1016];
	ld.shared.f32 	%f365, [%r351+544];
	ld.shared.f32 	%f366, [%r351+548];
	ld.shared.f32 	%f367, [%r351+552];
	ld.shared.f32 	%f368, [%r351+556];
	ld.shared.f32 	%f369, [%r351+560];
	ld.shared.f32 	%f370, [%r351+564];
	ld.shared.f32 	%f371, [%r351+568];
	ld.shared.f32 	%f372, [%r351+572];
	fma.rn.f32 	%f373, %f357, %f365, %f293;
	fma.rn.f32 	%f374, %f357, %f366, %f294;
	fma.rn.f32 	%f375, %f357, %f367, %f295;
	fma.rn.f32 	%f376, %f357, %f368, %f296;
	fma.rn.f32 	%f377, %f357, %f369, %f297;
	fma.rn.f32 	%f378, %f357, %f370, %f298;
	fma.rn.f32 	%f379, %f357, %f371, %f299;
	fma.rn.f32 	%f380, %f357, %f372, %f300;
	fma.rn.f32 	%f381, %f358, %f365, %f301;
	fma.rn.f32 	%f382, %f358, %f366, %f302;
	fma.rn.f32 	%f383, %f358, %f367, %f303;
	fma.rn.f32 	%f384, %f358, %f368, %f304;
	fma.rn.f32 	%f385, %f358, %f369, %f305;
	fma.rn.f32 	%f386, %f358, %f370, %f306;
	fma.rn.f32 	%f387, %f358, %f371, %f307;
	fma.rn.f32 	%f388, %f358, %f372, %f308;
	fma.rn.f32 	%f389, %f359, %f365, %f309;
	fma.rn.f32 	%f390, %f359, %f366, %f310;
	fma.rn.f32 	%f391, %f359, %f367, %f311;
	fma.rn.f32 	%f392, %f359, %f368, %f312;
	fma.rn.f32 	%f393, %f359, %f369, %f313;
	fma.rn.f32 	%f394, %f359, %f370, %f314;
	fma.rn.f32 	%f395, %f359, %f371, %f315;
	fma.rn.f32 	%f396, %f359, %f372, %f316;
	fma.rn.f32 	%f397, %f360, %f365, %f317;
	fma.rn.f32 	%f398, %f360, %f366, %f318;
	fma.rn.f32 	%f399, %f360, %f367, %f319;
	fma.rn.f32 	%f400, %f360, %f368, %f320;
	fma.rn.f32 	%f401, %f360, %f369, %f321;
	fma.rn.f32 	%f402, %f360, %f370, %f322;
	fma.rn.f32 	%f403, %f360, %f371, %f323;
	fma.rn.f32 	%f404, %f360, %f372, %f324;
	fma.rn.f32 	%f405, %f361, %f365, %f325;
	fma.rn.f32 	%f406, %f361, %f366, %f326;
	fma.rn.f32 	%f407, %f361, %f367, %f327;
	fma.rn.f32 	%f408, %f361, %f368, %f328;
	fma.rn.f32 	%f409, %f361, %f369, %f329;
	fma.rn.f32 	%f410, %f361, %f370, %f330;
	fma.rn.f32 	%f411, %f361, %f371, %f331;
	fma.rn.f32 	%f412, %f361, %f372, %f332;
	fma.rn.f32 	%f413, %f362, %f365, %f333;
	fma.rn.f32 	%f414, %f362, %f366, %f334;
	fma.rn.f32 	%f415, %f362, %f367, %f335;
	fma.rn.f32 	%f416, %f362, %f368, %f336;
	fma.rn.f32 	%f417, %f362, %f369, %f337;
	fma.rn.f32 	%f418, %f362, %f370, %f338;
	fma.rn.f32 	%f419, %f362, %f371, %f339;
	fma.rn.f32 	%f420, %f362, %f372, %f340;
	fma.rn.f32 	%f421, %f363, %f365, %f341;
	fma.rn.f32 	%f422, %f363, %f366, %f342;
	fma.rn.f32 	%f423, %f363, %f367, %f343;
	fma.rn.f32 	%f424, %f363, %f368, %f344;
	fma.rn.f32 	%f425, %f363, %f369, %f345;
	fma.rn.f32 	%f426, %f363, %f370, %f346;
	fma.rn.f32 	%f427, %f363, %f371, %f347;
	fma.rn.f32 	%f428, %f363, %f372, %f348;
	fma.rn.f32 	%f429, %f364, %f365, %f349;
	fma.rn.f32 	%f430, %f364, %f366, %f350;
	fma.rn.f32 	%f431, %f364, %f367, %f351;
	fma.rn.f32 	%f432, %f364, %f368, %f352;
	fma.rn.f32 	%f433, %f364, %f369, %f353;
	fma.rn.f32 	%f434, %f364, %f370, %f354;
	fma.rn.f32 	%f435, %f364, %f371, %f355;
	fma.rn.f32 	%f436, %f364, %f372, %f356;
	ld.shared.f32 	%f437, [%r349+12];
	ld.shared.f32 	%f438, [%r349+156];
	ld.shared.f32 	%f439, [%r349+300];
	ld.shared.f32 	%f440, [%r349+444];
	ld.shared.f32 	%f441, [%r349+588];
	ld.shared.f32 	%f442, [%r349+732];
	ld.shared.f32 	%f443, [%r349+876];
	ld.shared.f32 	%f444, [%r349+1020];
	ld.shared.f32 	%f445, [%r351+816];
	ld.shared.f32 	%f446, [%r351+820];
	ld.shared.f32 	%f447, [%r351+824];
	ld.shared.f32 	%f448, [%r351+828];
	ld.shared.f32 	%f449, [%r351+832];
	ld.shared.f32 	%f450, [%r351+836];
	ld.shared.f32 	%f451, [%r351+840];
	ld.shared.f32 	%f452, [%r351+844];
	fma.rn.f32 	%f453, %f437, %f445, %f373;
	fma.rn.f32 	%f454, %f437, %f446, %f374;
	fma.rn.f32 	%f455, %f437, %f447, %f375;
	fma.rn.f32 	%f456, %f437, %f448, %f376;
	fma.rn.f32 	%f457, %f437, %f449, %f377;
	fma.rn.f32 	%f458, %f437, %f450, %f378;
	fma.rn.f32 	%f459, %f437, %f451, %f379;
	fma.rn.f32 	%f460, %f437, %f452, %f380;
	fma.rn.f32 	%f461, %f438, %f445, %f381;
	fma.rn.f32 	%f462, %f438, %f446, %f382;
	fma.rn.f32 	%f463, %f438, %f447, %f383;
	fma.rn.f32 	%f464, %f438, %f448, %f384;
	fma.rn.f32 	%f465, %f438, %f449, %f385;
	fma.rn.f32 	%f466, %f438, %f450, %f386;
	fma.rn.f32 	%f467, %f438, %f451, %f387;
	fma.rn.f32 	%f468, %f438, %f452, %f388;
	fma.rn.f32 	%f469, %f439, %f445, %f389;
	fma.rn.f32 	%f470, %f439, %f446, %f390;
	fma.rn.f32 	%f471, %f439, %f447, %f391;
	fma.rn.f32 	%f472, %f439, %f448, %f392;
	fma.rn.f32 	%f473, %f439, %f449, %f393;
	fma.rn.f32 	%f474, %f439, %f450, %f394;
	fma.rn.f32 	%f475, %f439, %f451, %f395;
	fma.rn.f32 	%f476, %f439, %f452, %f396;
	fma.rn.f32 	%f477, %f440, %f445, %f397;
	fma.rn.f32 	%f478, %f440, %f446, %f398;
	fma.rn.f32 	%f479, %f440, %f447, %f399;
	fma.rn.f32 	%f480, %f440, %f448, %f400;
	fma.rn.f32 	%f481, %f440, %f449, %f401;
	fma.rn.f32 	%f482, %f440, %f450, %f402;
	fma.rn.f32 	%f483, %f440, %f451, %f403;
	fma.rn.f32 	%f484, %f440, %f452, %f404;
	fma.rn.f32 	%f485, %f441, %f445, %f405;
	fma.rn.f32 	%f486, %f441, %f446, %f406;
	fma.rn.f32 	%f487, %f441, %f447, %f407;
	fma.rn.f32 	%f488, %f441, %f448, %f408;
	fma.rn.f32 	%f489, %f441, %f449, %f409;
	fma.rn.f32 	%f490, %f441, %f450, %f410;
	fma.rn.f32 	%f491, %f441, %f451, %f411;
	fma.rn.f32 	%f492, %f441, %f452, %f412;
	fma.rn.f32 	%f493, %f442, %f445, %f413;
	fma.rn.f32 	%f494, %f442, %f446, %f414;
	fma.rn.f32 	%f495, %f442, %f447, %f415;
	fma.rn.f32 	%f496, %f442, %f448, %f416;
	fma.rn.f32 	%f497, %f442, %f449, %f417;
	fma.rn.f32 	%f498, %f442, %f450, %f418;
	fma.rn.f32 	%f499, %f442, %f451, %f419;
	fma.rn.f32 	%f500, %f442, %f452, %f420;
	fma.rn.f32 	%f501, %f443, %f445, %f421;
	fma.rn.f32 	%f502, %f443, %f446, %f422;
	fma.rn.f32 	%f503, %f443, %f447, %f423;
	fma.rn.f32 	%f504, %f443, %f448, %f424;
	fma.rn.f32 	%f505, %f443, %f449, %f425;
	fma.rn.f32 	%f506, %f443, %f450, %f426;
	fma.rn.f32 	%f507, %f443, %f451, %f427;
	fma.rn.f32 	%f508, %f443, %f452, %f428;
	fma.rn.f32 	%f509, %f444, %f445, %f429;
	fma.rn.f32 	%f510, %f444, %f446, %f430;
	fma.rn.f32 	%f511, %f444, %f447, %f431;
	fma.rn.f32 	%f512, %f444, %f448, %f432;
	fma.rn.f32 	%f513, %f444, %f449, %f433;
	fma.rn.f32 	%f514, %f444, %f450, %f434;
	fma.rn.f32 	%f515, %f444, %f451, %f435;
	fma.rn.f32 	%f516, %f444, %f452, %f436;
	ld.shared.f32 	%f517, [%r349+16];
	ld.shared.f32 	%f518, [%r349+160];
	ld.shared.f32 	%f519, [%r349+304];
	ld.shared.f32 	%f520, [%r349+448];
	ld.shared.f32 	%f521, [%r349+592];
	ld.shared.f32 	%f522, [%r349+736];
	ld.shared.f32 	%f523, [%r349+880];
	ld.shared.f32 	%f524, [%r349+1024];
	ld.shared.f32 	%f525, [%r351+1088];
	ld.shared.f32 	%f526, [%r351+1092];
	ld.shared.f32 	%f527, [%r351+1096];
	ld.shared.f32 	%f528, [%r351+1100];
	ld.shared.f32 	%f529, [%r351+1104];
	ld.shared.f32 	%f530, [%r351+1108];
	ld.shared.f32 	%f531, [%r351+1112];
	ld.shared.f32 	%f532, [%r351+1116];
	fma.rn.f32 	%f533, %f517, %f525, %f453;
	fma.rn.f32 	%f534, %f517, %f526, %f454;
	fma.rn.f32 	%f535, %f517, %f527, %f455;
	fma.rn.f32 	%f536, %f517, %f528, %f456;
	fma.rn.f32 	%f537, %f517, %f529, %f457;
	fma.rn.f32 	%f538, %f517, %f530, %f458;
	fma.rn.f32 	%f539, %f517, %f531, %f459;
	fma.rn.f32 	%f540, %f517, %f532, %f460;
	fma.rn.f32 	%f541, %f518, %f525, %f461;
	fma.rn.f32 	%f542, %f518, %f526, %f462;
	fma.rn.f32 	%f543, %f518, %f527, %f463;
	fma.rn.f32 	%f544, %f518, %f528, %f464;
	fma.rn.f32 	%f545, %f518, %f529, %f465;
	fma.rn.f32 	%f546, %f518, %f530, %f466;
	fma.rn.f32 	%f547, %f518, %f531, %f467;
	fma.rn.f32 	%f548, %f518, %f532, %f468;
	fma.rn.f32 	%f549, %f519, %f525, %f469;
	fma.rn.f32 	%f550, %f519, %f526, %f470;
	fma.rn.f32 	%f551, %f519, %f527, %f471;
	fma.rn.f32 	%f552, %f519, %f528, %f472;
	fma.rn.f32 	%f553, %f519, %f529, %f473;
	fma.rn.f32 	%f554, %f519, %f530, %f474;
	fma.rn.f32 	%f555, %f519, %f531, %f475;
	fma.rn.f32 	%f556, %f519, %f532, %f476;
	fma.rn.f32 	%f557, %f520, %f525, %f477;
	fma.rn.f32 	%f558, %f520, %f526, %f478;
	fma.rn.f32 	%f559, %f520, %f527, %f479;
	fma.rn.f32 	%f560, %f520, %f528, %f480;
	fma.rn.f32 	%f561, %f520, %f529, %f481;
	fma.rn.f32 	%f562, %f520, %f530, %f482;
	fma.rn.f32 	%f563, %f520, %f531, %f483;
	fma.rn.f32 	%f564, %f520, %f532, %f484;
	fma.rn.f32 	%f565, %f521, %f525, %f485;
	fma.rn.f32 	%f566, %f521, %f526, %f486;
	fma.rn.f32 	%f567, %f521, %f527, %f487;
	fma.rn.f32 	%f568, %f521, %f528, %f488;
	fma.rn.f32 	%f569, %f521, %f529, %f489;
	fma.rn.f32 	%f570, %f521, %f530, %f490;
	fma.rn.f32 	%f571, %f521, %f531, %f491;
	fma.rn.f32 	%f572, %f521, %f532, %f492;
	fma.rn.f32 	%f573, %f522, %f525, %f493;
	fma.rn.f32 	%f574, %f522, %f526, %f494;
	fma.rn.f32 	%f575, %f522, %f527, %f495;
	fma.rn.f32 	%f576, %f522, %f528, %f496;
	fma.rn.f32 	%f577, %f522, %f529, %f497;
	fma.rn.f32 	%f578, %f522, %f530, %f498;
	fma.rn.f32 	%f579, %f522, %f531, %f499;
	fma.rn.f32 	%f580, %f522, %f532, %f500;
	fma.rn.f32 	%f581, %f523, %f525, %f501;
	fma.rn.f32 	%f582, %f523, %f526, %f502;
	fma.rn.f32 	%f583, %f523, %f527, %f503;
	fma.rn.f32 	%f584, %f523, %f528, %f504;
	fma.rn.f32 	%f585, %f523, %f529, %f505;
	fma.rn.f32 	%f586, %f523, %f530, %f506;
	fma.rn.f32 	%f587, %f523, %f531, %f507;
	fma.rn.f32 	%f588, %f523, %f532, %f508;
	fma.rn.f32 	%f589, %f524, %f525, %f509;
	fma.rn.f32 	%f590, %f524, %f526, %f510;
	fma.rn.f32 	%f591, %f524, %f527, %f511;
	fma.rn.f32 	%f592, %f524, %f528, %f512;
	fma.rn.f32 	%f593, %f524, %f529, %f513;
	fma.rn.f32 	%f594, %f524, %f530, %f514;
	fma.rn.f32 	%f595, %f524, %f531, %f515;
	fma.rn.f32 	%f596, %f524, %f532, %f516;
	ld.shared.f32 	%f597, [%r349+20];
	ld.shared.f32 	%f598, [%r349+164];
	ld.shared.f32 	%f599, [%r349+308];
	ld.shared.f32 	%f600, [%r349+452];
	ld.shared.f32 	%f601, [%r349+596];
	ld.shared.f32 	%f602, [%r349+740];
	ld.shared.f32 	%f603, [%r349+884];
	ld.shared.f32 	%f604, [%r349+1028];
	ld.shared.f32 	%f605, [%r351+1360];
	ld.shared.f32 	%f606, [%r351+1364];
	ld.shared.f32 	%f607, [%r351+1368];
	ld.shared.f32 	%f608, [%r351+1372];
	ld.shared.f32 	%f609, [%r351+1376];
	ld.shared.f32 	%f610, [%r351+1380];
	ld.shared.f32 	%f611, [%r351+1384];
	ld.shared.f32 	%f612, [%r351+1388];
	fma.rn.f32 	%f613, %f597, %f605, %f533;
	fma.rn.f32 	%f614, %f597, %f606, %f534;
	fma.rn.f32 	%f615, %f597, %f607, %f535;
	fma.rn.f32 	%f616, %f597, %f608, %f536;
	fma.rn.f32 	%f617, %f597, %f609, %f537;
	fma.rn.f32 	%f618, %f597, %f610, %f538;
	fma.rn.f32 	%f619, %f597, %f611, %f539;
	fma.rn.f32 	%f620, %f597, %f612, %f540;
	fma.rn.f32 	%f621, %f598, %f605, %f541;
	fma.rn.f32 	%f622, %f598, %f606, %f542;
	fma.rn.f32 	%f623, %f598, %f607, %f543;
	fma.rn.f32 	%f624, %f598, %f608, %f544;
	fma.rn.f32 	%f625, %f598, %f609, %f545;
	fma.rn.f32 	%f626, %f598, %f610, %f546;
	fma.rn.f32 	%f627, %f598, %f611, %f547;
	fma.rn.f32 	%f628, %f598, %f612, %f548;
	fma.rn.f32 	%f629, %f599, %f605, %f549;
	fma.rn.f32 	%f630, %f599, %f606, %f550;
	fma.rn.f32 	%f631, %f599, %f607, %f551;
	fma.rn.f32 	%f632, %f599, %f608, %f552;
	fma.rn.f32 	%f633, %f599, %f609, %f553;
	fma.rn.f32 	%f634, %f599, %f610, %f554;
	fma.rn.f32 	%f635, %f599, %f611, %f555;
	fma.rn.f32 	%f636, %f599, %f612, %f556;
	fma.rn.f32 	%f637, %f600, %f605, %f557;
	fma.rn.f32 	%f638, %f600, %f606, %f558;
	fma.rn.f32 	%f639, %f600, %f607, %f559;
	fma.rn.f32 	%f640, %f600, %f608, %f560;
	fma.rn.f32 	%f641, %f600, %f609, %f561;
	fma.rn.f32 	%f642, %f600, %f610, %f562;
	fma.rn.f32 	%f643, %f600, %f611, %f563;
	fma.rn.f32 	%f644, %f600, %f612, %f564;
	fma.rn.f32 	%f645, %f601, %f605, %f565;
	fma.rn.f32 	%f646, %f601, %f606, %f566;
	fma.rn.f32 	%f647, %f601, %f607, %f567;
	fma.rn.f32 	%f648, %f601, %f608, %f568;
	fma.rn.f32 	%f649, %f601, %f609, %f569;
	fma.rn.f32 	%f650, %f601, %f610, %f570;
	fma.rn.f32 	%f651, %f601, %f611, %f571;
	fma.rn.f32 	%f652, %f601, %f612, %f572;
	fma.rn.f32 	%f653, %f602, %f605, %f573;
	fma.rn.f32 	%f654, %f602, %f606, %f574;
	fma.rn.f32 	%f655, %f602, %f607, %f575;
	fma.rn.f32 	%f656, %f602, %f608, %f576;
	fma.rn.f32 	%f657, %f602, %f609, %f577;
	fma.rn.f32 	%f658, %f602, %f610, %f578;
	fma.rn.f32 	%f659, %f602, %f611, %f579;
	fma.rn.f32 	%f660, %f602, %f612, %f580;
	fma.rn.f32 	%f661, %f603, %f605, %f581;
	fma.rn.f32 	%f662, %f603, %f606, %f582;
	fma.rn.f32 	%f663, %f603, %f607, %f583;
	fma.rn.f32 	%f664, %f603, %f608, %f584;
	fma.rn.f32 	%f665, %f603, %f609, %f585;
	fma.rn.f32 	%f666, %f603, %f610, %f586;
	fma.rn.f32 	%f667, %f603, %f611, %f587;
	fma.rn.f32 	%f668, %f603, %f612, %f588;
	fma.rn.f32 	%f669, %f604, %f605, %f589;
	fma.rn.f32 	%f670, %f604, %f606, %f590;
	fma.rn.f32 	%f671, %f604, %f607, %f591;
	fma.rn.f32 	%f672, %f604, %f608, %f592;
	fma.rn.f32 	%f673, %f604, %f609, %f593;
	fma.rn.f32 	%f674, %f604, %f610, %f594;
	fma.rn.f32 	%f675, %f604, %f611, %f595;
	fma.rn.f32 	%f676, %f604, %f612, %f596;
	ld.shared.f32 	%f677, [%r349+24];
	ld.shared.f32 	%f678, [%r349+168];
	ld.shared.f32 	%f679, [%r349+312];
	ld.shared.f32 	%f680, [%r349+456];
	ld.shared.f32 	%f681, [%r349+600];
	ld.shared.f32 	%f682, [%r349+744];
	ld.shared.f32 	%f683, [%r349+888];
	ld.shared.f32 	%f684, [%r349+1032];
	ld.shared.f32 	%f685, [%r351+1632];
	ld.shared.f32 	%f686, [%r351+1636];
	ld.shared.f32 	%f687, [%r351+1640];
	ld.shared.f32 	%f688, [%r351+1644];
	ld.shared.f32 	%f689, [%r351+1648];
	ld.shared.f32 	%f690, [%r351+1652];
	ld.shared.f32 	%f691, [%r351+1656];
	ld.shared.f32 	%f692, [%r351+1660];
	fma.rn.f32 	%f693, %f677, %f685, %f613;
	fma.rn.f32 	%f694, %f677, %f686, %f614;
	fma.rn.f32 	%f695, %f677, %f687, %f615;
	fma.rn.f32 	%f696, %f677, %f688, %f616;
	fma.rn.f32 	%f697, %f677, %f689, %f617;
	fma.rn.f32 	%f698, %f677, %f690, %f618;
	fma.rn.f32 	%f699, %f677, %f691, %f619;
	fma.rn.f32 	%f700, %f677, %f692, %f620;
	fma.rn.f32 	%f701, %f678, %f685, %f621;
	fma.rn.f32 	%f702, %f678, %f686, %f622;
	fma.rn.f32 	%f703, %f678, %f687, %f623;
	fma.rn.f32 	%f704, %f678, %f688, %f624;
	fma.rn.f32 	%f705, %f678, %f689, %f625;
	fma.rn.f32 	%f706, %f678, %f690, %f626;
	fma.rn.f32 	%f707, %f678, %f691, %f627;
	fma.rn.f32 	%f708, %f678, %f692, %f628;
	fma.rn.f32 	%f709, %f679, %f685, %f629;
	fma.rn.f32 	%f710, %f679, %f686, %f630;
	fma.rn.f32 	%f711, %f679, %f687, %f631;
	fma.rn.f32 	%f712, %f679, %f688, %f632;
	fma.rn.f32 	%f713, %f679, %f689, %f633;
	fma.rn.f32 	%f714, %f679, %f690, %f634;
	fma.rn.f32 	%f715, %f679, %f691, %f635;
	fma.rn.f32 	%f716, %f679, %f692, %f636;
	fma.rn.f32 	%f717, %f680, %f685, %f637;
	fma.rn.f32 	%f718, %f680, %f686, %f638;
	fma.rn.f32 	%f719, %f680, %f687, %f639;
	fma.rn.f32 	%f720, %f680, %f688, %f640;
	fma.rn.f32 	%f721, %f680, %f689, %f641;
	fma.rn.f32 	%f722, %f680, %f690, %f642;
	fma.rn.f32 	%f723, %f680, %f691, %f643;
	fma.rn.f32 	%f724, %f680, %f692, %f644;
	fma.rn.f32 	%f725, %f681, %f685, %f645;
	fma.rn.f32 	%f726, %f681, %f686, %f646;
	fma.rn.f32 	%f727, %f681, %f687, %f647;
	fma.rn.f32 	%f728, %f681, %f688, %f648;
	fma.rn.f32 	%f729, %f681, %f689, %f649;
	fma.rn.f32 	%f730, %f681, %f690, %f650;
	fma.rn.f32 	%f731, %f681, %f691, %f651;
	fma.rn.f32 	%f732, %f681, %f692, %f652;
	fma.rn.f32 	%f733, %f682, %f685, %f653;
	fma.rn.f32 	%f734, %f682, %f686, %f654;
	fma.rn.f32 	%f735, %f682, %f687, %f655;
	fma.rn.f32 	%f736, %f682, %f688, %f656;
	fma.rn.f32 	%f737, %f682, %f689, %f657;
	fma.rn.f32 	%f738, %f682, %f690, %f658;
	fma.rn.f32 	%f739, %f682, %f691, %f659;
	fma.rn.f32 	%f740, %f682, %f692, %f660;
	fma.rn.f32 	%f741, %f683, %f685, %f661;
	fma.rn.f32 	%f742, %f683, %f686, %f662;
	fma.rn.f32 	%f743, %f683, %f687, %f663;
	fma.rn.f32 	%f744, %f683, %f688, %f664;
	fma.rn.f32 	%f745, %f683, %f689, %f665;
	fma.rn.f32 	%f746, %f683, %f690, %f666;
	fma.rn.f32 	%f747, %f683, %f691, %f667;
	fma.rn.f32 	%f748, %f683, %f692, %f668;
	fma.rn.f32 	%f749, %f684, %f685, %f669;
	fma.rn.f32 	%f750, %f684, %f686, %f670;
	fma.rn.f32 	%f751, %f684, %f687, %f671;
	fma.rn.f32 	%f752, %f684, %f688, %f672;
	fma.rn.f32 	%f753, %f684, %f689, %f673;
	fma.rn.f32 	%f754, %f684, %f690, %f674;
	fma.rn.f32 	%f755, %f684, %f691, %f675;
	fma.rn.f32 	%f756, %f684, %f692, %f676;
	ld.shared.f32 	%f757, [%r349+28];
	ld.shared.f32 	%f758, [%r349+172];
	ld.shared.f32 	%f759, [%r349+316];
	ld.shared.f32 	%f760, [%r349+460];
	ld.shared.f32 	%f761, [%r349+604];
	ld.shared.f32 	%f762, [%r349+748];
	ld.shared.f32 	%f763, [%r349+892];
	ld.shared.f32 	%f764, [%r349+1036];
	ld.shared.f32 	%f765, [%r351+1904];
	ld.shared.f32 	%f766, [%r351+1908];
	ld.shared.f32 	%f767, [%r351+1912];
	ld.shared.f32 	%f768, [%r351+1916];
	ld.shared.f32 	%f769, [%r351+1920];
	ld.shared.f32 	%f770, [%r351+1924];
	ld.shared.f32 	%f771, [%r351+1928];
	ld.shared.f32 	%f772, [%r351+1932];
	fma.rn.f32 	%f773, %f757, %f765, %f693;
	fma.rn.f32 	%f774, %f757, %f766, %f694;
	fma.rn.f32 	%f775, %f757, %f767, %f695;
	fma.rn.f32 	%f776, %f757, %f768, %f696;
	fma.rn.f32 	%f777, %f757, %f769, %f697;
	fma.rn.f32 	%f778, %f757, %f770, %f698;
	fma.rn.f32 	%f779, %f757, %f771, %f699;
	fma.rn.f32 	%f780, %f757, %f772, %f700;
	fma.rn.f32 	%f781, %f758, %f765, %f701;
	fma.rn.f32 	%f782, %f758, %f766, %f702;
	fma.rn.f32 	%f783, %f758, %f767, %f703;
	fma.rn.f32 	%f784, %f758, %f768, %f704;
	fma.rn.f32 	%f785, %f758, %f769, %f705;
	fma.rn.f32 	%f786, %f758, %f770, %f706;
	fma.rn.f32 	%f787, %f758, %f771, %f707;
	fma.rn.f32 	%f788, %f758, %f772, %f708;
	fma.rn.f32 	%f789, %f759, %f765, %f709;
	fma.rn.f32 	%f790, %f759, %f766, %f710;
	fma.rn.f32 	%f791, %f759, %f767, %f711;
	fma.rn.f32 	%f792, %f759, %f768, %f712;
	fma.rn.f32 	%f793, %f759, %f769, %f713;
	fma.rn.f32 	%f794, %f759, %f770, %f714;
	fma.rn.f32 	%f795, %f759, %f771, %f715;
	fma.rn.f32 	%f796, %f759, %f772, %f716;
	fma.rn.f32 	%f797, %f760, %f765, %f717;
	fma.rn.f32 	%f798, %f760, %f766, %f718;
	fma.rn.f32 	%f799, %f760, %f767, %f719;
	fma.rn.f32 	%f800, %f760, %f768, %f720;
	fma.rn.f32 	%f801, %f760, %f769, %f721;
	fma.rn.f32 	%f802, %f760, %f770, %f722;
	fma.rn.f32 	%f803, %f760, %f771, %f723;
	fma.rn.f32 	%f804, %f760, %f772, %f724;
	fma.rn.f32 	%f805, %f761, %f765, %f725;
	fma.rn.f32 	%f806, %f761, %f766, %f726;
	fma.rn.f32 	%f807, %f761, %f767, %f727;
	fma.rn.f32 	%f808, %f761, %f768, %f728;
	fma.rn.f32 	%f809, %f761, %f769, %f729;
	fma.rn.f32 	%f810, %f761, %f770, %f730;
	fma.rn.f32 	%f811, %f761, %f771, %f731;
	fma.rn.f32 	%f812, %f761, %f772, %f732;
	fma.rn.f32 	%f813, %f762, %f765, %f733;
	fma.rn.f32 	%f814, %f762, %f766, %f734;
	fma.rn.f32 	%f815, %f762, %f767, %f735;
	fma.rn.f32 	%f816, %f762, %f768, %f736;
	fma.rn.f32 	%f817, %f762, %f769, %f737;
	fma.rn.f32 	%f818, %f762, %f770, %f738;
	fma.rn.f32 	%f819, %f762, %f771, %f739;
	fma.rn.f32 	%f820, %f762, %f772, %f740;
	fma.rn.f32 	%f821, %f763, %f765, %f741;
	fma.rn.f32 	%f822, %f763, %f766, %f742;
	fma.rn.f32 	%f823, %f763, %f767, %f743;
	fma.rn.f32 	%f824, %f763, %f768, %f744;
	fma.rn.f32 	%f825, %f763, %f769, %f745;
	fma.rn.f32 	%f826, %f763, %f770, %f746;
	fma.rn.f32 	%f827, %f763, %f771, %f747;
	fma.rn.f32 	%f828, %f763, %f772, %f748;
	fma.rn.f32 	%f829, %f764, %f765, %f749;
	fma.rn.f32 	%f830, %f764, %f766, %f750;
	fma.rn.f32 	%f831, %f764, %f767, %f751;
	fma.rn.f32 	%f832, %f764, %f768, %f752;
	fma.rn.f32 	%f833, %f764, %f769, %f753;
	fma.rn.f32 	%f834, %f764, %f770, %f754;
	fma.rn.f32 	%f835, %f764, %f771, %f755;
	fma.rn.f32 	%f836, %f764, %f772, %f756;
	ld.shared.f32 	%f837, [%r349+32];
	ld.shared.f32 	%f838, [%r349+176];
	ld.shared.f32 	%f839, [%r349+320];
	ld.shared.f32 	%f840, [%r349+464];
	ld.shared.f32 	%f841, [%r349+608];
	ld.shared.f32 	%f842, [%r349+752];
	ld.shared.f32 	%f843, [%r349+896];
	ld.shared.f32 	%f844, [%r349+1040];
	ld.shared.f32 	%f845, [%r351+2176];
	ld.shared.f32 	%f846, [%r351+2180];
	ld.shared.f32 	%f847, [%r351+2184];
	ld.shared.f32 	%f848, [%r351+2188];
	ld.shared.f32 	%f849, [%r351+2192];
	ld.shared.f32 	%f850, [%r351+2196];
	ld.shared.f32 	%f851, [%r351+2200];
	ld.shared.f32 	%f852, [%r351+2204];
	fma.rn.f32 	%f853, %f837, %f845, %f773;
	fma.rn.f32 	%f854, %f837, %f846, %f774;
	fma.rn.f32 	%f855, %f837, %f847, %f775;
	fma.rn.f32 	%f856, %f837, %f848, %f776;
	fma.rn.f32 	%f857, %f837, %f849, %f777;
	fma.rn.f32 	%f858, %f837, %f850, %f778;
	fma.rn.f32 	%f859, %f837, %f851, %f779;
	fma.rn.f32 	%f860, %f837, %f852, %f780;
	fma.rn.f32 	%f861, %f838, %f845, %f781;
	fma.rn.f32 	%f862, %f838, %f846, %f782;
	fma.rn.f32 	%f863, %f838, %f847, %f783;
	fma.rn.f32 	%f864, %f838, %f848, %f784;
	fma.rn.f32 	%f865, %f838, %f849, %f785;
	fma.rn.f32 	%f866, %f838, %f850, %f786;
	fma.rn.f32 	%f867, %f838, %f851, %f787;
	fma.rn.f32 	%f868, %f838, %f852, %f788;
	fma.rn.f32 	%f869, %f839, %f845, %f789;
	fma.rn.f32 	%f870, %f839, %f846, %f790;
	fma.rn.f32 	%f871, %f839, %f847, %f791;
	fma.rn.f32 	%f872, %f839, %f848, %f792;
	fma.rn.f32 	%f873, %f839, %f849, %f793;
	fma.rn.f32 	%f874, %f839, %f850, %f794;
	fma.rn.f32 	%f875, %f839, %f851, %f795;
	fma.rn.f32 	%f876, %f839, %f852, %f796;
	fma.rn.f32 	%f877, %f840, %f845, %f797;
	fma.rn.f32 	%f878, %f840, %f846, %f798;
	fma.rn.f32 	%f879, %f840, %f847, %f799;
	fma.rn.f32 	%f880, %f840, %f848, %f800;
	fma.rn.f32 	%f881, %f840, %f849, %f801;
	fma.rn.f32 	%f882, %f840, %f850, %f802;
	fma.rn.f32 	%f883, %f840, %f851, %f803;
	fma.rn.f32 	%f884, %f840, %f852, %f804;
	fma.rn.f32 	%f885, %f841, %f845, %f805;
	fma.rn.f32 	%f886, %f841, %f846, %f806;
	fma.rn.f32 	%f887, %f841, %f847, %f807;
	fma.rn.f32 	%f888, %f841, %f848, %f808;
	fma.rn.f32 	%f889, %f841, %f849, %f809;
	fma.rn.f32 	%f890, %f841, %f850, %f810;
	fma.rn.f32 	%f891, %f841, %f851, %f811;
	fma.rn.f32 	%f892, %f841, %f852, %f812;
	fma.rn.f32 	%f893, %f842, %f845, %f813;
	fma.rn.f32 	%f894, %f842, %f846, %f814;
	fma.rn.f32 	%f895, %f842, %f847, %f815;
	fma.rn.f32 	%f896, %f842, %f848, %f816;
	fma.rn.f32 	%f897, %f842, %f849, %f817;
	fma.rn.f32 	%f898, %f842, %f850, %f818;
	fma.rn.f32 	%f899, %f842, %f851, %f819;
	fma.rn.f32 	%f900, %f842, %f852, %f820;
	fma.rn.f32 	%f901, %f843, %f845, %f821;
	fma.rn.f32 	%f902, %f843, %f846, %f822;
	fma.rn.f32 	%f903, %f843, %f847, %f823;
	fma.rn.f32 	%f904, %f843, %f848, %f824;
	fma.rn.f32 	%f905, %f843, %f849, %f825;
	fma.rn.f32 	%f906, %f843, %f850, %f826;
	fma.rn.f32 	%f907, %f843, %f851, %f827;
	fma.rn.f32 	%f908, %f843, %f852, %f828;
	fma.rn.f32 	%f909, %f844, %f845, %f829;
	fma.rn.f32 	%f910, %f844, %f846, %f830;
	fma.rn.f32 	%f911, %f844, %f847, %f831;
	fma.rn.f32 	%f912, %f844, %f848, %f832;
	fma.rn.f32 	%f913, %f844, %f849, %f833;
	fma.rn.f32 	%f914, %f844, %f850, %f834;
	fma.rn.f32 	%f915, %f844, %f851, %f835;
	fma.rn.f32 	%f916, %f844, %f852, %f836;
	ld.shared.f32 	%f917, [%r349+36];
	ld.shared.f32 	%f918, [%r349+180];
	ld.shared.f32 	%f919, [%r349+324];
	ld.shared.f32 	%f920, [%r349+468];
	ld.shared.f32 	%f921, [%r349+612];
	ld.shared.f32 	%f922, [%r349+756];
	ld.shared.f32 	%f923, [%r349+900];
	ld.shared.f32 	%f924, [%r349+1044];
	ld.shared.f32 	%f925, [%r351+2448];
	ld.shared.f32 	%f926, [%r351+2452];
	ld.shared.f32 	%f927, [%r351+2456];
	ld.shared.f32 	%f928, [%r351+2460];
	ld.shared.f32 	%f929, [%r351+2464];
	ld.shared.f32 	%f930, [%r351+2468];
	ld.shared.f32 	%f931, [%r351+2472];
	ld.shared.f32 	%f932, [%r351+2476];
	fma.rn.f32 	%f933, %f917, %f925, %f853;
	fma.rn.f32 	%f934, %f917, %f926, %f854;
	fma.rn.f32 	%f935, %f917, %f927, %f855;
	fma.rn.f32 	%f936, %f917, %f928, %f856;
	fma.rn.f32 	%f937, %f917, %f929, %f857;
	fma.rn.f32 	%f938, %f917, %f930, %f858;
	fma.rn.f32 	%f939, %f917, %f931, %f859;
	fma.rn.f32 	%f940, %f917, %f932, %f860;
	fma.rn.f32 	%f941, %f918, %f925, %f861;
	fma.rn.f32 	%f942, %f918, %f926, %f862;
	fma.rn.f32 	%f943, %f918, %f927, %f863;
	fma.rn.f32 	%f944, %f918, %f928, %f864;
	fma.rn.f32 	%f945, %f918, %f929, %f865;
	fma.rn.f32 	%f946, %f918, %f930, %f866;
	fma.rn.f32 	%f947, %f918, %f931, %f867;
	fma.rn.f32 	%f948, %f918, %f932, %f868;
	fma.rn.f32 	%f949, %f919, %f925, %f869;
	fma.rn.f32 	%f950, %f919, %f926, %f870;
	fma.rn.f32 	%f951, %f919, %f927, %f871;
	fma.rn.f32 	%f952, %f919, %f928, %f872;
	fma.rn.f32 	%f953, %f919, %f929, %f873;
	fma.rn.f32 	%f954, %f919, %f930, %f874;
	fma.rn.f32 	%f955, %f919, %f931, %f875;
	fma.rn.f32 	%f956, %f919, %f932, %f876;
	fma.rn.f32 	%f957, %f920, %f925, %f877;
	fma.rn.f32 	%f958, %f920, %f926, %f878;
	fma.rn.f32 	%f959, %f920, %f927, %f879;
	fma.rn.f32 	%f960, %f920, %f928, %f880;
	fma.rn.f32 	%f961, %f920, %f929, %f881;
	fma.rn.f32 	%f962, %f920, %f930, %f882;
	fma.rn.f32 	%f963, %f920, %f931, %f883;
	fma.rn.f32 	%f964, %f920, %f932, %f884;
	fma.rn.f32 	%f965, %f921, %f925, %f885;
	fma.rn.f32 	%f966, %f921, %f926, %f886;
	fma.rn.f32 	%f967, %f921, %f927, %f887;
	fma.rn.f32 	%f968, %f921, %f928, %f888;
	fma.rn.f32 	%f969, %f921, %f929, %f889;
	fma.rn.f32 	%f970, %f921, %f930, %f890;
	fma.rn.f32 	%f971, %f921, %f931, %f891;
	fma.rn.f32 	%f972, %f921, %f932, %f892;
	fma.rn.f32 	%f973, %f922, %f925, %f893;
	fma.rn.f32 	%f974, %f922, %f926, %f894;
	fma.rn.f32 	%f975, %f922, %f927, %f895;
	fma.rn.f32 	%f976, %f922, %f928, %f896;
	fma.rn.f32 	%f977, %f922, %f929, %f897;
	fma.rn.f32 	%f978, %f922, %f930, %f898;
	fma.rn.f32 	%f979, %f922, %f931, %f899;
	fma.rn.f32 	%f980, %f922, %f932, %f900;
	fma.rn.f32 	%f981, %f923, %f925, %f901;
	fma.rn.f32 	%f982, %f923, %f926, %f902;
	fma.rn.f32 	%f983, %f923, %f927, %f903;
	fma.rn.f32 	%f984, %f923, %f928, %f904;
	fma.rn.f32 	%f985, %f923, %f929, %f905;
	fma.rn.f32 	%f986, %f923, %f930, %f906;
	fma.rn.f32 	%f987, %f923, %f931, %f907;
	fma.rn.f32 	%f988, %f923, %f932, %f908;
	fma.rn.f32 	%f989, %f924, %f925, %f909;
	fma.rn.f32 	%f990, %f924, %f926, %f910;
	fma.rn.f32 	%f991, %f924, %f927, %f911;
	fma.rn.f32 	%f992, %f924, %f928, %f912;
	fma.rn.f32 	%f993, %f924, %f929, %f913;
	fma.rn.f32 	%f994, %f924, %f930, %f914;
	fma.rn.f32 	%f995, %f924, %f931, %f915;
	fma.rn.f32 	%f996, %f924, %f932, %f916;
	ld.shared.f32 	%f997, [%r349+40];
	ld.shared.f32 	%f998, [%r349+184];
	ld.shared.f32 	%f999, [%r349+328];
	ld.shared.f32 	%f1000, [%r349+472];
	ld.shared.f32 	%f1001, [%r349+616];
	ld.shared.f32 	%f1002, [%r349+760];
	ld.shared.f32 	%f1003, [%r349+904];
	ld.shared.f32 	%f1004, [%r349+1048];
	ld.shared.f32 	%f1005, [%r351+2720];
	ld.shared.f32 	%f1006, [%r351+2724];
	ld.shared.f32 	%f1007, [%r351+2728];
	ld.shared.f32 	%f1008, [%r351+2732];
	ld.shared.f32 	%f1009, [%r351+2736];
	ld.shared.f32 	%f1010, [%r351+2740];
	ld.shared.f32 	%f1011, [%r351+2744];
	ld.shared.f32 	%f1012, [%r351+2748];
	fma.rn.f32 	%f1013, %f997, %f1005, %f933;
	fma.rn.f32 	%f1014, %f997, %f1006, %f934;
	fma.rn.f32 	%f1015, %f997, %f1007, %f935;
	fma.rn.f32 	%f1016, %f997, %f1008, %f936;
	fma.rn.f32 	%f1017, %f997, %f1009, %f937;
	fma.rn.f32 	%f1018, %f997, %f1010, %f938;
	fma.rn.f32 	%f1019, %f997, %f1011, %f939;
	fma.rn.f32 	%f1020, %f997, %f1012, %f940;
	fma.rn.f32 	%f1021, %f998, %f1005, %f941;
	fma.rn.f32 	%f1022, %f998, %f1006, %f942;
	fma.rn.f32 	%f1023, %f998, %f1007, %f943;
	fma.rn.f32 	%f1024, %f998, %f1008, %f944;
	fma.rn.f32 	%f1025, %f998, %f1009, %f945;
	fma.rn.f32 	%f1026, %f998, %f1010, %f946;
	fma.rn.f32 	%f1027, %f998, %f1011, %f947;
	fma.rn.f32 	%f1028, %f998, %f1012, %f948;
	fma.rn.f32 	%f1029, %f999, %f1005, %f949;
	fma.rn.f32 	%f1030, %f999, %f1006, %f950;
	fma.rn.f32 	%f1031, %f999, %f1007, %f951;
	fma.rn.f32 	%f1032, %f999, %f1008, %f952;
	fma.rn.f32 	%f1033, %f999, %f1009, %f953;
	fma.rn.f32 	%f1034, %f999, %f1010, %f954;
	fma.rn.f32 	%f1035, %f999, %f1011, %f955;
	fma.rn.f32 	%f1036, %f999, %f1012, %f956;
	fma.rn.f32 	%f1037, %f1000, %f1005, %f957;
	fma.rn.f32 	%f1038, %f1000, %f1006, %f958;
	fma.rn.f32 	%f1039, %f1000, %f1007, %f959;
	fma.rn.f32 	%f1040, %f1000, %f1008, %f960;
	fma.rn.f32 	%f1041, %f1000, %f1009, %f961;
	fma.rn.f32 	%f1042, %f1000, %f1010, %f962;
	fma.rn.f32 	%f1043, %f1000, %f1011, %f963;
	fma.rn.f32 	%f1044, %f1000, %f1012, %f964;
	fma.rn.f32 	%f1045, %f1001, %f1005, %f965;
	fma.rn.f32 	%f1046, %f1001, %f1006, %f966;
	fma.rn.f32 	%f1047, %f1001, %f1007, %f967;
	fma.rn.f32 	%f1048, %f1001, %f1008, %f968;
	fma.rn.f32 	%f1049, %f1001, %f1009, %f969;
	fma.rn.f32 	%f1050, %f1001, %f1010, %f970;
	fma.rn.f32 	%f1051, %f1001, %f1011, %f971;
	fma.rn.f32 	%f1052, %f1001, %f1012, %f972;
	fma.rn.f32 	%f1053, %f1002, %f1005, %f973;
	fma.rn.f32 	%f1054, %f1002, %f1006, %f974;
	fma.rn.f32 	%f1055, %f1002, %f1007, %f975;
	fma.rn.f32 	%f1056, %f1002, %f1008, %f976;
	fma.rn.f32 	%f1057, %f1002, %f1009, %f977;
	fma.rn.f32 	%f1058, %f1002, %f1010, %f978;
	fma.rn.f32 	%f1059, %f1002, %f1011, %f979;
	fma.rn.f32 	%f1060, %f1002, %f1012, %f980;
	fma.rn.f32 	%f1061, %f1003, %f1005, %f981;
	fma.rn.f32 	%f1062, %f1003, %f1006, %f982;
	fma.rn.f32 	%f1063, %f1003, %f1007, %f983;
	fma.rn.f32 	%f1064, %f1003, %f1008, %f984;
	fma.rn.f32 	%f1065, %f1003, %f1009, %f985;
	fma.rn.f32 	%f1066, %f1003, %f1010, %f986;
	fma.rn.f32 	%f1067, %f1003, %f1011, %f987;
	fma.rn.f32 	%f1068, %f1003, %f1012, %f988;
	fma.rn.f32 	%f1069, %f1004, %f1005, %f989;
	fma.rn.f32 	%f1070, %f1004, %f1006, %f990;
	fma.rn.f32 	%f1071, %f1004, %f1007, %f991;
	fma.rn.f32 	%f1072, %f1004, %f1008, %f992;
	fma.rn.f32 	%f1073, %f1004, %f1009, %f993;
	fma.rn.f32 	%f1074, %f1004, %f1010, %f994;
	fma.rn.f32 	%f1075, %f1004, %f1011, %f995;
	fma.rn.f32 	%f1076, %f1004, %f1012, %f996;
	ld.shared.f32 	%f1077, [%r349+44];
	ld.shared.f32 	%f1078, [%r349+188];
	ld.shared.f32 	%f1079, [%r349+332];
	ld.shared.f32 	%f1080, [%r349+476];
	ld.shared.f32 	%f1081, [%r349+620];
	ld.shared.f32 	%f1082, [%r349+764];
	ld.shared.f32 	%f1083, [%r349+908];
	ld.shared.f32 	%f1084, [%r349+1052];
	ld.shared.f32 	%f1085, [%r351+2992];
	ld.shared.f32 	%f1086, [%r351+2996];
	ld.shared.f32 	%f1087, [%r351+3000];
	ld.shared.f32 	%f1088, [%r351+3004];
	ld.shared.f32 	%f1089, [%r351+3008];
	ld.shared.f32 	%f1090, [%r351+3012];
	ld.shared.f32 	%f1091, [%r351+3016];
	ld.shared.f32 	%f1092, [%r351+3020];
	fma.rn.f32 	%f1093, %f1077, %f1085, %f1013;
	fma.rn.f32 	%f1094, %f1077, %f1086, %f1014;
	fma.rn.f32 	%f1095, %f1077, %f1087, %f1015;
	fma.rn.f32 	%f1096, %f1077, %f1088, %f1016;
	fma.rn.f32 	%f1097, %f1077, %f1089, %f1017;
	fma.rn.f32 	%f1098, %f1077, %f1090, %f1018;
	fma.rn.f32 	%f1099, %f1077, %f1091, %f1019;
	fma.rn.f32 	%f1100, %f1077, %f1092, %f1020;
	fma.rn.f32 	%f1101, %f1078, %f1085, %f1021;
	fma.rn.f32 	%f1102, %f1078, %f1086, %f1022;
	fma.rn.f32 	%f1103, %f1078, %f1087, %f1023;
	fma.rn.f32 	%f1104, %f1078, %f1088, %f1024;
	fma.rn.f32 	%f1105, %f1078, %f1089, %f1025;
	fma.rn.f32 	%f1106, %f1078, %f1090, %f1026;
	fma.rn.f32 	%f1107, %f1078, %f1091, %f1027;
	fma.rn.f32 	%f1108, %f1078, %f1092, %f1028;
	fma.rn.f32 	%f1109, %f1079, %f1085, %f1029;
	fma.rn.f32 	%f1110, %f1079, %f1086, %f1030;
	fma.rn.f32 	%f1111, %f1079, %f1087, %f1031;
	fma.rn.f32 	%f1112, %f1079, %f1088, %f1032;
	fma.rn.f32 	%f1113, %f1079, %f1089, %f1033;
	fma.rn.f32 	%f1114, %f1079, %f1090, %f1034;
	fma.rn.f32 	%f1115, %f1079, %f1091, %f1035;
	fma.rn.f32 	%f1116, %f1079, %f1092, %f1036;
	fma.rn.f32 	%f1117, %f1080, %f1085, %f1037;
	fma.rn.f32 	%f1118, %f1080, %f1086, %f1038;
	fma.rn.f32 	%f1119, %f1080, %f1087, %f1039;
	fma.rn.f32 	%f1120, %f1080, %f1088, %f1040;
	fma.rn.f32 	%f1121, %f1080, %f1089, %f1041;
	fma.rn.f32 	%f1122, %f1080, %f1090, %f1042;
	fma.rn.f32 	%f1123, %f1080, %f1091, %f1043;
	fma.rn.f32 	%f1124, %f1080, %f1092, %f1044;
	fma.rn.f32 	%f1125, %f1081, %f1085, %f1045;
	fma.rn.f32 	%f1126, %f1081, %f1086, %f1046;
	fma.rn.f32 	%f1127, %f1081, %f1087, %f1047;
	fma.rn.f32 	%f1128, %f1081, %f1088, %f1048;
	fma.rn.f32 	%f1129, %f1081, %f1089, %f1049;
	fma.rn.f32 	%f1130, %f1081, %f1090, %f1050;
	fma.rn.f32 	%f1131, %f1081, %f1091, %f1051;
	fma.rn.f32 	%f1132, %f1081, %f1092, %f1052;
	fma.rn.f32 	%f1133, %f1082, %f1085, %f1053;
	fma.rn.f32 	%f1134, %f1082, %f1086, %f1054;
	fma.rn.f32 	%f1135, %f1082, %f1087, %f1055;
	fma.rn.f32 	%f1136, %f1082, %f1088, %f1056;
	fma.rn.f32 	%f1137, %f1082, %f1089, %f1057;
	fma.rn.f32 	%f1138, %f1082, %f1090, %f1058;
	fma.rn.f32 	%f1139, %f1082, %f1091, %f1059;
	fma.rn.f32 	%f1140, %f1082, %f1092, %f1060;
	fma.rn.f32 	%f1141, %f1083, %f1085, %f1061;
	fma.rn.f32 	%f1142, %f1083, %f1086, %f1062;
	fma.rn.f32 	%f1143, %f1083, %f1087, %f1063;
	fma.rn.f32 	%f1144, %f1083, %f1088, %f1064;
	fma.rn.f32 	%f1145, %f1083, %f1089, %f1065;
	fma.rn.f32 	%f1146, %f1083, %f1090, %f1066;
	fma.rn.f32 	%f1147, %f1083, %f1091, %f1067;
	fma.rn.f32 	%f1148, %f1083, %f1092, %f1068;
	fma.rn.f32 	%f1149, %f1084, %f1085, %f1069;
	fma.rn.f32 	%f1150, %f1084, %f1086, %f1070;
	fma.rn.f32 	%f1151, %f1084, %f1087, %f1071;
	fma.rn.f32 	%f1152, %f1084, %f1088, %f1072;
	fma.rn.f32 	%f1153, %f1084, %f1089, %f1073;
	fma.rn.f32 	%f1154, %f1084, %f1090, %f1074;
	fma.rn.f32 	%f1155, %f1084, %f1091, %f1075;
	fma.rn.f32 	%f1156, %f1084, %f1092, %f1076;
	ld.shared.f32 	%f1157, [%r349+48];
	ld.shared.f32 	%f1158, [%r349+192];
	ld.shared.f32 	%f1159, [%r349+336];
	ld.shared.f32 	%f1160, [%r349+480];
	ld.shared.f32 	%f1161, [%r349+624];
	ld.shared.f32 	%f1162, [%r349+768];
	ld.shared.f32 	%f1163, [%r349+912];
	ld.shared.f32 	%f1164, [%r349+1056];
	ld.shared.f32 	%f1165, [%r351+3264];
	ld.shared.f32 	%f1166, [%r351+3268];
	ld.shared.f32 	%f1167, [%r351+3272];
	ld.shared.f32 	%f1168, [%r351+3276];
	ld.shared.f32 	%f1169, [%r351+3280];
	ld.shared.f32 	%f1170, [%r351+3284];
	ld.shared.f32 	%f1171, [%r351+3288];
	ld.shared.f32 	%f1172, [%r351+3292];
	fma.rn.f32 	%f1173, %f1157, %f1165, %f1093;
	fma.rn.f32 	%f1174, %f1157, %f1166, %f1094;
	fma.rn.f32 	%f1175, %f1157, %f1167, %f1095;
	fma.rn.f32 	%f1176, %f1157, %f1168, %f1096;
	fma.rn.f32 	%f1177, %f1157, %f1169, %f1097;
	fma.rn.f32 	%f1178, %f1157, %f1170, %f1098;
	fma.rn.f32 	%f1179, %f1157, %f1171, %f1099;
	fma.rn.f32 	%f1180, %f1157, %f1172, %f1100;
	fma.rn.f32 	%f1181, %f1158, %f1165, %f1101;
	fma.rn.f32 	%f1182, %f1158, %f1166, %f1102;
	fma.rn.f32 	%f1183, %f1158, %f1167, %f1103;
	fma.rn.f32 	%f1184, %f1158, %f1168, %f1104;
	fma.rn.f32 	%f1185, %f1158, %f1169, %f1105;
	fma.rn.f32 	%f1186, %f1158, %f1170, %f1106;
	fma.rn.f32 	%f1187, %f1158, %f1171, %f1107;
	fma.rn.f32 	%f1188, %f1158, %f1172, %f1108;
	fma.rn.f32 	%f1189, %f1159, %f1165, %f1109;
	fma.rn.f32 	%f1190, %f1159, %f1166, %f1110;
	fma.rn.f32 	%f1191, %f1159, %f1167, %f1111;
	fma.rn.f32 	%f1192, %f1159, %f1168, %f1112;
	fma.rn.f32 	%f1193, %f1159, %f1169, %f1113;
	fma.rn.f32 	%f1194, %f1159, %f1170, %f1114;
	fma.rn.f32 	%f1195, %f1159, %f1171, %f1115;
	fma.rn.f32 	%f1196, %f1159, %f1172, %f1116;
	fma.rn.f32 	%f1197, %f1160, %f1165, %f1117;
	fma.rn.f32 	%f1198, %f1160, %f1166, %f1118;
	fma.rn.f32 	%f1199, %f1160, %f1167, %f1119;
	fma.rn.f32 	%f1200, %f1160, %f1168, %f1120;
	fma.rn.f32 	%f1201, %f1160, %f1169, %f1121;
	fma.rn.f32 	%f1202, %f1160, %f1170, %f1122;
	fma.rn.f32 	%f1203, %f1160, %f1171, %f1123;
	fma.rn.f32 	%f1204, %f1160, %f1172, %f1124;
	fma.rn.f32 	%f1205, %f1161, %f1165, %f1125;
	fma.rn.f32 	%f1206, %f1161, %f1166, %f1126;
	fma.rn.f32 	%f1207, %f1161, %f1167, %f1127;
	fma.rn.f32 	%f1208, %f1161, %f1168, %f1128;
	fma.rn.f32 	%f1209, %f1161, %f1169, %f1129;
	fma.rn.f32 	%f1210, %f1161, %f1170, %f1130;
	fma.rn.f32 	%f1211, %f1161, %f1171, %f1131;
	fma.rn.f32 	%f1212, %f1161, %f1172, %f1132;
	fma.rn.f32 	%f1213, %f1162, %f1165, %f1133;
	fma.rn.f32 	%f1214, %f1162, %f1166, %f1134;
	fma.rn.f32 	%f1215, %f1162, %f1167, %f1135;
	fma.rn.f32 	%f1216, %f1162, %f1168, %f1136;
	fma.rn.f32 	%f1217, %f1162, %f1169, %f1137;
	fma.rn.f32 	%f1218, %f1162, %f1170, %f1138;
	fma.rn.f32 	%f1219, %f1162, %f1171, %f1139;
	fma.rn.f32 	%f1220, %f1162, %f1172, %f1140;
	fma.rn.f32 	%f1221, %f1163, %f1165, %f1141;
	fma.rn.f32 	%f1222, %f1163, %f1166, %f1142;
	fma.rn.f32 	%f1223, %f1163, %f1167, %f1143;
	fma.rn.f32 	%f1224, %f1163, %f1168, %f1144;
	fma.rn.f32 	%f1225, %f1163, %f1169, %f1145;
	fma.rn.f32 	%f1226, %f1163, %f1170, %f1146;
	fma.rn.f32 	%f1227, %f1163, %f1171, %f1147;
	fma.rn.f32 	%f1228, %f1163, %f1172, %f1148;
	fma.rn.f32 	%f1229, %f1164, %f1165, %f1149;
	fma.rn.f32 	%f1230, %f1164, %f1166, %f1150;
	fma.rn.f32 	%f1231, %f1164, %f1167, %f1151;
	fma.rn.f32 	%f1232, %f1164, %f1168, %f1152;
	fma.rn.f32 	%f1233, %f1164, %f1169, %f1153;
	fma.rn.f32 	%f1234, %f1164, %f1170, %f1154;
	fma.rn.f32 	%f1235, %f1164, %f1171, %f1155;
	fma.rn.f32 	%f1236, %f1164, %f1172, %f1156;
	ld.shared.f32 	%f1237, [%r349+52];
	ld.shared.f32 	%f1238, [%r349+196];
	ld.shared.f32 	%f1239, [%r349+340];
	ld.shared.f32 	%f1240, [%r349+484];
	ld.shared.f32 	%f1241, [%r349+628];
	ld.shared.f32 	%f1242, [%r349+772];
	ld.shared.f32 	%f1243, [%r349+916];
	ld.shared.f32 	%f1244, [%r349+1060];
	ld.shared.f32 	%f1245, [%r351+3536];
	ld.shared.f32 	%f1246, [%r351+3540];
	ld.shared.f32 	%f1247, [%r351+3544];
	ld.shared.f32 	%f1248, [%r351+3548];
	ld.shared.f32 	%f1249, [%r351+3552];
	ld.shared.f32 	%f1250, [%r351+3556];
	ld.shared.f32 	%f1251, [%r351+3560];
	ld.shared.f32 	%f1252, [%r351+3564];
	fma.rn.f32 	%f1253, %f1237, %f1245, %f1173;
	fma.rn.f32 	%f1254, %f1237, %f1246, %f1174;
	fma.rn.f32 	%f1255, %f1237, %f1247, %f1175;
	fma.rn.f32 	%f1256, %f1237, %f1248, %f1176;
	fma.rn.f32 	%f1257, %f1237, %f1249, %f1177;
	fma.rn.f32 	%f1258, %f1237, %f1250, %f1178;
	fma.rn.f32 	%f1259, %f1237, %f1251, %f1179;
	fma.rn.f32 	%f1260, %f1237, %f1252, %f1180;
	fma.rn.f32 	%f1261, %f1238, %f1245, %f1181;
	fma.rn.f32 	%f1262, %f1238, %f1246, %f1182;
	fma.rn.f32 	%f1263, %f1238, %f1247, %f1183;
	fma.rn.f32 	%f1264, %f1238, %f1248, %f1184;
	fma.rn.f32 	%f1265, %f1238, %f1249, %f1185;
	fma.rn.f32 	%f1266, %f1238, %f1250, %f1186;
	fma.rn.f32 	%f1267, %f1238, %f1251, %f1187;
	fma.rn.f32 	%f1268, %f1238, %f1252, %f1188;
	fma.rn.f32 	%f1269, %f1239, %f1245, %f1189;
	fma.rn.f32 	%f1270, %f1239, %f1246, %f1190;
	fma.rn.f32 	%f1271, %f1239, %f1247, %f1191;
	fma.rn.f32 	%f1272, %f1239, %f1248, %f1192;
	fma.rn.f32 	%f1273, %f1239, %f1249, %f1193;
	fma.rn.f32 	%f1274, %f1239, %f1250, %f1194;
	fma.rn.f32 	%f1275, %f1239, %f1251, %f1195;
	fma.rn.f32 	%f1276, %f1239, %f1252, %f1196;
	fma.rn.f32 	%f1277, %f1240, %f1245, %f1197;
	fma.rn.f32 	%f1278, %f1240, %f1246, %f1198;
	fma.rn.f32 	%f1279, %f1240, %f1247, %f1199;
	fma.rn.f32 	%f1280, %f1240, %f1248, %f1200;
	fma.rn.f32 	%f1281, %f1240, %f1249, %f1201;
	fma.rn.f32 	%f1282, %f1240, %f1250, %f1202;
	fma.rn.f32 	%f1283, %f1240, %f1251, %f1203;
	fma.rn.f32 	%f1284, %f1240, %f1252, %f1204;
	fma.rn.f32 	%f1285, %f1241, %f1245, %f1205;
	fma.rn.f32 	%f1286, %f1241, %f1246, %f1206;
	fma.rn.f32 	%f1287, %f1241, %f1247, %f1207;
	fma.rn.f32 	%f1288, %f1241, %f1248, %f1208;
	fma.rn.f32 	%f1289, %f1241, %f1249, %f1209;
	fma.rn.f32 	%f1290, %f1241, %f1250, %f1210;
	fma.rn.f32 	%f1291, %f1241, %f1251, %f1211;
	fma.rn.f32 	%f1292, %f1241, %f1252, %f1212;
	fma.rn.f32 	%f1293, %f1242, %f1245, %f1213;
	fma.rn.f32 	%f1294, %f1242, %f1246, %f1214;
	fma.rn.f32 	%f1295, %f1242, %f1247, %f1215;
	fma.rn.f32 	%f1296, %f1242, %f1248, %f1216;
	fma.rn.f32 	%f1297, %f1242, %f1249, %f1217;
	fma.rn.f32 	%f1298, %f1242, %f1250, %f1218;
	fma.rn.f32 	%f1299, %f1242, %f1251, %f1219;
	fma.rn.f32 	%f1300, %f1242, %f1252, %f1220;
	fma.rn.f32 	%f1301, %f1243, %f1245, %f1221;
	fma.rn.f32 	%f1302, %f1243, %f1246, %f1222;
	fma.rn.f32 	%f1303, %f1243, %f1247, %f1223;
	fma.rn.f32 	%f1304, %f1243, %f1248, %f1224;
	fma.rn.f32 	%f1305, %f1243, %f1249, %f1225;
	fma.rn.f32 	%f1306, %f1243, %f1250, %f1226;
	fma.rn.f32 	%f1307, %f1243, %f1251, %f1227;
	fma.rn.f32 	%f1308, %f1243, %f1252, %f1228;
	fma.rn.f32 	%f1309, %f1244, %f1245, %f1229;
	fma.rn.f32 	%f1310, %f1244, %f1246, %f1230;
	fma.rn.f32 	%f1311, %f1244, %f1247, %f1231;
	fma.rn.f32 	%f1312, %f1244, %f1248, %f1232;
	fma.rn.f32 	%f1313, %f1244, %f1249, %f1233;
	fma.rn.f32 	%f1314, %f1244, %f1250, %f1234;
	fma.rn.f32 	%f1315, %f1244, %f1251, %f1235;
	fma.rn.f32 	%f1316, %f1244, %f1252, %f1236;
	ld.shared.f32 	%f1317, [%r349+56];
	ld.shared.f32 	%f1318, [%r349+200];
	ld.shared.f32 	%f1319, [%r349+344];
	ld.shared.f32 	%f1320, [%r349+488];
	ld.shared.f32 	%f1321, [%r349+632];
	ld.shared.f32 	%f1322, [%r349+776];
	ld.shared.f32 	%f1323, [%r349+920];
	ld.shared.f32 	%f1324, [%r349+1064];
	ld.shared.f32 	%f1325, [%r351+3808];
	ld.shared.f32 	%f1326, [%r351+3812];
	ld.shared.f32 	%f1327, [%r351+3816];
	ld.shared.f32 	%f1328, [%r351+3820];
	ld.shared.f32 	%f1329, [%r351+3824];
	ld.shared.f32 	%f1330, [%r351+3828];
	ld.shared.f32 	%f1331, [%r351+3832];
	ld.shared.f32 	%f1332, [%r351+3836];
	fma.rn.f32 	%f1333, %f1317, %f1325, %f1253;
	fma.rn.f32 	%f1334, %f1317, %f1326, %f1254;
	fma.rn.f32 	%f1335, %f1317, %f1327, %f1255;
	fma.rn.f32 	%f1336, %f1317, %f1328, %f1256;
	fma.rn.f32 	%f1337, %f1317, %f1329, %f1257;
	fma.rn.f32 	%f1338, %f1317, %f1330, %f1258;
	fma.rn.f32 	%f1339, %f1317, %f1331, %f1259;
	fma.rn.f32 	%f1340, %f1317, %f1332, %f1260;
	fma.rn.f32 	%f1341, %f1318, %f1325, %f1261;
	fma.rn.f32 	%f1342, %f1318, %f1326, %f1262;
	fma.rn.f32 	%f1343, %f1318, %f1327, %f1263;
	fma.rn.f32 	%f1344, %f1318, %f1328, %f1264;
	fma.rn.f32 	%f1345, %f1318, %f1329, %f1265;
	fma.rn.f32 	%f1346, %f1318, %f1330, %f1266;
	fma.rn.f32 	%f1347, %f1318, %f1331, %f1267;
	fma.rn.f32 	%f1348, %f1318, %f1332, %f1268;
	fma.rn.f32 	%f1349, %f1319, %f1325, %f1269;
	fma.rn.f32 	%f1350, %f1319, %f1326, %f1270;
	fma.rn.f32 	%f1351, %f1319, %f1327, %f1271;
	fma.rn.f32 	%f1352, %f1319, %f1328, %f1272;
	fma.rn.f32 	%f1353, %f1319, %f1329, %f1273;
	fma.rn.f32 	%f1354, %f1319, %f1330, %f1274;
	fma.rn.f32 	%f1355, %f1319, %f1331, %f1275;
	fma.rn.f32 	%f1356, %f1319, %f1332, %f1276;
	fma.rn.f32 	%f1357, %f1320, %f1325, %f1277;
	fma.rn.f32 	%f1358, %f1320, %f1326, %f1278;
	fma.rn.f32 	%f1359, %f1320, %f1327, %f1279;
	fma.rn.f32 	%f1360, %f1320, %f1328, %f1280;
	fma.rn.f32 	%f1361, %f1320, %f1329, %f1281;
	fma.rn.f32 	%f1362, %f1320, %f1330, %f1282;
	fma.rn.f32 	%f1363, %f1320, %f1331, %f1283;
	fma.rn.f32 	%f1364, %f1320, %f1332, %f1284;
	fma.rn.f32 	%f1365, %f1321, %f1325, %f1285;
	fma.rn.f32 	%f1366, %f1321, %f1326, %f1286;
	fma.rn.f32 	%f1367, %f1321, %f1327, %f1287;
	fma.rn.f32 	%f1368, %f1321, %f1328, %f1288;
	fma.rn.f32 	%f1369, %f1321, %f1329, %f1289;
	fma.rn.f32 	%f1370, %f1321, %f1330, %f1290;
	fma.rn.f32 	%f1371, %f1321, %f1331, %f1291;
	fma.rn.f32 	%f1372, %f1321, %f1332, %f1292;
	fma.rn.f32 	%f1373, %f1322, %f1325, %f1293;
	fma.rn.f32 	%f1374, %f1322, %f1326, %f1294;
	fma.rn.f32 	%f1375, %f1322, %f1327, %f1295;
	fma.rn.f32 	%f1376, %f1322, %f1328, %f1296;
	fma.rn.f32 	%f1377, %f1322, %f1329, %f1297;
	fma.rn.f32 	%f1378, %f1322, %f1330, %f1298;
	fma.rn.f32 	%f1379, %f1322, %f1331, %f1299;
	fma.rn.f32 	%f1380, %f1322, %f1332, %f1300;
	fma.rn.f32 	%f1381, %f1323, %f1325, %f1301;
	fma.rn.f32 	%f1382, %f1323, %f1326, %f1302;
	fma.rn.f32 	%f1383, %f1323, %f1327, %f1303;
	fma.rn.f32 	%f1384, %f1323, %f1328, %f1304;
	fma.rn.f32 	%f1385, %f1323, %f1329, %f1305;
	fma.rn.f32 	%f1386, %f1323, %f1330, %f1306;
	fma.rn.f32 	%f1387, %f1323, %f1331, %f1307;
	fma.rn.f32 	%f1388, %f1323, %f1332, %f1308;
	fma.rn.f32 	%f1389, %f1324, %f1325, %f1309;
	fma.rn.f32 	%f1390, %f1324, %f1326, %f1310;
	fma.rn.f32 	%f1391, %f1324, %f1327, %f1311;
	fma.rn.f32 	%f1392, %f1324, %f1328, %f1312;
	fma.rn.f32 	%f1393, %f1324, %f1329, %f1313;
	fma.rn.f32 	%f1394, %f1324, %f1330, %f1314;
	fma.rn.f32 	%f1395, %f1324, %f1331, %f1315;
	fma.rn.f32 	%f1396, %f1324, %f1332, %f1316;
	ld.shared.f32 	%f1397, [%r349+60];
	ld.shared.f32 	%f1398, [%r349+204];
	ld.shared.f32 	%f1399, [%r349+348];
	ld.shared.f32 	%f1400, [%r349+492];
	ld.shared.f32 	%f1401, [%r349+636];
	ld.shared.f32 	%f1402, [%r349+780];
	ld.shared.f32 	%f1403, [%r349+924];
	ld.shared.f32 	%f1404, [%r349+1068];
	ld.shared.f32 	%f1405, [%r351+4080];
	ld.shared.f32 	%f1406, [%r351+4084];
	ld.shared.f32 	%f1407, [%r351+4088];
	ld.shared.f32 	%f1408, [%r351+4092];
	ld.shared.f32 	%f1409, [%r351+4096];
	ld.shared.f32 	%f1410, [%r351+4100];
	ld.shared.f32 	%f1411, [%r351+4104];
	ld.shared.f32 	%f1412, [%r351+4108];
	fma.rn.f32 	%f1413, %f1397, %f1405, %f1333;
	fma.rn.f32 	%f1414, %f1397, %f1406, %f1334;
	fma.rn.f32 	%f1415, %f1397, %f1407, %f1335;
	fma.rn.f32 	%f1416, %f1397, %f1408, %f1336;
	fma.rn.f32 	%f1417, %f1397, %f1409, %f1337;
	fma.rn.f32 	%f1418, %f1397, %f1410, %f1338;
	fma.rn.f32 	%f1419, %f1397, %f1411, %f1339;
	fma.rn.f32 	%f1420, %f1397, %f1412, %f1340;
	fma.rn.f32 	%f1421, %f1398, %f1405, %f1341;
	fma.rn.f32 	%f1422, %f1398, %f1406, %f1342;
	fma.rn.f32 	%f1423, %f1398, %f1407, %f1343;
	fma.rn.f32 	%f1424, %f1398, %f1408, %f1344;
	fma.rn.f32 	%f1425, %f1398, %f1409, %f1345;
	fma.rn.f32 	%f1426, %f1398, %f1410, %f1346;
	fma.rn.f32 	%f1427, %f1398, %f1411, %f1347;
	fma.rn.f32 	%f1428, %f1398, %f1412, %f1348;
	fma.rn.f32 	%f1429, %f1399, %f1405, %f1349;
	fma.rn.f32 	%f1430, %f1399, %f1406, %f1350;
	fma.rn.f32 	%f1431, %f1399, %f1407, %f1351;
	fma.rn.f32 	%f1432, %f1399, %f1408, %f1352;
	fma.rn.f32 	%f1433, %f1399, %f1409, %f1353;
	fma.rn.f32 	%f1434, %f1399, %f1410, %f1354;
	fma.rn.f32 	%f1435, %f1399, %f1411, %f1355;
	fma.rn.f32 	%f1436, %f1399, %f1412, %f1356;
	fma.rn.f32 	%f1437, %f1400, %f1405, %f1357;
	fma.rn.f32 	%f1438, %f1400, %f1406, %f1358;
	fma.rn.f32 	%f1439, %f1400, %f1407, %f1359;
	fma.rn.f32 	%f1440, %f1400, %f1408, %f1360;
	fma.rn.f32 	%f1441, %f1400, %f1409, %f1361;
	fma.rn.f32 	%f1442, %f1400, %f1410, %f1362;
	fma.rn.f32 	%f1443, %f1400, %f1411, %f1363;
	fma.rn.f32 	%f1444, %f1400, %f1412, %f1364;
	fma.rn.f32 	%f1445, %f1401, %f1405, %f1365;
	fma.rn.f32 	%f1446, %f1401, %f1406, %f1366;
	fma.rn.f32 	%f1447, %f1401, %f1407, %f1367;
	fma.rn.f32 	%f1448, %f1401, %f1408, %f1368;
	fma.rn.f32 	%f1449, %f1401, %f1409, %f1369;
	fma.rn.f32 	%f1450, %f1401, %f1410, %f1370;
	fma.rn.f32 	%f1451, %f1401, %f1411, %f1371;
	fma.rn.f32 	%f1452, %f1401, %f1412, %f1372;
	fma.rn.f32 	%f1453, %f1402, %f1405, %f1373;
	fma.rn.f32 	%f1454, %f1402, %f1406, %f1374;
	fma.rn.f32 	%f1455, %f1402, %f1407, %f1375;
	fma.rn.f32 	%f1456, %f1402, %f1408, %f1376;
	fma.rn.f32 	%f1457, %f1402, %f1409, %f1377;
	fma.rn.f32 	%f1458, %f1402, %f1410, %f1378;
	fma.rn.f32 	%f1459, %f1402, %f1411, %f1379;
	fma.rn.f32 	%f1460, %f1402, %f1412, %f1380;
	fma.rn.f32 	%f1461, %f1403, %f1405, %f1381;
	fma.rn.f32 	%f1462, %f1403, %f1406, %f1382;
	fma.rn.f32 	%f1463, %f1403, %f1407, %f1383;
	fma.rn.f32 	%f1464, %f1403, %f1408, %f1384;
	fma.rn.f32 	%f1465, %f1403, %f1409, %f1385;
	fma.rn.f32 	%f1466, %f1403, %f1410, %f1386;
	fma.rn.f32 	%f1467, %f1403, %f1411, %f1387;
	fma.rn.f32 	%f1468, %f1403, %f1412, %f1388;
	fma.rn.f32 	%f1469, %f1404, %f1405, %f1389;
	fma.rn.f32 	%f1470, %f1404, %f1406, %f1390;
	fma.rn.f32 	%f1471, %f1404, %f1407, %f1391;
	fma.rn.f32 	%f1472, %f1404, %f1408, %f1392;
	fma.rn.f32 	%f1473, %f1404, %f1409, %f1393;
	fma.rn.f32 	%f1474, %f1404, %f1410, %f1394;
	fma.rn.f32 	%f1475, %f1404, %f1411, %f1395;
	fma.rn.f32 	%f1476, %f1404, %f1412, %f1396;
	ld.shared.f32 	%f1477, [%r349+64];
	ld.shared.f32 	%f1478, [%r349+208];
	ld.shared.f32 	%f1479, [%r349+352];
	ld.shared.f32 	%f1480, [%r349+496];
	ld.shared.f32 	%f1481, [%r349+640];
	ld.shared.f32 	%f1482, [%r349+784];
	ld.shared.f32 	%f1483, [%r349+928];
	ld.shared.f32 	%f1484, [%r349+1072];
	ld.shared.f32 	%f1485, [%r351+4352];
	ld.shared.f32 	%f1486, [%r351+4356];
	ld.shared.f32 	%f1487, [%r351+4360];
	ld.shared.f32 	%f1488, [%r351+4364];
	ld.shared.f32 	%f1489, [%r351+4368];
	ld.shared.f32 	%f1490, [%r351+4372];
	ld.shared.f32 	%f1491, [%r351+4376];
	ld.shared.f32 	%f1492, [%r351+4380];
	fma.rn.f32 	%f1493, %f1477, %f1485, %f1413;
	fma.rn.f32 	%f1494, %f1477, %f1486, %f1414;
	fma.rn.f32 	%f1495, %f1477, %f1487, %f1415;
	fma.rn.f32 	%f1496, %f1477, %f1488, %f1416;
	fma.rn.f32 	%f1497, %f1477, %f1489, %f1417;
	fma.rn.f32 	%f1498, %f1477, %f1490, %f1418;
	fma.rn.f32 	%f1499, %f1477, %f1491, %f1419;
	fma.rn.f32 	%f1500, %f1477, %f1492, %f1420;
	fma.rn.f32 	%f1501, %f1478, %f1485, %f1421;
	fma.rn.f32 	%f1502, %f1478, %f1486, %f1422;
	fma.rn.f32 	%f1503, %f1478, %f1487, %f1423;
	fma.rn.f32 	%f1504, %f1478, %f1488, %f1424;
	fma.rn.f32 	%f1505, %f1478, %f1489, %f1425;
	fma.rn.f32 	%f1506, %f1478, %f1490, %f1426;
	fma.rn.f32 	%f1507, %f1478, %f1491, %f1427;
	fma.rn.f32 	%f1508, %f1478, %f1492, %f1428;
	fma.rn.f32 	%f1509, %f1479, %f1485, %f1429;
	fma.rn.f32 	%f1510, %f1479, %f1486, %f1430;
	fma.rn.f32 	%f1511, %f1479, %f1487, %f1431;
	fma.rn.f32 	%f1512, %f1479, %f1488, %f1432;
	fma.rn.f32 	%f1513, %f1479, %f1489, %f1433;
	fma.rn.f32 	%f1514, %f1479, %f1490, %f1434;
	fma.rn.f32 	%f1515, %f1479, %f1491, %f1435;
	fma.rn.f32 	%f1516, %f1479, %f1492, %f1436;
	fma.rn.f32 	%f1517, %f1480, %f1485, %f1437;
	fma.rn.f32 	%f1518, %f1480, %f1486, %f1438;
	fma.rn.f32 	%f1519, %f1480, %f1487, %f1439;
	fma.rn.f32 	%f1520, %f1480, %f1488, %f1440;
	fma.rn.f32 	%f1521, %f1480, %f1489, %f1441;
	fma.rn.f32 	%f1522, %f1480, %f1490, %f1442;
	fma.rn.f32 	%f1523, %f1480, %f1491, %f1443;
	fma.rn.f32 	%f1524, %f1480, %f1492, %f1444;
	fma.rn.f32 	%f1525, %f1481, %f1485, %f1445;
	fma.rn.f32 	%f1526, %f1481, %f1486, %f1446;
	fma.rn.f32 	%f1527, %f1481, %f1487, %f1447;
	fma.rn.f32 	%f1528, %f1481, %f1488, %f1448;
	fma.rn.f32 	%f1529, %f1481, %f1489, %f1449;
	fma.rn.f32 	%f1530, %f1481, %f1490, %f1450;
	fma.rn.f32 	%f1531, %f1481, %f1491, %f1451;
	fma.rn.f32 	%f1532, %f1481, %f1492, %f1452;
	fma.rn.f32 	%f1533, %f1482, %f1485, %f1453;
	fma.rn.f32 	%f1534, %f1482, %f1486, %f1454;
	fma.rn.f32 	%f1535, %f1482, %f1487, %f1455;
	fma.rn.f32 	%f1536, %f1482, %f1488, %f1456;
	fma.rn.f32 	%f1537, %f1482, %f1489, %f1457;
	fma.rn.f32 	%f1538, %f1482, %f1490, %f1458;
	fma.rn.f32 	%f1539, %f1482, %f1491, %f1459;
	fma.rn.f32 	%f1540, %f1482, %f1492, %f1460;
	fma.rn.f32 	%f1541, %f1483, %f1485, %f1461;
	fma.rn.f32 	%f1542, %f1483, %f1486, %f1462;
	fma.rn.f32 	%f1543, %f1483, %f1487, %f1463;
	fma.rn.f32 	%f1544, %f1483, %f1488, %f1464;
	fma.rn.f32 	%f1545, %f1483, %f1489, %f1465;
	fma.rn.f32 	%f1546, %f1483, %f1490, %f1466;
	fma.rn.f32 	%f1547, %f1483, %f1491, %f1467;
	fma.rn.f32 	%f1548, %f1483, %f1492, %f1468;
	fma.rn.f32 	%f1549, %f1484, %f1485, %f1469;
	fma.rn.f32 	%f1550, %f1484, %f1486, %f1470;
	fma.rn.f32 	%f1551, %f1484, %f1487, %f1471;
	fma.rn.f32 	%f1552, %f1484, %f1488, %f1472;
	fma.rn.f32 	%f1553, %f1484, %f1489, %f1473;
	fma.rn.f32 	%f1554, %f1484, %f1490, %f1474;
	fma.rn.f32 	%f1555, %f1484, %f1491, %f1475;
	fma.rn.f32 	%f1556, %f1484, %f1492, %f1476;
	ld.shared.f32 	%f1557, [%r349+68];
	ld.shared.f32 	%f1558, [%r349+212];
	ld.shared.f32 	%f1559, [%r349+356];
	ld.shared.f32 	%f1560, [%r349+500];
	ld.shared.f32 	%f1561, [%r349+644];
	ld.shared.f32 	%f1562, [%r349+788];
	ld.shared.f32 	%f1563, [%r349+932];
	ld.shared.f32 	%f1564, [%r349+1076];
	ld.shared.f32 	%f1565, [%r351+4624];
	ld.shared.f32 	%f1566, [%r351+4628];
	ld.shared.f32 	%f1567, [%r351+4632];
	ld.shared.f32 	%f1568, [%r351+4636];
	ld.shared.f32 	%f1569, [%r351+4640];
	ld.shared.f32 	%f1570, [%r351+4644];
	ld.shared.f32 	%f1571, [%r351+4648];
	ld.shared.f32 	%f1572, [%r351+4652];
	fma.rn.f32 	%f1573, %f1557, %f1565, %f1493;
	fma.rn.f32 	%f1574, %f1557, %f1566, %f1494;
	fma.rn.f32 	%f1575, %f1557, %f1567, %f1495;
	fma.rn.f32 	%f1576, %f1557, %f1568, %f1496;
	fma.rn.f32 	%f1577, %f1557, %f1569, %f1497;
	fma.rn.f32 	%f1578, %f1557, %f1570, %f1498;
	fma.rn.f32 	%f1579, %f1557, %f1571, %f1499;
	fma.rn.f32 	%f1580, %f1557, %f1572, %f1500;
	fma.rn.f32 	%f1581, %f1558, %f1565, %f1501;
	fma.rn.f32 	%f1582, %f1558, %f1566, %f1502;
	fma.rn.f32 	%f1583, %f1558, %f1567, %f1503;
	fma.rn.f32 	%f1584, %f1558, %f1568, %f1504;
	fma.rn.f32 	%f1585, %f1558, %f1569, %f1505;
	fma.rn.f32 	%f1586, %f1558, %f1570, %f1506;
	fma.rn.f32 	%f1587, %f1558, %f1571, %f1507;
	fma.rn.f32 	%f1588, %f1558, %f1572, %f1508;
	fma.rn.f32 	%f1589, %f1559, %f1565, %f1509;
	fma.rn.f32 	%f1590, %f1559, %f1566, %f1510;
	fma.rn.f32 	%f1591, %f1559, %f1567, %f1511;
	fma.rn.f32 	%f1592, %f1559, %f1568, %f1512;
	fma.rn.f32 	%f1593, %f1559, %f1569, %f1513;
	fma.rn.f32 	%f1594, %f1559, %f1570, %f1514;
	fma.rn.f32 	%f1595, %f1559, %f1571, %f1515;
	fma.rn.f32 	%f1596, %f1559, %f1572, %f1516;
	fma.rn.f32 	%f1597, %f1560, %f1565, %f1517;
	fma.rn.f32 	%f1598, %f1560, %f1566, %f1518;
	fma.rn.f32 	%f1599, %f1560, %f1567, %f1519;
	fma.rn.f32 	%f1600, %f1560, %f1568, %f1520;
	fma.rn.f32 	%f1601, %f1560, %f1569, %f1521;
	fma.rn.f32 	%f1602, %f1560, %f1570, %f1522;
	fma.rn.f32 	%f1603, %f1560, %f1571, %f1523;
	fma.rn.f32 	%f1604, %f1560, %f1572, %f1524;
	fma.rn.f32 	%f1605, %f1561, %f1565, %f1525;
	fma.rn.f32 	%f1606, %f1561, %f1566, %f1526;
	fma.rn.f32 	%f1607, %f1561, %f1567, %f1527;
	fma.rn.f32 	%f1608, %f1561, %f1568, %f1528;
	fma.rn.f32 	%f1609, %f1561, %f1569, %f1529;
	fma.rn.f32 	%f1610, %f1561, %f1570, %f1530;
	fma.rn.f32 	%f1611, %f1561, %f1571, %f1531;
	fma.rn.f32 	%f1612, %f1561, %f1572, %f1532;
	fma.rn.f32 	%f1613, %f1562, %f1565, %f1533;
	fma.rn.f32 	%f1614, %f1562, %f1566, %f1534;
	fma.rn.f32 	%f1615, %f1562, %f1567, %f1535;
	fma.rn.f32 	%f1616, %f1562, %f1568, %f1536;
	fma.rn.f32 	%f1617, %f1562, %f1569, %f1537;
	fma.rn.f32 	%f1618, %f1562, %f1570, %f1538;
	fma.rn.f32 	%f1619, %f1562, %f1571, %f1539;
	fma.rn.f32 	%f1620, %f1562, %f1572, %f1540;
	fma.rn.f32 	%f1621, %f1563, %f1565, %f1541;
	fma.rn.f32 	%f1622, %f1563, %f1566, %f1542;
	fma.rn.f32 	%f1623, %f1563, %f1567, %f1543;
	fma.rn.f32 	%f1624, %f1563, %f1568, %f1544;
	fma.rn.f32 	%f1625, %f1563, %f1569, %f1545;
	fma.rn.f32 	%f1626, %f1563, %f1570, %f1546;
	fma.rn.f32 	%f1627, %f1563, %f1571, %f1547;
	fma.rn.f32 	%f1628, %f1563, %f1572, %f1548;
	fma.rn.f32 	%f1629, %f1564, %f1565, %f1549;
	fma.rn.f32 	%f1630, %f1564, %f1566, %f1550;
	fma.rn.f32 	%f1631, %f1564, %f1567, %f1551;
	fma.rn.f32 	%f1632, %f1564, %f1568, %f1552;
	fma.rn.f32 	%f1633, %f1564, %f1569, %f1553;
	fma.rn.f32 	%f1634, %f1564, %f1570, %f1554;
	fma.rn.f32 	%f1635, %f1564, %f1571, %f1555;
	fma.rn.f32 	%f1636, %f1564, %f1572, %f1556;
	ld.shared.f32 	%f1637, [%r349+72];
	ld.shared.f32 	%f1638, [%r349+216];
	ld.shared.f32 	%f1639, [%r349+360];
	ld.shared.f32 	%f1640, [%r349+504];
	ld.shared.f32 	%f1641, [%r349+648];
	ld.shared.f32 	%f1642, [%r349+792];
	ld.shared.f32 	%f1643, [%r349+936];
	ld.shared.f32 	%f1644, [%r349+1080];
	ld.shared.f32 	%f1645, [%r351+4896];
	ld.shared.f32 	%f1646, [%r351+4900];
	ld.shared.f32 	%f1647, [%r351+4904];
	ld.shared.f32 	%f1648, [%r351+4908];
	ld.shared.f32 	%f1649, [%r351+4912];
	ld.shared.f32 	%f1650, [%r351+4916];
	ld.shared.f32 	%f1651, [%r351+4920];
	ld.shared.f32 	%f1652, [%r351+4924];
	fma.rn.f32 	%f1653, %f1637, %f1645, %f1573;
	fma.rn.f32 	%f1654, %f1637, %f1646, %f1574;
	fma.rn.f32 	%f1655, %f1637, %f1647, %f1575;
	fma.rn.f32 	%f1656, %f1637, %f1648, %f1576;
	fma.rn.f32 	%f1657, %f1637, %f1649, %f1577;
	fma.rn.f32 	%f1658, %f1637, %f1650, %f1578;
	fma.rn.f32 	%f1659, %f1637, %f1651, %f1579;
	fma.rn.f32 	%f1660, %f1637, %f1652, %f1580;
	fma.rn.f32 	%f1661, %f1638, %f1645, %f1581;
	fma.rn.f32 	%f1662, %f1638, %f1646, %f1582;
	fma.rn.f32 	%f1663, %f1638, %f1647, %f1583;
	fma.rn.f32 	%f1664, %f1638, %f1648, %f1584;
	fma.rn.f32 	%f1665, %f1638, %f1649, %f1585;
	fma.rn.f32 	%f1666, %f1638, %f1650, %f1586;
	fma.rn.f32 	%f1667, %f1638, %f1651, %f1587;
	fma.rn.f32 	%f1668, %f1638, %f1652, %f1588;
	fma.rn.f32 	%f1669, %f1639, %f1645, %f1589;
	fma.rn.f32 	%f1670, %f1639, %f1646, %f1590;
	fma.rn.f32 	%f1671, %f1639, %f1647, %f1591;
	fma.rn.f32 	%f1672, %f1639, %f1648, %f1592;
	fma.rn.f32 	%f1673, %f1639, %f1649, %f1593;
	fma.rn.f32 	%f1674, %f1639, %f1650, %f1594;
	fma.rn.f32 	%f1675, %f1639, %f1651, %f1595;
	fma.rn.f32 	%f1676, %f1639, %f1652, %f1596;
	fma.rn.f32 	%f1677, %f1640, %f1645, %f1597;
	fma.rn.f32 	%f1678, %f1640, %f1646, %f1598;
	fma.rn.f32 	%f1679, %f1640, %f1647, %f1599;
	fma.rn.f32 	%f1680, %f1640, %f1648, %f1600;
	fma.rn.f32 	%f1681, %f1640, %f1649, %f1601;
	fma.rn.f32 	%f1682, %f1640, %f1650, %f1602;
	fma.rn.f32 	%f1683, %f1640, %f1651, %f1603;
	fma.rn.f32 	%f1684, %f1640, %f1652, %f1604;
	fma.rn.f32 	%f1685, %f1641, %f1645, %f1605;
	fma.rn.f32 	%f1686, %f1641, %f1646, %f1606;
	fma.rn.f32 	%f1687, %f1641, %f1647, %f1607;
	fma.rn.f32 	%f1688, %f1641, %f1648, %f1608;
	fma.rn.f32 	%f1689, %f1641, %f1649, %f1609;
	fma.rn.f32 	%f1690, %f1641, %f1650, %f1610;
	fma.rn.f32 	%f1691, %f1641, %f1651, %f1611;
	fma.rn.f32 	%f1692, %f1641, %f1652, %f1612;
	fma.rn.f32 	%f1693, %f1642, %f1645, %f1613;
	fma.rn.f32 	%f1694, %f1642, %f1646, %f1614;
	fma.rn.f32 	%f1695, %f1642, %f1647, %f1615;
	fma.rn.f32 	%f1696, %f1642, %f1648, %f1616;
	fma.rn.f32 	%f1697, %f1642, %f1649, %f1617;
	fma.rn.f32 	%f1698, %f1642, %f1650, %f1618;
	fma.rn.f32 	%f1699, %f1642, %f1651, %f1619;
	fma.rn.f32 	%f1700, %f1642, %f1652, %f1620;
	fma.rn.f32 	%f1701, %f1643, %f1645, %f1621;
	fma.rn.f32 	%f1702, %f1643, %f1646, %f1622;
	fma.rn.f32 	%f1703, %f1643, %f1647, %f1623;
	fma.rn.f32 	%f1704, %f1643, %f1648, %f1624;
	fma.rn.f32 	%f1705, %f1643, %f1649, %f1625;
	fma.rn.f32 	%f1706, %f1643, %f1650, %f1626;
	fma.rn.f32 	%f1707, %f1643, %f1651, %f1627;
	fma.rn.f32 	%f1708, %f1643, %f1652, %f1628;
	fma.rn.f32 	%f1709, %f1644, %f1645, %f1629;
	fma.rn.f32 	%f1710, %f1644, %f1646, %f1630;
	fma.rn.f32 	%f1711, %f1644, %f1647, %f1631;
	fma.rn.f32 	%f1712, %f1644, %f1648, %f1632;
	fma.rn.f32 	%f1713, %f1644, %f1649, %f1633;
	fma.rn.f32 	%f1714, %f1644, %f1650, %f1634;
	fma.rn.f32 	%f1715, %f1644, %f1651, %f1635;
	fma.rn.f32 	%f1716, %f1644, %f1652, %f1636;
	ld.shared.f32 	%f1717, [%r349+76];
	ld.shared.f32 	%f1718, [%r349+220];
	ld.shared.f32 	%f1719, [%r349+364];
	ld.shared.f32 	%f1720, [%r349+508];
	ld.shared.f32 	%f1721, [%r349+652];
	ld.shared.f32 	%f1722, [%r349+796];
	ld.shared.f32 	%f1723, [%r349+940];
	ld.shared.f32 	%f1724, [%r349+1084];
	ld.shared.f32 	%f1725, [%r351+5168];
	ld.shared.f32 	%f1726, [%r351+5172];
	ld.shared.f32 	%f1727, [%r351+5176];
	ld.shared.f32 	%f1728, [%r351+5180];
	ld.shared.f32 	%f1729, [%r351+5184];
	ld.shared.f32 	%f1730, [%r351+5188];
	ld.shared.f32 	%f1731, [%r351+5192];
	ld.shared.f32 	%f1732, [%r351+5196];
	fma.rn.f32 	%f1733, %f1717, %f1725, %f1653;
	fma.rn.f32 	%f1734, %f1717, %f1726, %f1654;
	fma.rn.f32 	%f1735, %f1717, %f1727, %f1655;
	fma.rn.f32 	%f1736, %f1717, %f1728, %f1656;
	fma.rn.f32 	%f1737, %f1717, %f1729, %f1657;
	fma.rn.f32 	%f1738, %f1717, %f1730, %f1658;
	fma.rn.f32 	%f1739, %f1717, %f1731, %f1659;
	fma.rn.f32 	%f1740, %f1717, %f1732, %f1660;
	fma.rn.f32 	%f1741, %f1718, %f1725, %f1661;
	fma.rn.f32 	%f1742, %f1718, %f1726, %f1662;
	fma.rn.f32 	%f1743, %f1718, %f1727, %f1663;
	fma.rn.f32 	%f1744, %f1718, %f1728, %f1664;
	fma.rn.f32 	%f1745, %f1718, %f1729, %f1665;
	fma.rn.f32 	%f1746, %f1718, %f1730, %f1666;
	fma.rn.f32 	%f1747, %f1718, %f1731, %f1667;
	fma.rn.f32 	%f1748, %f1718, %f1732, %f1668;
	fma.rn.f32 	%f1749, %f1719, %f1725, %f1669;
	fma.rn.f32 	%f1750, %f1719, %f1726, %f1670;
	fma.rn.f32 	%f1751, %f1719, %f1727, %f1671;
	fma.rn.f32 	%f1752, %f1719, %f1728, %f1672;
	fma.rn.f32 	%f1753, %f1719, %f1729, %f1673;
	fma.rn.f32 	%f1754, %f1719, %f1730, %f1674;
	fma.rn.f32 	%f1755, %f1719, %f1731, %f1675;
	fma.rn.f32 	%f1756, %f1719, %f1732, %f1676;
	fma.rn.f32 	%f1757, %f1720, %f1725, %f1677;
	fma.rn.f32 	%f1758, %f1720, %f1726, %f1678;
	fma.rn.f32 	%f1759, %f1720, %f1727, %f1679;
	fma.rn.f32 	%f1760, %f1720, %f1728, %f1680;
	fma.rn.f32 	%f1761, %f1720, %f1729, %f1681;
	fma.rn.f32 	%f1762, %f1720, %f1730, %f1682;
	fma.rn.f32 	%f1763, %f1720, %f1731, %f1683;
	fma.rn.f32 	%f1764, %f1720, %f1732, %f1684;
	fma.rn.f32 	%f1765, %f1721, %f1725, %f1685;
	fma.rn.f32 	%f1766, %f1721, %f1726, %f1686;
	fma.rn.f32 	%f1767, %f1721, %f1727, %f1687;
	fma.rn.f32 	%f1768, %f1721, %f1728, %f1688;
	fma.rn.f32 	%f1769, %f1721, %f1729, %f1689;
	fma.rn.f32 	%f1770, %f1721, %f1730, %f1690;
	fma.rn.f32 	%f1771, %f1721, %f1731, %f1691;
	fma.rn.f32 	%f1772, %f1721, %f1732, %f1692;
	fma.rn.f32 	%f1773, %f1722, %f1725, %f1693;
	fma.rn.f32 	%f1774, %f1722, %f1726, %f1694;
	fma.rn.f32 	%f1775, %f1722, %f1727, %f1695;
	fma.rn.f32 	%f1776, %f1722, %f1728, %f1696;
	fma.rn.f32 	%f1777, %f1722, %f1729, %f1697;
	fma.rn.f32 	%f1778, %f1722, %f1730, %f1698;
	fma.rn.f32 	%f1779, %f1722, %f1731, %f1699;
	fma.rn.f32 	%f1780, %f1722, %f1732, %f1700;
	fma.rn.f32 	%f1781, %f1723, %f1725, %f1701;
	fma.rn.f32 	%f1782, %f1723, %f1726, %f1702;
	fma.rn.f32 	%f1783, %f1723, %f1727, %f1703;
	fma.rn.f32 	%f1784, %f1723, %f1728, %f1704;
	fma.rn.f32 	%f1785, %f1723, %f1729, %f1705;
	fma.rn.f32 	%f1786, %f1723, %f1730, %f1706;
	fma.rn.f32 	%f1787, %f1723, %f1731, %f1707;
	fma.rn.f32 	%f1788, %f1723, %f1732, %f1708;
	fma.rn.f32 	%f1789, %f1724, %f1725, %f1709;
	fma.rn.f32 	%f1790, %f1724, %f1726, %f1710;
	fma.rn.f32 	%f1791, %f1724, %f1727, %f1711;
	fma.rn.f32 	%f1792, %f1724, %f1728, %f1712;
	fma.rn.f32 	%f1793, %f1724, %f1729, %f1713;
	fma.rn.f32 	%f1794, %f1724, %f1730, %f1714;
	fma.rn.f32 	%f1795, %f1724, %f1731, %f1715;
	fma.rn.f32 	%f1796, %f1724, %f1732, %f1716;
	ld.shared.f32 	%f1797, [%r349+80];
	ld.shared.f32 	%f1798, [%r349+224];
	ld.shared.f32 	%f1799, [%r349+368];
	ld.shared.f32 	%f1800, [%r349+512];
	ld.shared.f32 	%f1801, [%r349+656];
	ld.shared.f32 	%f1802, [%r349+800];
	ld.shared.f32 	%f1803, [%r349+944];
	ld.shared.f32 	%f1804, [%r349+1088];
	ld.shared.f32 	%f1805, [%r351+5440];
	ld.shared.f32 	%f1806, [%r351+5444];
	ld.shared.f32 	%f1807, [%r351+5448];
	ld.shared.f32 	%f1808, [%r351+5452];
	ld.shared.f32 	%f1809, [%r351+5456];
	ld.shared.f32 	%f1810, [%r351+5460];
	ld.shared.f32 	%f1811, [%r351+5464];
	ld.shared.f32 	%f1812, [%r351+5468];
	fma.rn.f32 	%f1813, %f1797, %f1805, %f1733;
	fma.rn.f32 	%f1814, %f1797, %f1806, %f1734;
	fma.rn.f32 	%f1815, %f1797, %f1807, %f1735;
	fma.rn.f32 	%f1816, %f1797, %f1808, %f1736;
	fma.rn.f32 	%f1817, %f1797, %f1809, %f1737;
	fma.rn.f32 	%f1818, %f1797, %f1810, %f1738;
	fma.rn.f32 	%f1819, %f1797, %f1811, %f1739;
	fma.rn.f32 	%f1820, %f1797, %f1812, %f1740;
	fma.rn.f32 	%f1821, %f1798, %f1805, %f1741;
	fma.rn.f32 	%f1822, %f1798, %f1806, %f1742;
	fma.rn.f32 	%f1823, %f1798, %f1807, %f1743;
	fma.rn.f32 	%f1824, %f1798, %f1808, %f1744;
	fma.rn.f32 	%f1825, %f1798, %f1809, %f1745;
	fma.rn.f32 	%f1826, %f1798, %f1810, %f1746;
	fma.rn.f32 	%f1827, %f1798, %f1811, %f1747;
	fma.rn.f32 	%f1828, %f1798, %f1812, %f1748;
	fma.rn.f32 	%f1829, %f1799, %f1805, %f1749;
	fma.rn.f32 	%f1830, %f1799, %f1806, %f1750;
	fma.rn.f32 	%f1831, %f1799, %f1807, %f1751;
	fma.rn.f32 	%f1832, %f1799, %f1808, %f1752;
	fma.rn.f32 	%f1833, %f1799, %f1809, %f1753;
	fma.rn.f32 	%f1834, %f1799, %f1810, %f1754;
	fma.rn.f32 	%f1835, %f1799, %f1811, %f1755;
	fma.rn.f32 	%f1836, %f1799, %f1812, %f1756;
	fma.rn.f32 	%f1837, %f1800, %f1805, %f1757;
	fma.rn.f32 	%f1838, %f1800, %f1806, %f1758;
	fma.rn.f32 	%f1839, %f1800, %f1807, %f1759;
	fma.rn.f32 	%f1840, %f1800, %f1808, %f1760;
	fma.rn.f32 	%f1841, %f1800, %f1809, %f1761;
	fma.rn.f32 	%f1842, %f1800, %f1810, %f1762;
	fma.rn.f32 	%f1843, %f1800, %f1811, %f1763;
	fma.rn.f32 	%f1844, %f1800, %f1812, %f1764;
	fma.rn.f32 	%f1845, %f1801, %f1805, %f1765;
	fma.rn.f32 	%f1846, %f1801, %f1806, %f1766;
	fma.rn.f32 	%f1847, %f1801, %f1807, %f1767;
	fma.rn.f32 	%f1848, %f1801, %f1808, %f1768;
	fma.rn.f32 	%f1849, %f1801, %f1809, %f1769;
	fma.rn.f32 	%f1850, %f1801, %f1810, %f1770;
	fma.rn.f32 	%f1851, %f1801, %f1811, %f1771;
	fma.rn.f32 	%f1852, %f1801, %f1812, %f1772;
	fma.rn.f32 	%f1853, %f1802, %f1805, %f1773;
	fma.rn.f32 	%f1854, %f1802, %f1806, %f1774;
	fma.rn.f32 	%f1855, %f1802, %f1807, %f1775;
	fma.rn.f32 	%f1856, %f1802, %f1808, %f1776;
	fma.rn.f32 	%f1857, %f1802, %f1809, %f1777;
	fma.rn.f32 	%f1858, %f1802, %f1810, %f1778;
	fma.rn.f32 	%f1859, %f1802, %f1811, %f1779;
	fma.rn.f32 	%f1860, %f1802, %f1812, %f1780;
	fma.rn.f32 	%f1861, %f1803, %f1805, %f1781;
	fma.rn.f32 	%f1862, %f1803, %f1806, %f1782;
	fma.rn.f32 	%f1863, %f1803, %f1807, %f1783;
	fma.rn.f32 	%f1864, %f1803, %f1808, %f1784;
	fma.rn.f32 	%f1865, %f1803, %f1809, %f1785;
	fma.rn.f32 	%f1866, %f1803, %f1810, %f1786;
	fma.rn.f32 	%f1867, %f1803, %f1811, %f1787;
	fma.rn.f32 	%f1868, %f1803, %f1812, %f1788;
	fma.rn.f32 	%f1869, %f1804, %f1805, %f1789;
	fma.rn.f32 	%f1870, %f1804, %f1806, %f1790;
	fma.rn.f32 	%f1871, %f1804, %f1807, %f1791;
	fma.rn.f32 	%f1872, %f1804, %f1808, %f1792;
	fma.rn.f32 	%f1873, %f1804, %f1809, %f1793;
	fma.rn.f32 	%f1874, %f1804, %f1810, %f1794;
	fma.rn.f32 	%f1875, %f1804, %f1811, %f1795;
	fma.rn.f32 	%f1876, %f1804, %f1812, %f1796;
	ld.shared.f32 	%f1877, [%r349+84];
	ld.shared.f32 	%f1878, [%r349+228];
	ld.shared.f32 	%f1879, [%r349+372];
	ld.shared.f32 	%f1880, [%r349+516];
	ld.shared.f32 	%f1881, [%r349+660];
	ld.shared.f32 	%f1882, [%r349+804];
	ld.shared.f32 	%f1883, [%r349+948];
	ld.shared.f32 	%f1884, [%r349+1092];
	ld.shared.f32 	%f1885, [%r351+5712];
	ld.shared.f32 	%f1886, [%r351+5716];
	ld.shared.f32 	%f1887, [%r351+5720];
	ld.shared.f32 	%f1888, [%r351+5724];
	ld.shared.f32 	%f1889, [%r351+5728];
	ld.shared.f32 	%f1890, [%r351+5732];
	ld.shared.f32 	%f1891, [%r351+5736];
	ld.shared.f32 	%f1892, [%r351+5740];
	fma.rn.f32 	%f1893, %f1877, %f1885, %f1813;
	fma.rn.f32 	%f1894, %f1877, %f1886, %f1814;
	fma.rn.f32 	%f1895, %f1877, %f1887, %f1815;
	fma.rn.f32 	%f1896, %f1877, %f1888, %f1816;
	fma.rn.f32 	%f1897, %f1877, %f1889, %f1817;
	fma.rn.f32 	%f1898, %f1877, %f1890, %f1818;
	fma.rn.f32 	%f1899, %f1877, %f1891, %f1819;
	fma.rn.f32 	%f1900, %f1877, %f1892, %f1820;
	fma.rn.f32 	%f1901, %f1878, %f1885, %f1821;
	fma.rn.f32 	%f1902, %f1878, %f1886, %f1822;
	fma.rn.f32 	%f1903, %f1878, %f1887, %f1823;
	fma.rn.f32 	%f1904, %f1878, %f1888, %f1824;
	fma.rn.f32 	%f1905, %f1878, %f1889, %f1825;
	fma.rn.f32 	%f1906, %f1878, %f1890, %f1826;
	fma.rn.f32 	%f1907, %f1878, %f1891, %f1827;
	fma.rn.f32 	%f1908, %f1878, %f1892, %f1828;
	fma.rn.f32 	%f1909, %f1879, %f1885, %f1829;
	fma.rn.f32 	%f1910, %f1879, %f1886, %f1830;
	fma.rn.f32 	%f1911, %f1879, %f1887, %f1831;
	fma.rn.f32 	%f1912, %f1879, %f1888, %f1832;
	fma.rn.f32 	%f1913, %f1879, %f1889, %f1833;
	fma.rn.f32 	%f1914, %f1879, %f1890, %f1834;
	fma.rn.f32 	%f1915, %f1879, %f1891, %f1835;
	fma.rn.f32 	%f1916, %f1879, %f1892, %f1836;
	fma.rn.f32 	%f1917, %f1880, %f1885, %f1837;
	fma.rn.f32 	%f1918, %f1880, %f1886, %f1838;
	fma.rn.f32 	%f1919, %f1880, %f1887, %f1839;
	fma.rn.f32 	%f1920, %f1880, %f1888, %f1840;
	fma.rn.f32 	%f1921, %f1880, %f1889, %f1841;
	fma.rn.f32 	%f1922, %f1880, %f1890, %f1842;
	fma.rn.f32 	%f1923, %f1880, %f1891, %f1843;
	fma.rn.f32 	%f1924, %f1880, %f1892, %f1844;
	fma.rn.f32 	%f1925, %f1881, %f1885, %f1845;
	fma.rn.f32 	%f1926, %f1881, %f1886, %f1846;
	fma.rn.f32 	%f1927, %f1881, %f1887, %f1847;
	fma.rn.f32 	%f1928, %f1881, %f1888, %f1848;
	fma.rn.f32 	%f1929, %f1881, %f1889, %f1849;
	fma.rn.f32 	%f1930, %f1881, %f1890, %f1850;
	fma.rn.f32 	%f1931, %f1881, %f1891, %f1851;
	fma.rn.f32 	%f1932, %f1881, %f1892, %f1852;
	fma.rn.f32 	%f1933, %f1882, %f1885, %f1853;
	fma.rn.f32 	%f1934, %f1882, %f1886, %f1854;
	fma.rn.f32 	%f1935, %f1882, %f1887, %f1855;
	fma.rn.f32 	%f1936, %f1882, %f1888, %f1856;
	fma.rn.f32 	%f1937, %f1882, %f1889, %f1857;
	fma.rn.f32 	%f1938, %f1882, %f1890, %f1858;
	fma.rn.f32 	%f1939, %f1882, %f1891, %f1859;
	fma.rn.f32 	%f1940, %f1882, %f1892, %f1860;
	fma.rn.f32 	%f1941, %f1883, %f1885, %f1861;
	fma.rn.f32 	%f1942, %f1883, %f1886, %f1862;
	fma.rn.f32 	%f1943, %f1883, %f1887, %f1863;
	fma.rn.f32 	%f1944, %f1883, %f1888, %f1864;
	fma.rn.f32 	%f1945, %f1883, %f1889, %f1865;
	fma.rn.f32 	%f1946, %f1883, %f1890, %f1866;
	fma.rn.f32 	%f1947, %f1883, %f1891, %f1867;
	fma.rn.f32 	%f1948, %f1883, %f1892, %f1868;
	fma.rn.f32 	%f1949, %f1884, %f1885, %f1869;
	fma.rn.f32 	%f1950, %f1884, %f1886, %f1870;
	fma.rn.f32 	%f1951, %f1884, %f1887, %f1871;
	fma.rn.f32 	%f1952, %f1884, %f1888, %f1872;
	fma.rn.f32 	%f1953, %f1884, %f1889, %f1873;
	fma.rn.f32 	%f1954, %f1884, %f1890, %f1874;
	fma.rn.f32 	%f1955, %f1884, %f1891, %f1875;
	fma.rn.f32 	%f1956, %f1884, %f1892, %f1876;
	ld.shared.f32 	%f1957, [%r349+88];
	ld.shared.f32 	%f1958, [%r349+232];
	ld.shared.f32 	%f1959, [%r349+376];
	ld.shared.f32 	%f1960, [%r349+520];
	ld.shared.f32 	%f1961, [%r349+664];
	ld.shared.f32 	%f1962, [%r349+808];
	ld.shared.f32 	%f1963, [%r349+952];
	ld.shared.f32 	%f1964, [%r349+1096];
	ld.shared.f32 	%f1965, [%r351+5984];
	ld.shared.f32 	%f1966, [%r351+5988];
	ld.shared.f32 	%f1967, [%r351+5992];
	ld.shared.f32 	%f1968, [%r351+5996];
	ld.shared.f32 	%f1969, [%r351+6000];
	ld.shared.f32 	%f1970, [%r351+6004];
	ld.shared.f32 	%f1971, [%r351+6008];
	ld.shared.f32 	%f1972, [%r351+6012];
	fma.rn.f32 	%f1973, %f1957, %f1965, %f1893;
	fma.rn.f32 	%f1974, %f1957, %f1966, %f1894;
	fma.rn.f32 	%f1975, %f1957, %f1967, %f1895;
	fma.rn.f32 	%f1976, %f1957, %f1968, %f1896;
	fma.rn.f32 	%f1977, %f1957, %f1969, %f1897;
	fma.rn.f32 	%f1978, %f1957, %f1970, %f1898;
	fma.rn.f32 	%f1979, %f1957, %f1971, %f1899;
	fma.rn.f32 	%f1980, %f1957, %f1972, %f1900;
	fma.rn.f32 	%f1981, %f1958, %f1965, %f1901;
	fma.rn.f32 	%f1982, %f1958, %f1966, %f1902;
	fma.rn.f32 	%f1983, %f1958, %f1967, %f1903;
	fma.rn.f32 	%f1984, %f1958, %f1968, %f1904;
	fma.rn.f32 	%f1985, %f1958, %f1969, %f1905;
	fma.rn.f32 	%f1986, %f1958, %f1970, %f1906;
	fma.rn.f32 	%f1987, %f1958, %f1971, %f1907;
	fma.rn.f32 	%f1988, %f1958, %f1972, %f1908;
	fma.rn.f32 	%f1989, %f1959, %f1965, %f1909;
	fma.rn.f32 	%f1990, %f1959, %f1966, %f1910;
	fma.rn.f32 	%f1991, %f1959, %f1967, %f1911;
	fma.rn.f32 	%f1992, %f1959, %f1968, %f1912;
	fma.rn.f32 	%f1993, %f1959, %f1969, %f1913;
	fma.rn.f32 	%f1994, %f1959, %f1970, %f1914;
	fma.rn.f32 	%f1995, %f1959, %f1971, %f1915;
	fma.rn.f32 	%f1996, %f1959, %f1972, %f1916;
	fma.rn.f32 	%f1997, %f1960, %f1965, %f1917;
	fma.rn.f32 	%f1998, %f1960, %f1966, %f1918;
	fma.rn.f32 	%f1999, %f1960, %f1967, %f1919;
	fma.rn.f32 	%f2000, %f1960, %f1968, %f1920;
	fma.rn.f32 	%f2001, %f1960, %f1969, %f1921;
	fma.rn.f32 	%f2002, %f1960, %f1970, %f1922;
	fma.rn.f32 	%f2003, %f1960, %f1971, %f1923;
	fma.rn.f32 	%f2004, %f1960, %f1972, %f1924;
	fma.rn.f32 	%f2005, %f1961, %f1965, %f1925;
	fma.rn.f32 	%f2006, %f1961, %f1966, %f1926;
	fma.rn.f32 	%f2007, %f1961, %f1967, %f1927;
	fma.rn.f32 	%f2008, %f1961, %f1968, %f1928;
	fma.rn.f32 	%f2009, %f1961, %f1969, %f1929;
	fma.rn.f32 	%f2010, %f1961, %f1970, %f1930;
	fma.rn.f32 	%f2011, %f1961, %f1971, %f1931;
	fma.rn.f32 	%f2012, %f1961, %f1972, %f1932;
	fma.rn.f32 	%f2013, %f1962, %f1965, %f1933;
	fma.rn.f32 	%f2014, %f1962, %f1966, %f1934;
	fma.rn.f32 	%f2015, %f1962, %f1967, %f1935;
	fma.rn.f32 	%f2016, %f1962, %f1968, %f1936;
	fma.rn.f32 	%f2017, %f1962, %f1969, %f1937;
	fma.rn.f32 	%f2018, %f1962, %f1970, %f1938;
	fma.rn.f32 	%f2019, %f1962, %f1971, %f1939;
	fma.rn.f32 	%f2020, %f1962, %f1972, %f1940;
	fma.rn.f32 	%f2021, %f1963, %f1965, %f1941;
	fma.rn.f32 	%f2022, %f1963, %f1966, %f1942;
	fma.rn.f32 	%f2023, %f1963, %f1967, %f1943;
	fma.rn.f32 	%f2024, %f1963, %f1968, %f1944;
	fma.rn.f32 	%f2025, %f1963, %f1969, %f1945;
	fma.rn.f32 	%f2026, %f1963, %f1970, %f1946;
	fma.rn.f32 	%f2027, %f1963, %f1971, %f1947;
	fma.rn.f32 	%f2028, %f1963, %f1972, %f1948;
	fma.rn.f32 	%f2029, %f1964, %f1965, %f1949;
	fma.rn.f32 	%f2030, %f1964, %f1966, %f1950;
	fma.rn.f32 	%f2031, %f1964, %f1967, %f1951;
	fma.rn.f32 	%f2032, %f1964, %f1968, %f1952;
	fma.rn.f32 	%f2033, %f1964, %f1969, %f1953;
	fma.rn.f32 	%f2034, %f1964, %f1970, %f1954;
	fma.rn.f32 	%f2035, %f1964, %f1971, %f1955;
	fma.rn.f32 	%f2036, %f1964, %f1972, %f1956;
	ld.shared.f32 	%f2037, [%r349+92];
	ld.shared.f32 	%f2038, [%r349+236];
	ld.shared.f32 	%f2039, [%r349+380];
	ld.shared.f32 	%f2040, [%r349+524];
	ld.shared.f32 	%f2041, [%r349+668];
	ld.shared.f32 	%f2042, [%r349+812];
	ld.shared.f32 	%f2043, [%r349+956];
	ld.shared.f32 	%f2044, [%r349+1100];
	ld.shared.f32 	%f2045, [%r351+6256];
	ld.shared.f32 	%f2046, [%r351+6260];
	ld.shared.f32 	%f2047, [%r351+6264];
	ld.shared.f32 	%f2048, [%r351+6268];
	ld.shared.f32 	%f2049, [%r351+6272];
	ld.shared.f32 	%f2050, [%r351+6276];
	ld.shared.f32 	%f2051, [%r351+6280];
	ld.shared.f32 	%f2052, [%r351+6284];
	fma.rn.f32 	%f2053, %f2037, %f2045, %f1973;
	fma.rn.f32 	%f2054, %f2037, %f2046, %f1974;
	fma.rn.f32 	%f2055, %f2037, %f2047, %f1975;
	fma.rn.f32 	%f2056, %f2037, %f2048, %f1976;
	fma.rn.f32 	%f2057, %f2037, %f2049, %f1977;
	fma.rn.f32 	%f2058, %f2037, %f2050, %f1978;
	fma.rn.f32 	%f2059, %f2037, %f2051, %f1979;
	fma.rn.f32 	%f2060, %f2037, %f2052, %f1980;
	fma.rn.f32 	%f2061, %f2038, %f2045, %f1981;
	fma.rn.f32 	%f2062, %f2038, %f2046, %f1982;
	fma.rn.f32 	%f2063, %f2038, %f2047, %f1983;
	fma.rn.f32 	%f2064, %f2038, %f2048, %f1984;
	fma.rn.f32 	%f2065, %f2038, %f2049, %f1985;
	fma.rn.f32 	%f2066, %f2038, %f2050, %f1986;
	fma.rn.f32 	%f2067, %f2038, %f2051, %f1987;
	fma.rn.f32 	%f2068, %f2038, %f2052, %f1988;
	fma.rn.f32 	%f2069, %f2039, %f2045, %f1989;
	fma.rn.f32 	%f2070, %f2039, %f2046, %f1990;
	fma.rn.f32 	%f2071, %f2039, %f2047, %f1991;
	fma.rn.f32 	%f2072, %f2039, %f2048, %f1992;
	fma.rn.f32 	%f2073, %f2039, %f2049, %f1993;
	fma.rn.f32 	%f2074, %f2039, %f2050, %f1994;
	fma.rn.f32 	%f2075, %f2039, %f2051, %f1995;
	fma.rn.f32 	%f2076, %f2039, %f2052, %f1996;
	fma.rn.f32 	%f2077, %f2040, %f2045, %f1997;
	fma.rn.f32 	%f2078, %f2040, %f2046, %f1998;
	fma.rn.f32 	%f2079, %f2040, %f2047, %f1999;
	fma.rn.f32 	%f2080, %f2040, %f2048, %f2000;
	fma.rn.f32 	%f2081, %f2040, %f2049, %f2001;
	fma.rn.f32 	%f2082, %f2040, %f2050, %f2002;
	fma.rn.f32 	%f2083, %f2040, %f2051, %f2003;
	fma.rn.f32 	%f2084, %f2040, %f2052, %f2004;
	fma.rn.f32 	%f2085, %f2041, %f2045, %f2005;
	fma.rn.f32 	%f2086, %f2041, %f2046, %f2006;
	fma.rn.f32 	%f2087, %f2041, %f2047, %f2007;
	fma.rn.f32 	%f2088, %f2041, %f2048, %f2008;
	fma.rn.f32 	%f2089, %f2041, %f2049, %f2009;
	fma.rn.f32 	%f2090, %f2041, %f2050, %f2010;
	fma.rn.f32 	%f2091, %f2041, %f2051, %f2011;
	fma.rn.f32 	%f2092, %f2041, %f2052, %f2012;
	fma.rn.f32 	%f2093, %f2042, %f2045, %f2013;
	fma.rn.f32 	%f2094, %f2042, %f2046, %f2014;
	fma.rn.f32 	%f2095, %f2042, %f2047, %f2015;
	fma.rn.f32 	%f2096, %f2042, %f2048, %f2016;
	fma.rn.f32 	%f2097, %f2042, %f2049, %f2017;
	fma.rn.f32 	%f2098, %f2042, %f2050, %f2018;
	fma.rn.f32 	%f2099, %f2042, %f2051, %f2019;
	fma.rn.f32 	%f2100, %f2042, %f2052, %f2020;
	fma.rn.f32 	%f2101, %f2043, %f2045, %f2021;
	fma.rn.f32 	%f2102, %f2043, %f2046, %f2022;
	fma.rn.f32 	%f2103, %f2043, %f2047, %f2023;
	fma.rn.f32 	%f2104, %f2043, %f2048, %f2024;
	fma.rn.f32 	%f2105, %f2043, %f2049, %f2025;
	fma.rn.f32 	%f2106, %f2043, %f2050, %f2026;
	fma.rn.f32 	%f2107, %f2043, %f2051, %f2027;
	fma.rn.f32 	%f2108, %f2043, %f2052, %f2028;
	fma.rn.f32 	%f2109, %f2044, %f2045, %f2029;
	fma.rn.f32 	%f2110, %f2044, %f2046, %f2030;
	fma.rn.f32 	%f2111, %f2044, %f2047, %f2031;
	fma.rn.f32 	%f2112, %f2044, %f2048, %f2032;
	fma.rn.f32 	%f2113, %f2044, %f2049, %f2033;
	fma.rn.f32 	%f2114, %f2044, %f2050, %f2034;
	fma.rn.f32 	%f2115, %f2044, %f2051, %f2035;
	fma.rn.f32 	%f2116, %f2044, %f2052, %f2036;
	ld.shared.f32 	%f2117, [%r349+96];
	ld.shared.f32 	%f2118, [%r349+240];
	ld.shared.f32 	%f2119, [%r349+384];
	ld.shared.f32 	%f2120, [%r349+528];
	ld.shared.f32 	%f2121, [%r349+672];
	ld.shared.f32 	%f2122, [%r349+816];
	ld.shared.f32 	%f2123, [%r349+960];
	ld.shared.f32 	%f2124, [%r349+1104];
	ld.shared.f32 	%f2125, [%r351+6528];
	ld.shared.f32 	%f2126, [%r351+6532];
	ld.shared.f32 	%f2127, [%r351+6536];
	ld.shared.f32 	%f2128, [%r351+6540];
	ld.shared.f32 	%f2129, [%r351+6544];
	ld.shared.f32 	%f2130, [%r351+6548];
	ld.shared.f32 	%f2131, [%r351+6552];
	ld.shared.f32 	%f2132, [%r351+6556];
	fma.rn.f32 	%f2133, %f2117, %f2125, %f2053;
	fma.rn.f32 	%f2134, %f2117, %f2126, %f2054;
	fma.rn.f32 	%f2135, %f2117, %f2127, %f2055;
	fma.rn.f32 	%f2136, %f2117, %f2128, %f2056;
	fma.rn.f32 	%f2137, %f2117, %f2129, %f2057;
	fma.rn.f32 	%f2138, %f2117, %f2130, %f2058;
	fma.rn.f32 	%f2139, %f2117, %f2131, %f2059;
	fma.rn.f32 	%f2140, %f2117, %f2132, %f2060;
	fma.rn.f32 	%f2141, %f2118, %f2125, %f2061;
	fma.rn.f32 	%f2142, %f2118, %f2126, %f2062;
	fma.rn.f32 	%f2143, %f2118, %f2127, %f2063;
	fma.rn.f32 	%f2144, %f2118, %f2128, %f2064;
	fma.rn.f32 	%f2145, %f2118, %f2129, %f2065;
	fma.rn.f32 	%f2146, %f2118, %f2130, %f2066;
	fma.rn.f32 	%f2147, %f2118, %f2131, %f2067;
	fma.rn.f32 	%f2148, %f2118, %f2132, %f2068;
	fma.rn.f32 	%f2149, %f2119, %f2125, %f2069;
	fma.rn.f32 	%f2150, %f2119, %f2126, %f2070;
	fma.rn.f32 	%f2151, %f2119, %f2127, %f2071;
	fma.rn.f32 	%f2152, %f2119, %f2128, %f2072;
	fma.rn.f32 	%f2153, %f2119, %f2129, %f2073;
	fma.rn.f32 	%f2154, %f2119, %f2130, %f2074;
	fma.rn.f32 	%f2155, %f2119, %f2131, %f2075;
	fma.rn.f32 	%f2156, %f2119, %f2132, %f2076;
	fma.rn.f32 	%f2157, %f2120, %f2125, %f2077;
	fma.rn.f32 	%f2158, %f2120, %f2126, %f2078;
	fma.rn.f32 	%f2159, %f2120, %f2127, %f2079;
	fma.rn.f32 	%f2160, %f2120, %f2128, %f2080;
	fma.rn.f32 	%f2161, %f2120, %f2129, %f2081;
	fma.rn.f32 	%f2162, %f2120, %f2130, %f2082;
	fma.rn.f32 	%f2163, %f2120, %f2131, %f2083;
	fma.rn.f32 	%f2164, %f2120, %f2132, %f2084;
	fma.rn.f32 	%f2165, %f2121, %f2125, %f2085;
	fma.rn.f32 	%f2166, %f2121, %f2126, %f2086;
	fma.rn.f32 	%f2167, %f2121, %f2127, %f2087;
	fma.rn.f32 	%f2168, %f2121, %f2128, %f2088;
	fma.rn.f32 	%f2169, %f2121, %f2129, %f2089;
	fma.rn.f32 	%f2170, %f2121, %f2130, %f2090;
	fma.rn.f32 	%f2171, %f2121, %f2131, %f2091;
	fma.rn.f32 	%f2172, %f2121, %f2132, %f2092;
	fma.rn.f32 	%f2173, %f2122, %f2125, %f2093;
	fma.rn.f32 	%f2174, %f2122, %f2126, %f2094;
	fma.rn.f32 	%f2175, %f2122, %f2127, %f2095;
	fma.rn.f32 	%f2176, %f2122, %f2128, %f2096;
	fma.rn.f32 	%f2177, %f2122, %f2129, %f2097;
	fma.rn.f32 	%f2178, %f2122, %f2130, %f2098;
	fma.rn.f32 	%f2179, %f2122, %f2131, %f2099;
	fma.rn.f32 	%f2180, %f2122, %f2132, %f2100;
	fma.rn.f32 	%f2181, %f2123, %f2125, %f2101;
	fma.rn.f32 	%f2182, %f2123, %f2126, %f2102;
	fma.rn.f32 	%f2183, %f2123, %f2127, %f2103;
	fma.rn.f32 	%f2184, %f2123, %f2128, %f2104;
	fma.rn.f32 	%f2185, %f2123, %f2129, %f2105;
	fma.rn.f32 	%f2186, %f2123, %f2130, %f2106;
	fma.rn.f32 	%f2187, %f2123, %f2131, %f2107;
	fma.rn.f32 	%f2188, %f2123, %f2132, %f2108;
	fma.rn.f32 	%f2189, %f2124, %f2125, %f2109;
	fma.rn.f32 	%f2190, %f2124, %f2126, %f2110;
	fma.rn.f32 	%f2191, %f2124, %f2127, %f2111;
	fma.rn.f32 	%f2192, %f2124, %f2128, %f2112;
	fma.rn.f32 	%f2193, %f2124, %f2129, %f2113;
	fma.rn.f32 	%f2194, %f2124, %f2130, %f2114;
	fma.rn.f32 	%f2195, %f2124, %f2131, %f2115;
	fma.rn.f32 	%f2196, %f2124, %f2132, %f2116;
	ld.shared.f32 	%f2197, [%r349+100];
	ld.shared.f32 	%f2198, [%r349+244];
	ld.shared.f32 	%f2199, [%r349+388];
	ld.shared.f32 	%f2200, [%r349+532];
	ld.shared.f32 	%f2201, [%r349+676];
	ld.shared.f32 	%f2202, [%r349+820];
	ld.shared.f32 	%f2203, [%r349+964];
	ld.shared.f32 	%f2204, [%r349+1108];
	ld.shared.f32 	%f2205, [%r351+6800];
	ld.shared.f32 	%f2206, [%r351+6804];
	ld.shared.f32 	%f2207, [%r351+6808];
	ld.shared.f32 	%f2208, [%r351+6812];
	ld.shared.f32 	%f2209, [%r351+6816];
	ld.shared.f32 	%f2210, [%r351+6820];
	ld.shared.f32 	%f2211, [%r351+6824];
	ld.shared.f32 	%f2212, [%r351+6828];
	fma.rn.f32 	%f2213, %f2197, %f2205, %f2133;
	fma.rn.f32 	%f2214, %f2197, %f2206, %f2134;
	fma.rn.f32 	%f2215, %f2197, %f2207, %f2135;
	fma.rn.f32 	%f2216, %f2197, %f2208, %f2136;
	fma.rn.f32 	%f2217, %f2197, %f2209, %f2137;
	fma.rn.f32 	%f2218, %f2197, %f2210, %f2138;
	fma.rn.f32 	%f2219, %f2197, %f2211, %f2139;
	fma.rn.f32 	%f2220, %f2197, %f2212, %f2140;
	fma.rn.f32 	%f2221, %f2198, %f2205, %f2141;
	fma.rn.f32 	%f2222, %f2198, %f2206, %f2142;
	fma.rn.f32 	%f2223, %f2198, %f2207, %f2143;
	fma.rn.f32 	%f2224, %f2198, %f2208, %f2144;
	fma.rn.f32 	%f2225, %f2198, %f2209, %f2145;
	fma.rn.f32 	%f2226, %f2198, %f2210, %f2146;
	fma.rn.f32 	%f2227, %f2198, %f2211, %f2147;
	fma.rn.f32 	%f2228, %f2198, %f2212, %f2148;
	fma.rn.f32 	%f2229, %f2199, %f2205, %f2149;
	fma.rn.f32 	%f2230, %f2199, %f2206, %f2150;
	fma.rn.f32 	%f2231, %f2199, %f2207, %f2151;
	fma.rn.f32 	%f2232, %f2199, %f2208, %f2152;
	fma.rn.f32 	%f2233, %f2199, %f2209, %f2153;
	fma.rn.f32 	%f2234, %f2199, %f2210, %f2154;
	fma.rn.f32 	%f2235, %f2199, %f2211, %f2155;
	fma.rn.f32 	%f2236, %f2199, %f2212, %f2156;
	fma.rn.f32 	%f2237, %f2200, %f2205, %f2157;
	fma.rn.f32 	%f2238, %f2200, %f2206, %f2158;
	fma.rn.f32 	%f2239, %f2200, %f2207, %f2159;
	fma.rn.f32 	%f2240, %f2200, %f2208, %f2160;
	fma.rn.f32 	%f2241, %f2200, %f2209, %f2161;
	fma.rn.f32 	%f2242, %f2200, %f2210, %f2162;
	fma.rn.f32 	%f2243, %f2200, %f2211, %f2163;
	fma.rn.f32 	%f2244, %f2200, %f2212, %f2164;
	fma.rn.f32 	%f2245, %f2201, %f2205, %f2165;
	fma.rn.f32 	%f2246, %f2201, %f2206, %f2166;
	fma.rn.f32 	%f2247, %f2201, %f2207, %f2167;
	fma.rn.f32 	%f2248, %f2201, %f2208, %f2168;
	fma.rn.f32 	%f2249, %f2201, %f2209, %f2169;
	fma.rn.f32 	%f2250, %f2201, %f2210, %f2170;
	fma.rn.f32 	%f2251, %f2201, %f2211, %f2171;
	fma.rn.f32 	%f2252, %f2201, %f2212, %f2172;
	fma.rn.f32 	%f2253, %f2202, %f2205, %f2173;
	fma.rn.f32 	%f2254, %f2202, %f2206, %f2174;
	fma.rn.f32 	%f2255, %f2202, %f2207, %f2175;
	fma.rn.f32 	%f2256, %f2202, %f2208, %f2176;
	fma.rn.f32 	%f2257, %f2202, %f2209, %f2177;
	fma.rn.f32 	%f2258, %f2202, %f2210, %f2178;
	fma.rn.f32 	%f2259, %f2202, %f2211, %f2179;
	fma.rn.f32 	%f2260, %f2202, %f2212, %f2180;
	fma.rn.f32 	%f2261, %f2203, %f2205, %f2181;
	fma.rn.f32 	%f2262, %f2203, %f2206, %f2182;
	fma.rn.f32 	%f2263, %f2203, %f2207, %f2183;
	fma.rn.f32 	%f2264, %f2203, %f2208, %f2184;
	fma.rn.f32 	%f2265, %f2203, %f2209, %f2185;
	fma.rn.f32 	%f2266, %f2203, %f2210, %f2186;
	fma.rn.f32 	%f2267, %f2203, %f2211, %f2187;
	fma.rn.f32 	%f2268, %f2203, %f2212, %f2188;
	fma.rn.f32 	%f2269, %f2204, %f2205, %f2189;
	fma.rn.f32 	%f2270, %f2204, %f2206, %f2190;
	fma.rn.f32 	%f2271, %f2204, %f2207, %f2191;
	fma.rn.f32 	%f2272, %f2204, %f2208, %f2192;
	fma.rn.f32 	%f2273, %f2204, %f2209, %f2193;
	fma.rn.f32 	%f2274, %f2204, %f2210, %f2194;
	fma.rn.f32 	%f2275, %f2204, %f2211, %f2195;
	fma.rn.f32 	%f2276, %f2204, %f2212, %f2196;
	ld.shared.f32 	%f2277, [%r349+104];
	ld.shared.f32 	%f2278, [%r349+248];
	ld.shared.f32 	%f2279, [%r349+392];
	ld.shared.f32 	%f2280, [%r349+536];
	ld.shared.f32 	%f2281, [%r349+680];
	ld.shared.f32 	%f2282, [%r349+824];
	ld.shared.f32 	%f2283, [%r349+968];
	ld.shared.f32 	%f2284, [%r349+1112];
	ld.shared.f32 	%f2285, [%r351+7072];
	ld.shared.f32 	%f2286, [%r351+7076];
	ld.shared.f32 	%f2287, [%r351+7080];
	ld.shared.f32 	%f2288, [%r351+7084];
	ld.shared.f32 	%f2289, [%r351+7088];
	ld.shared.f32 	%f2290, [%r351+7092];
	ld.shared.f32 	%f2291, [%r351+7096];
	ld.shared.f32 	%f2292, [%r351+7100];
	fma.rn.f32 	%f2293, %f2277, %f2285, %f2213;
	fma.rn.f32 	%f2294, %f2277, %f2286, %f2214;
	fma.rn.f32 	%f2295, %f2277, %f2287, %f2215;
	fma.rn.f32 	%f2296, %f2277, %f2288, %f2216;
	fma.rn.f32 	%f2297, %f2277, %f2289, %f2217;
	fma.rn.f32 	%f2298, %f2277, %f2290, %f2218;
	fma.rn.f32 	%f2299, %f2277, %f2291, %f2219;
	fma.rn.f32 	%f2300, %f2277, %f2292, %f2220;
	fma.rn.f32 	%f2301, %f2278, %f2285, %f2221;
	fma.rn.f32 	%f2302, %f2278, %f2286, %f2222;
	fma.rn.f32 	%f2303, %f2278, %f2287, %f2223;
	fma.rn.f32 	%f2304, %f2278, %f2288, %f2224;
	fma.rn.f32 	%f2305, %f2278, %f2289, %f2225;
	fma.rn.f32 	%f2306, %f2278, %f2290, %f2226;
	fma.rn.f32 	%f2307, %f2278, %f2291, %f2227;
	fma.rn.f32 	%f2308, %f2278, %f2292, %f2228;
	fma.rn.f32 	%f2309, %f2279, %f2285, %f2229;
	fma.rn.f32 	%f2310, %f2279, %f2286, %f2230;
	fma.rn.f32 	%f2311, %f2279, %f2287, %f2231;
	fma.rn.f32 	%f2312, %f2279, %f2288, %f2232;
	fma.rn.f32 	%f2313, %f2279, %f2289, %f2233;
	fma.rn.f32 	%f2314, %f2279, %f2290, %f2234;
	fma.rn.f32 	%f2315, %f2279, %f2291, %f2235;
	fma.rn.f32 	%f2316, %f2279, %f2292, %f2236;
	fma.rn.f32 	%f2317, %f2280, %f2285, %f2237;
	fma.rn.f32 	%f2318, %f2280, %f2286, %f2238;
	fma.rn.f32 	%f2319, %f2280, %f2287, %f2239;
	fma.rn.f32 	%f2320, %f2280, %f2288, %f2240;
	fma.rn.f32 	%f2321, %f2280, %f2289, %f2241;
	fma.rn.f32 	%f2322, %f2280, %f2290, %f2242;
	fma.rn.f32 	%f2323, %f2280, %f2291, %f2243;
	fma.rn.f32 	%f2324, %f2280, %f2292, %f2244;
	fma.rn.f32 	%f2325, %f2281, %f2285, %f2245;
	fma.rn.f32 	%f2326, %f2281, %f2286, %f2246;
	fma.rn.f32 	%f2327, %f2281, %f2287, %f2247;
	fma.rn.f32 	%f2328, %f2281, %f2288, %f2248;
	fma.rn.f32 	%f2329, %f2281, %f2289, %f2249;
	fma.rn.f32 	%f2330, %f2281, %f2290, %f2250;
	fma.rn.f32 	%f2331, %f2281, %f2291, %f2251;
	fma.rn.f32 	%f2332, %f2281, %f2292, %f2252;
	fma.rn.f32 	%f2333, %f2282, %f2285, %f2253;
	fma.rn.f32 	%f2334, %f2282, %f2286, %f2254;
	fma.rn.f32 	%f2335, %f2282, %f2287, %f2255;
	fma.rn.f32 	%f2336, %f2282, %f2288, %f2256;
	fma.rn.f32 	%f2337, %f2282, %f2289, %f2257;
	fma.rn.f32 	%f2338, %f2282, %f2290, %f2258;
	fma.rn.f32 	%f2339, %f2282, %f2291, %f2259;
	fma.rn.f32 	%f2340, %f2282, %f2292, %f2260;
	fma.rn.f32 	%f2341, %f2283, %f2285, %f2261;
	fma.rn.f32 	%f2342, %f2283, %f2286, %f2262;
	fma.rn.f32 	%f2343, %f2283, %f2287, %f2263;
	fma.rn.f32 	%f2344, %f2283, %f2288, %f2264;
	fma.rn.f32 	%f2345, %f2283, %f2289, %f2265;
	fma.rn.f32 	%f2346, %f2283, %f2290, %f2266;
	fma.rn.f32 	%f2347, %f2283, %f2291, %f2267;
	fma.rn.f32 	%f2348, %f2283, %f2292, %f2268;
	fma.rn.f32 	%f2349, %f2284, %f2285, %f2269;
	fma.rn.f32 	%f2350, %f2284, %f2286, %f2270;
	fma.rn.f32 	%f2351, %f2284, %f2287, %f2271;
	fma.rn.f32 	%f2352, %f2284, %f2288, %f2272;
	fma.rn.f32 	%f2353, %f2284, %f2289, %f2273;
	fma.rn.f32 	%f2354, %f2284, %f2290, %f2274;
	fma.rn.f32 	%f2355, %f2284, %f2291, %f2275;
	fma.rn.f32 	%f2356, %f2284, %f2292, %f2276;
	ld.shared.f32 	%f2357, [%r349+108];
	ld.shared.f32 	%f2358, [%r349+252];
	ld.shared.f32 	%f2359, [%r349+396];
	ld.shared.f32 	%f2360, [%r349+540];
	ld.shared.f32 	%f2361, [%r349+684];
	ld.shared.f32 	%f2362, [%r349+828];
	ld.shared.f32 	%f2363, [%r349+972];
	ld.shared.f32 	%f2364, [%r349+1116];
	ld.shared.f32 	%f2365, [%r351+7344];
	ld.shared.f32 	%f2366, [%r351+7348];
	ld.shared.f32 	%f2367, [%r351+7352];
	ld.shared.f32 	%f2368, [%r351+7356];
	ld.shared.f32 	%f2369, [%r351+7360];
	ld.shared.f32 	%f2370, [%r351+7364];
	ld.shared.f32 	%f2371, [%r351+7368];
	ld.shared.f32 	%f2372, [%r351+7372];
	fma.rn.f32 	%f2373, %f2357, %f2365, %f2293;
	fma.rn.f32 	%f2374, %f2357, %f2366, %f2294;
	fma.rn.f32 	%f2375, %f2357, %f2367, %f2295;
	fma.rn.f32 	%f2376, %f2357, %f2368, %f2296;
	fma.rn.f32 	%f2377, %f2357, %f2369, %f2297;
	fma.rn.f32 	%f2378, %f2357, %f2370, %f2298;
	fma.rn.f32 	%f2379, %f2357, %f2371, %f2299;
	fma.rn.f32 	%f2380, %f2357, %f2372, %f2300;
	fma.rn.f32 	%f2381, %f2358, %f2365, %f2301;
	fma.rn.f32 	%f2382, %f2358, %f2366, %f2302;
	fma.rn.f32 	%f2383, %f2358, %f2367, %f2303;
	fma.rn.f32 	%f2384, %f2358, %f2368, %f2304;
	fma.rn.f32 	%f2385, %f2358, %f2369, %f2305;
	fma.rn.f32 	%f2386, %f2358, %f2370, %f2306;
	fma.rn.f32 	%f2387, %f2358, %f2371, %f2307;
	fma.rn.f32 	%f2388, %f2358, %f2372, %f2308;
	fma.rn.f32 	%f2389, %f2359, %f2365, %f2309;
	fma.rn.f32 	%f2390, %f2359, %f2366, %f2310;
	fma.rn.f32 	%f2391, %f2359, %f2367, %f2311;
	fma.rn.f32 	%f2392, %f2359, %f2368, %f2312;
	fma.rn.f32 	%f2393, %f2359, %f2369, %f2313;
	fma.rn.f32 	%f2394, %f2359, %f2370, %f2314;
	fma.rn.f32 	%f2395, %f2359, %f2371, %f2315;
	fma.rn.f32 	%f2396, %f2359, %f2372, %f2316;
	fma.rn.f32 	%f2397, %f2360, %f2365, %f2317;
	fma.rn.f32 	%f2398, %f2360, %f2366, %f2318;
	fma.rn.f32 	%f2399, %f2360, %f2367, %f2319;
	fma.rn.f32 	%f2400, %f2360, %f2368, %f2320;
	fma.rn.f32 	%f2401, %f2360, %f2369, %f2321;
	fma.rn.f32 	%f2402, %f2360, %f2370, %f2322;
	fma.rn.f32 	%f2403, %f2360, %f2371, %f2323;
	fma.rn.f32 	%f2404, %f2360, %f2372, %f2324;
	fma.rn.f32 	%f2405, %f2361, %f2365, %f2325;
	fma.rn.f32 	%f2406, %f2361, %f2366, %f2326;
	fma.rn.f32 	%f2407, %f2361, %f2367, %f2327;
	fma.rn.f32 	%f2408, %f2361, %f2368, %f2328;
	fma.rn.f32 	%f2409, %f2361, %f2369, %f2329;
	fma.rn.f32 	%f2410, %f2361, %f2370, %f2330;
	fma.rn.f32 	%f2411, %f2361, %f2371, %f2331;
	fma.rn.f32 	%f2412, %f2361, %f2372, %f2332;
	fma.rn.f32 	%f2413, %f2362, %f2365, %f2333;
	fma.rn.f32 	%f2414, %f2362, %f2366, %f2334;
	fma.rn.f32 	%f2415, %f2362, %f2367, %f2335;
	fma.rn.f32 	%f2416, %f2362, %f2368, %f2336;
	fma.rn.f32 	%f2417, %f2362, %f2369, %f2337;
	fma.rn.f32 	%f2418, %f2362, %f2370, %f2338;
	fma.rn.f32 	%f2419, %f2362, %f2371, %f2339;
	fma.rn.f32 	%f2420, %f2362, %f2372, %f2340;
	fma.rn.f32 	%f2421, %f2363, %f2365, %f2341;
	fma.rn.f32 	%f2422, %f2363, %f2366, %f2342;
	fma.rn.f32 	%f2423, %f2363, %f2367, %f2343;
	fma.rn.f32 	%f2424, %f2363, %f2368, %f2344;
	fma.rn.f32 	%f2425, %f2363, %f2369, %f2345;
	fma.rn.f32 	%f2426, %f2363, %f2370, %f2346;
	fma.rn.f32 	%f2427, %f2363, %f2371, %f2347;
	fma.rn.f32 	%f2428, %f2363, %f2372, %f2348;
	fma.rn.f32 	%f2429, %f2364, %f2365, %f2349;
	fma.rn.f32 	%f2430, %f2364, %f2366, %f2350;
	fma.rn.f32 	%f2431, %f2364, %f2367, %f2351;
	fma.rn.f32 	%f2432, %f2364, %f2368, %f2352;
	fma.rn.f32 	%f2433, %f2364, %f2369, %f2353;
	fma.rn.f32 	%f2434, %f2364, %f2370, %f2354;
	fma.rn.f32 	%f2435, %f2364, %f2371, %f2355;
	fma.rn.f32 	%f2436, %f2364, %f2372, %f2356;
	ld.shared.f32 	%f2437, [%r349+112];
	ld.shared.f32 	%f2438, [%r349+256];
	ld.shared.f32 	%f2439, [%r349+400];
	ld.shared.f32 	%f2440, [%r349+544];
	ld.shared.f32 	%f2441, [%r349+688];
	ld.shared.f32 	%f2442, [%r349+832];
	ld.shared.f32 	%f2443, [%r349+976];
	ld.shared.f32 	%f2444, [%r349+1120];
	ld.shared.f32 	%f2445, [%r351+7616];
	ld.shared.f32 	%f2446, [%r351+7620];
	ld.shared.f32 	%f2447, [%r351+7624];
	ld.shared.f32 	%f2448, [%r351+7628];
	ld.shared.f32 	%f2449, [%r351+7632];
	ld.shared.f32 	%f2450, [%r351+7636];
	ld.shared.f32 	%f2451, [%r351+7640];
	ld.shared.f32 	%f2452, [%r351+7644];
	fma.rn.f32 	%f2453, %f2437, %f2445, %f2373;
	fma.rn.f32 	%f2454, %f2437, %f2446, %f2374;
	fma.rn.f32 	%f2455, %f2437, %f2447, %f2375;
	fma.rn.f32 	%f2456, %f2437, %f2448, %f2376;
	fma.rn.f32 	%f2457, %f2437, %f2449, %f2377;
	fma.rn.f32 	%f2458, %f2437, %f2450, %f2378;
	fma.rn.f32 	%f2459, %f2437, %f2451, %f2379;
	fma.rn.f32 	%f2460, %f2437, %f2452, %f2380;
	fma.rn.f32 	%f2461, %f2438, %f2445, %f2381;
	fma.rn.f32 	%f2462, %f2438, %f2446, %f2382;
	fma.rn.f32 	%f2463, %f2438, %f2447, %f2383;
	fma.rn.f32 	%f2464, %f2438, %f2448, %f2384;
	fma.rn.f32 	%f2465, %f2438, %f2449, %f2385;
	fma.rn.f32 	%f2466, %f2438, %f2450, %f2386;
	fma.rn.f32 	%f2467, %f2438, %f2451, %f2387;
	fma.rn.f32 	%f2468, %f2438, %f2452, %f2388;
	fma.rn.f32 	%f2469, %f2439, %f2445, %f2389;
	fma.rn.f32 	%f2470, %f2439, %f2446, %f2390;
	fma.rn.f32 	%f2471, %f2439, %f2447, %f2391;
	fma.rn.f32 	%f2472, %f2439, %f2448, %f2392;
	fma.rn.f32 	%f2473, %f2439, %f2449, %f2393;
	fma.rn.f32 	%f2474, %f2439, %f2450, %f2394;
	fma.rn.f32 	%f2475, %f2439, %f2451, %f2395;
	fma.rn.f32 	%f2476, %f2439, %f2452, %f2396;
	fma.rn.f32 	%f2477, %f2440, %f2445, %f2397;
	fma.rn.f32 	%f2478, %f2440, %f2446, %f2398;
	fma.rn.f32 	%f2479, %f2440, %f2447, %f2399;
	fma.rn.f32 	%f2480, %f2440, %f2448, %f2400;
	fma.rn.f32 	%f2481, %f2440, %f2449, %f2401;
	fma.rn.f32 	%f2482, %f2440, %f2450, %f2402;
	fma.rn.f32 	%f2483, %f2440, %f2451, %f2403;
	fma.rn.f32 	%f2484, %f2440, %f2452, %f2404;
	fma.rn.f32 	%f2485, %f2441, %f2445, %f2405;
	fma.rn.f32 	%f2486, %f2441, %f2446, %f2406;
	fma.rn.f32 	%f2487, %f2441, %f2447, %f2407;
	fma.rn.f32 	%f2488, %f2441, %f2448, %f2408;
	fma.rn.f32 	%f2489, %f2441, %f2449, %f2409;
	fma.rn.f32 	%f2490, %f2441, %f2450, %f2410;
	fma.rn.f32 	%f2491, %f2441, %f2451, %f2411;
	fma.rn.f32 	%f2492, %f2441, %f2452, %f2412;
	fma.rn.f32 	%f2493, %f2442, %f2445, %f2413;
	fma.rn.f32 	%f2494, %f2442, %f2446, %f2414;
	fma.rn.f32 	%f2495, %f2442, %f2447, %f2415;
	fma.rn.f32 	%f2496, %f2442, %f2448, %f2416;
	fma.rn.f32 	%f2497, %f2442, %f2449, %f2417;
	fma.rn.f32 	%f2498, %f2442, %f2450, %f2418;
	fma.rn.f32 	%f2499, %f2442, %f2451, %f2419;
	fma.rn.f32 	%f2500, %f2442, %f2452, %f2420;
	fma.rn.f32 	%f2501, %f2443, %f2445, %f2421;
	fma.rn.f32 	%f2502, %f2443, %f2446, %f2422;
	fma.rn.f32 	%f2503, %f2443, %f2447, %f2423;
	fma.rn.f32 	%f2504, %f2443, %f2448, %f2424;
	fma.rn.f32 	%f2505, %f2443, %f2449, %f2425;
	fma.rn.f32 	%f2506, %f2443, %f2450, %f2426;
	fma.rn.f32 	%f2507, %f2443, %f2451, %f2427;
	fma.rn.f32 	%f2508, %f2443, %f2452, %f2428;
	fma.rn.f32 	%f2509, %f2444, %f2445, %f2429;
	fma.rn.f32 	%f2510, %f2444, %f2446, %f2430;
	fma.rn.f32 	%f2511, %f2444, %f2447, %f2431;
	fma.rn.f32 	%f2512, %f2444, %f2448, %f2432;
	fma.rn.f32 	%f2513, %f2444, %f2449, %f2433;
	fma.rn.f32 	%f2514, %f2444, %f2450, %f2434;
	fma.rn.f32 	%f2515, %f2444, %f2451, %f2435;
	fma.rn.f32 	%f2516, %f2444, %f2452, %f2436;
	ld.shared.f32 	%f2517, [%r349+116];
	ld.shared.f32 	%f2518, [%r349+260];
	ld.shared.f32 	%f2519, [%r349+404];
	ld.shared.f32 	%f2520, [%r349+548];
	ld.shared.f32 	%f2521, [%r349+692];
	ld.shared.f32 	%f2522, [%r349+836];
	ld.shared.f32 	%f2523, [%r349+980];
	ld.shared.f32 	%f2524, [%r349+1124];
	ld.shared.f32 	%f2525, [%r351+7888];
	ld.shared.f32 	%f2526, [%r351+7892];
	ld.shared.f32 	%f2527, [%r351+7896];
	ld.shared.f32 	%f2528, [%r351+7900];
	ld.shared.f32 	%f2529, [%r351+7904];
	ld.shared.f32 	%f2530, [%r351+7908];
	ld.shared.f32 	%f2531, [%r351+7912];
	ld.shared.f32 	%f2532, [%r351+7916];
	fma.rn.f32 	%f2533, %f2517, %f2525, %f2453;
	fma.rn.f32 	%f2534, %f2517, %f2526, %f2454;
	fma.rn.f32 	%f2535, %f2517, %f2527, %f2455;
	fma.rn.f32 	%f2536, %f2517, %f2528, %f2456;
	fma.rn.f32 	%f2537, %f2517, %f2529, %f2457;
	fma.rn.f32 	%f2538, %f2517, %f2530, %f2458;
	fma.rn.f32 	%f2539, %f2517, %f2531, %f2459;
	fma.rn.f32 	%f2540, %f2517, %f2532, %f2460;
	fma.rn.f32 	%f2541, %f2518, %f2525, %f2461;
	fma.rn.f32 	%f2542, %f2518, %f2526, %f2462;
	fma.rn.f32 	%f2543, %f2518, %f2527, %f2463;
	fma.rn.f32 	%f2544, %f2518, %f2528, %f2464;
	fma.rn.f32 	%f2545, %f2518, %f2529, %f2465;
	fma.rn.f32 	%f2546, %f2518, %f2530, %f2466;
	fma.rn.f32 	%f2547, %f2518, %f2531, %f2467;
	fma.rn.f32 	%f2548, %f2518, %f2532, %f2468;
	fma.rn.f32 	%f2549, %f2519, %f2525, %f2469;
	fma.rn.f32 	%f2550, %f2519, %f2526, %f2470;
	fma.rn.f32 	%f2551, %f2519, %f2527, %f2471;
	fma.rn.f32 	%f2552, %f2519, %f2528, %f2472;
	fma.rn.f32 	%f2553, %f2519, %f2529, %f2473;
	fma.rn.f32 	%f2554, %f2519, %f2530, %f2474;
	fma.rn.f32 	%f2555, %f2519, %f2531, %f2475;
	fma.rn.f32 	%f2556, %f2519, %f2532, %f2476;
	fma.rn.f32 	%f2557, %f2520, %f2525, %f2477;
	fma.rn.f32 	%f2558, %f2520, %f2526, %f2478;
	fma.rn.f32 	%f2559, %f2520, %f2527, %f2479;
	fma.rn.f32 	%f2560, %f2520, %f2528, %f2480;
	fma.rn.f32 	%f2561, %f2520, %f2529, %f2481;
	fma.rn.f32 	%f2562, %f2520, %f2530, %f2482;
	fma.rn.f32 	%f2563, %f2520, %f2531, %f2483;
	fma.rn.f32 	%f2564, %f2520, %f2532, %f2484;
	fma.rn.f32 	%f2565, %f2521, %f2525, %f2485;
	fma.rn.f32 	%f2566, %f2521, %f2526, %f2486;
	fma.rn.f32 	%f2567, %f2521, %f2527, %f2487;
	fma.rn.f32 	%f2568, %f2521, %f2528, %f2488;
	fma.rn.f32 	%f2569, %f2521, %f2529, %f2489;
	fma.rn.f32 	%f2570, %f2521, %f2530, %f2490;
	fma.rn.f32 	%f2571, %f2521, %f2531, %f2491;
	fma.rn.f32 	%f2572, %f2521, %f2532, %f2492;
	fma.rn.f32 	%f2573, %f2522, %f2525, %f2493;
	fma.rn.f32 	%f2574, %f2522, %f2526, %f2494;
	fma.rn.f32 	%f2575, %f2522, %f2527, %f2495;
	fma.rn.f32 	%f2576, %f2522, %f2528, %f2496;
	fma.rn.f32 	%f2577, %f2522, %f2529, %f2497;
	fma.rn.f32 	%f2578, %f2522, %f2530, %f2498;
	fma.rn.f32 	%f2579, %f2522, %f2531, %f2499;
	fma.rn.f32 	%f2580, %f2522, %f2532, %f2500;
	fma.rn.f32 	%f2581, %f2523, %f2525, %f2501;
	fma.rn.f32 	%f2582, %f2523, %f2526, %f2502;
	fma.rn.f32 	%f2583, %f2523, %f2527, %f2503;
	fma.rn.f32 	%f2584, %f2523, %f2528, %f2504;
	fma.rn.f32 	%f2585, %f2523, %f2529, %f2505;
	fma.rn.f32 	%f2586, %f2523, %f2530, %f2506;
	fma.rn.f32 	%f2587, %f2523, %f2531, %f2507;
	fma.rn.f32 	%f2588, %f2523, %f2532, %f2508;
	fma.rn.f32 	%f2589, %f2524, %f2525, %f2509;
	fma.rn.f32 	%f2590, %f2524, %f2526, %f2510;
	fma.rn.f32 	%f2591, %f2524, %f2527, %f2511;
	fma.rn.f32 	%f2592, %f2524, %f2528, %f2512;
	fma.rn.f32 	%f2593, %f2524, %f2529, %f2513;
	fma.rn.f32 	%f2594, %f2524, %f2530, %f2514;
	fma.rn.f32 	%f2595, %f2524, %f2531, %f2515;
	fma.rn.f32 	%f2596, %f2524, %f2532, %f2516;
	ld.shared.f32 	%f2597, [%r349+120];
	ld.shared.f32 	%f2598, [%r349+264];
	ld.shared.f32 	%f2599, [%r349+408];
	ld.shared.f32 	%f2600, [%r349+552];
	ld.shared.f32 	%f2601, [%r349+696];
	ld.shared.f32 	%f2602, [%r349+840];
	ld.shared.f32 	%f2603, [%r349+984];
	ld.shared.f32 	%f2604, [%r349+1128];
	ld.shared.f32 	%f2605, [%r351+8160];
	ld.shared.f32 	%f2606, [%r351+8164];
	ld.shared.f32 	%f2607, [%r351+8168];
	ld.shared.f32 	%f2608, [%r351+8172];
	ld.shared.f32 	%f2609, [%r351+8176];
	ld.shared.f32 	%f2610, [%r351+8180];
	ld.shared.f32 	%f2611, [%r351+8184];
	ld.shared.f32 	%f2612, [%r351+8188];
	fma.rn.f32 	%f2613, %f2597, %f2605, %f2533;
	fma.rn.f32 	%f2614, %f2597, %f2606, %f2534;
	fma.rn.f32 	%f2615, %f2597, %f2607, %f2535;
	fma.rn.f32 	%f2616, %f2597, %f2608, %f2536;
	fma.rn.f32 	%f2617, %f2597, %f2609, %f2537;
	fma.rn.f32 	%f2618, %f2597, %f2610, %f2538;
	fma.rn.f32 	%f2619, %f2597, %f2611, %f2539;
	fma.rn.f32 	%f2620, %f2597, %f2612, %f2540;
	fma.rn.f32 	%f2621, %f2598, %f2605, %f2541;
	fma.rn.f32 	%f2622, %f2598, %f2606, %f2542;
	fma.rn.f32 	%f2623, %f2598, %f2607, %f2543;
	fma.rn.f32 	%f2624, %f2598, %f2608, %f2544;
	fma.rn.f32 	%f2625, %f2598, %f2609, %f2545;
	fma.rn.f32 	%f2626, %f2598, %f2610, %f2546;
	fma.rn.f32 	%f2627, %f2598, %f2611, %f2547;
	fma.rn.f32 	%f2628, %f2598, %f2612, %f2548;
	fma.rn.f32 	%f2629, %f2599, %f2605, %f2549;
	fma.rn.f32 	%f2630, %f2599, %f2606, %f2550;
	fma.rn.f32 	%f2631, %f2599, %f2607, %f2551;
	fma.rn.f32 	%f2632, %f2599, %f2608, %f2552;
	fma.rn.f32 	%f2633, %f2599, %f2609, %f2553;
	fma.rn.f32 	%f2634, %f2599, %f2610, %f2554;
	fma.rn.f32 	%f2635, %f2599, %f2611, %f2555;
	fma.rn.f32 	%f2636, %f2599, %f2612, %f2556;
	fma.rn.f32 	%f2637, %f2600, %f2605, %f2557;
	fma.rn.f32 	%f2638, %f2600, %f2606, %f2558;
	fma.rn.f32 	%f2639, %f2600, %f2607, %f2559;
	fma.rn.f32 	%f2640, %f2600, %f2608, %f2560;
	fma.rn.f32 	%f2641, %f2600, %f2609, %f2561;
	fma.rn.f32 	%f2642, %f2600, %f2610, %f2562;
	fma.rn.f32 	%f2643, %f2600, %f2611, %f2563;
	fma.rn.f32 	%f2644, %f2600, %f2612, %f2564;
	fma.rn.f32 	%f2645, %f2601, %f2605, %f2565;
	fma.rn.f32 	%f2646, %f2601, %f2606, %f2566;
	fma.rn.f32 	%f2647, %f2601, %f2607, %f2567;
	fma.rn.f32 	%f2648, %f2601, %f2608, %f2568;
	fma.rn.f32 	%f2649, %f2601, %f2609, %f2569;
	fma.rn.f32 	%f2650, %f2601, %f2610, %f2570;
	fma.rn.f32 	%f2651, %f2601, %f2611, %f2571;
	fma.rn.f32 	%f2652, %f2601, %f2612, %f2572;
	fma.rn.f32 	%f2653, %f2602, %f2605, %f2573;
	fma.rn.f32 	%f2654, %f2602, %f2606, %f2574;
	fma.rn.f32 	%f2655, %f2602, %f2607, %f2575;
	fma.rn.f32 	%f2656, %f2602, %f2608, %f2576;
	fma.rn.f32 	%f2657, %f2602, %f2609, %f2577;
	fma.rn.f32 	%f2658, %f2602, %f2610, %f2578;
	fma.rn.f32 	%f2659, %f2602, %f2611, %f2579;
	fma.rn.f32 	%f2660, %f2602, %f2612, %f2580;
	fma.rn.f32 	%f2661, %f2603, %f2605, %f2581;
	fma.rn.f32 	%f2662, %f2603, %f2606, %f2582;
	fma.rn.f32 	%f2663, %f2603, %f2607, %f2583;
	fma.rn.f32 	%f2664, %f2603, %f2608, %f2584;
	fma.rn.f32 	%f2665, %f2603, %f2609, %f2585;
	fma.rn.f32 	%f2666, %f2603, %f2610, %f2586;
	fma.rn.f32 	%f2667, %f2603, %f2611, %f2587;
	fma.rn.f32 	%f2668, %f2603, %f2612, %f2588;
	fma.rn.f32 	%f2669, %f2604, %f2605, %f2589;
	fma.rn.f32 	%f2670, %f2604, %f2606, %f2590;
	fma.rn.f32 	%f2671, %f2604, %f2607, %f2591;
	fma.rn.f32 	%f2672, %f2604, %f2608, %f2592;
	fma.rn.f32 	%f2673, %f2604, %f2609, %f2593;
	fma.rn.f32 	%f2674, %f2604, %f2610, %f2594;
	fma.rn.f32 	%f2675, %f2604, %f2611, %f2595;
	fma.rn.f32 	%f2676, %f2604, %f2612, %f2596;
	ld.shared.f32 	%f2677, [%r349+124];
	ld.shared.f32 	%f2678, [%r349+268];
	ld.shared.f32 	%f2679, [%r349+412];
	ld.shared.f32 	%f2680, [%r349+556];
	ld.shared.f32 	%f2681, [%r349+700];
	ld.shared.f32 	%f2682, [%r349+844];
	ld.shared.f32 	%f2683, [%r349+988];
	ld.shared.f32 	%f2684, [%r349+1132];
	ld.shared.f32 	%f2685, [%r351+8432];
	ld.shared.f32 	%f2686, [%r351+8436];
	ld.shared.f32 	%f2687, [%r351+8440];
	ld.shared.f32 	%f2688, [%r351+8444];
	ld.shared.f32 	%f2689, [%r351+8448];
	ld.shared.f32 	%f2690, [%r351+8452];
	ld.shared.f32 	%f2691, [%r351+8456];
	ld.shared.f32 	%f2692, [%r351+8460];
	fma.rn.f32 	%f3182, %f2677, %f2685, %f2613;
	fma.rn.f32 	%f3181, %f2677, %f2686, %f2614;
	fma.rn.f32 	%f3180, %f2677, %f2687, %f2615;
	fma.rn.f32 	%f3179, %f2677, %f2688, %f2616;
	fma.rn.f32 	%f3178, %f2677, %f2689, %f2617;
	fma.rn.f32 	%f3177, %f2677, %f2690, %f2618;
	fma.rn.f32 	%f3176, %f2677, %f2691, %f2619;
	fma.rn.f32 	%f3175, %f2677, %f2692, %f2620;
	fma.rn.f32 	%f3174, %f2678, %f2685, %f2621;
	fma.rn.f32 	%f3173, %f2678, %f2686, %f2622;
	fma.rn.f32 	%f3172, %f2678, %f2687, %f2623;
	fma.rn.f32 	%f3171, %f2678, %f2688, %f2624;
	fma.rn.f32 	%f3170, %f2678, %f2689, %f2625;
	fma.rn.f32 	%f3169, %f2678, %f2690, %f2626;
	fma.rn.f32 	%f3168, %f2678, %f2691, %f2627;
	fma.rn.f32 	%f3167, %f2678, %f2692, %f2628;
	fma.rn.f32 	%f3166, %f2679, %f2685, %f2629;
	fma.rn.f32 	%f3165, %f2679, %f2686, %f2630;
	fma.rn.f32 	%f3164, %f2679, %f2687, %f2631;
	fma.rn.f32 	%f3163, %f2679, %f2688, %f2632;
	fma.rn.f32 	%f3162, %f2679, %f2689, %f2633;
	fma.rn.f32 	%f3161, %f2679, %f2690, %f2634;
	fma.rn.f32 	%f3160, %f2679, %f2691, %f2635;
	fma.rn.f32 	%f3159, %f2679, %f2692, %f2636;
	fma.rn.f32 	%f3158, %f2680, %f2685, %f2637;
	fma.rn.f32 	%f3157, %f2680, %f2686, %f2638;
	fma.rn.f32 	%f3156, %f2680, %f2687, %f2639;
	fma.rn.f32 	%f3155, %f2680, %f2688, %f2640;
	fma.rn.f32 	%f3154, %f2680, %f2689, %f2641;
	fma.rn.f32 	%f3153, %f2680, %f2690, %f2642;
	fma.rn.f32 	%f3152, %f2680, %f2691, %f2643;
	fma.rn.f32 	%f3151, %f2680, %f2692, %f2644;
	fma.rn.f32 	%f3150, %f2681, %f2685, %f2645;
	fma.rn.f32 	%f3149, %f2681, %f2686, %f2646;
	fma.rn.f32 	%f3148, %f2681, %f2687, %f2647;
	fma.rn.f32 	%f3147, %f2681, %f2688, %f2648;
	fma.rn.f32 	%f3146, %f2681, %f2689, %f2649;
	fma.rn.f32 	%f3145, %f2681, %f2690, %f2650;
	fma.rn.f32 	%f3144, %f2681, %f2691, %f2651;
	fma.rn.f32 	%f3143, %f2681, %f2692, %f2652;
	fma.rn.f32 	%f3142, %f2682, %f2685, %f2653;
	fma.rn.f32 	%f3141, %f2682, %f2686, %f2654;
	fma.rn.f32 	%f3140, %f2682, %f2687, %f2655;
	fma.rn.f32 	%f3139, %f2682, %f2688, %f2656;
	fma.rn.f32 	%f3138, %f2682, %f2689, %f2657;
	fma.rn.f32 	%f3137, %f2682, %f2690, %f2658;
	fma.rn.f32 	%f3136, %f2682, %f2691, %f2659;
	fma.rn.f32 	%f3135, %f2682, %f2692, %f2660;
	fma.rn.f32 	%f3183, %f2683, %f2685, %f2661;
	fma.rn.f32 	%f3184, %f2683, %f2686, %f2662;
	fma.rn.f32 	%f3185, %f2683, %f2687, %f2663;
	fma.rn.f32 	%f3186, %f2683, %f2688, %f2664;
	fma.rn.f32 	%f3187, %f2683, %f2689, %f2665;
	fma.rn.f32 	%f3188, %f2683, %f2690, %f2666;
	fma.rn.f32 	%f3189, %f2683, %f2691, %f2667;
	fma.rn.f32 	%f3190, %f2683, %f2692, %f2668;
	fma.rn.f32 	%f3191, %f2684, %f2685, %f2669;
	fma.rn.f32 	%f3192, %f2684, %f2686, %f2670;
	fma.rn.f32 	%f3193, %f2684, %f2687, %f2671;
	fma.rn.f32 	%f3194, %f2684, %f2688, %f2672;
	fma.rn.f32 	%f3195, %f2684, %f2689, %f2673;
	fma.rn.f32 	%f3196, %f2684, %f2690, %f2674;
	fma.rn.f32 	%f3197, %f2684, %f2691, %f2675;
	fma.rn.f32 	%f3198, %f2684, %f2692, %f2676;
	@%p13 bra 	$L__BB0_30;
	// begin inline asm
	cp.async.wait_group 0;

	// end inline asm
	bar.sync 	0;
	mov.u32 	%r439, %r52;
$L__BB0_30:
	setp.eq.s32 	%p26, %r426, %r9;
	@%p26 bra 	$L__BB0_31;
	bra.uni 	$L__BB0_12;
$L__BB0_31:
	add.s32 	%r49, %r8, 7;
	setp.lt.s32 	%p27, %r6, %r101;
	@%p27 bra 	$L__BB0_32;
	bra.uni 	$L__BB0_48;
$L__BB0_32:
	setp.ge.s32 	%p28, %r49, %r101;
	mad.lo.s32 	%r86, %r6, %r101, %r8;
	@%p28 bra 	$L__BB0_34;
	mul.wide.s32 	%rd83, %r86, 4;
	add.s64 	%rd84, %rd1, %rd83;
	ld.global.v4.f32 	{%f2714, %f2715, %f2716, %f2717}, [%rd84];
	mul.f32 	%f2718, %f194, %f2714;
	fma.rn.f32 	%f2719, %f193, %f3182, %f2718;
	mul.f32 	%f2720, %f194, %f2715;
	fma.rn.f32 	%f2721, %f193, %f3181, %f2720;
	mul.f32 	%f2722, %f194, %f2716;
	fma.rn.f32 	%f2723, %f193, %f3180, %f2722;
	mul.f32 	%f2724, %f194, %f2717;
	fma.rn.f32 	%f2725, %f193, %f3179, %f2724;
	st.global.v4.f32 	[%rd84], {%f2719, %f2721, %f2723, %f2725};
	ld.global.v4.f32 	{%f2726, %f2727, %f2728, %f2729}, [%rd84+16];
	mul.f32 	%f2730, %f194, %f2726;
	fma.rn.f32 	%f2731, %f193, %f3178, %f2730;
	mul.f32 	%f2732, %f194, %f2727;
	fma.rn.f32 	%f2733, %f193, %f3177, %f2732;
	mul.f32 	%f2734, %f194, %f2728;
	fma.rn.f32 	%f2735, %f193, %f3176, %f2734;
	mul.f32 	%f2736, %f194, %f2729;
	fma.rn.f32 	%f2737, %f193, %f3175, %f2736;
	st.global.v4.f32 	[%rd84+16], {%f2731, %f2733, %f2735, %f2737};
	bra.uni 	$L__BB0_48;
$L__BB0_34:
	setp.ge.s32 	%p29, %r8, %r101;
	mul.wide.s32 	%rd82, %r86, 4;
	add.s64 	%rd2, %rd1, %rd82;
	@%p29 bra 	$L__BB0_36;
	ld.global.f32 	%f2693, [%rd2];
	mul.f32 	%f2694, %f193, %f3182;
	fma.rn.f32 	%f2695, %f194, %f2693, %f2694;
	st.global.f32 	[%rd2], %f2695;
$L__BB0_36:
	add.s32 	%r352, %r8, 1;
	setp.ge.s32 	%p30, %r352, %r101;
	@%p30 bra 	$L__BB0_38;
	ld.global.f32 	%f2696, [%rd2+4];
	mul.f32 	%f2697, %f193, %f3181;
	fma.rn.f32 	%f2698, %f194, %f2696, %f2697;
	st.global.f32 	[%rd2+4], %f2698;
$L__BB0_38:
	add.s32 	%r353, %r8, 2;
	setp.ge.s32 	%p31, %r353, %r101;
	@%p31 bra 	$L__BB0_40;
	ld.global.f32 	%f2699, [%rd2+8];
	mul.f32 	%f2700, %f193, %f3180;
	fma.rn.f32 	%f2701, %f194, %f2699, %f2700;
	st.global.f32 	[%rd2+8], %f2701;
$L__BB0_40:
	add.s32 	%r354, %r8, 3;
	setp.ge.s32 	%p32, %r354, %r101;
	@%p32 bra 	$L__BB0_42;
	ld.global.f32 	%f2702, [%rd2+12];
	mul.f32 	%f2703, %f193, %f3179;
	fma.rn.f32 	%f2704, %f194, %f2702, %f2703;
	st.global.f32 	[%rd2+12], %f2704;
$L__BB0_42:
	add.s32 	%r355, %r8, 4;
	setp.ge.s32 	%p33, %r355, %r101;
	@%p33 bra 	$L__BB0_44;
	ld.global.f32 	%f2705, [%rd2+16];
	mul.f32 	%f2706, %f193, %f3178;
	fma.rn.f32 	%f2707, %f194, %f2705, %f2706;
	st.global.f32 	[%rd2+16], %f2707;
$L__BB0_44:
	add.s32 	%r356, %r8, 5;
	setp.ge.s32 	%p34, %r356, %r101;
	@%p34 bra 	$L__BB0_46;
	ld.global.f32 	%f2708, [%rd2+20];
	mul.f32 	%f2709, %f193, %f3177;
	fma.rn.f32 	%f2710, %f194, %f2708, %f2709;
	st.global.f32 	[%rd2+20], %f2710;
$L__BB0_46:
	add.s32 	%r357, %r8, 6;
	setp.ge.s32 	%p35, %r357, %r101;
	@%p35 bra 	$L__BB0_48;
	ld.global.f32 	%f2711, [%rd2+24];
	mul.f32 	%f2712, %f193, %f3176;
	fma.rn.f32 	%f2713, %f194, %f2711, %f2712;
	st.global.f32 	[%rd2+24], %f2713;
$L__BB0_48:
	add.s32 	%r87, %r6, 1;
	setp.ge.s32 	%p36, %r87, %r101;
	@%p36 bra 	$L__BB0_67;
	setp.lt.s32 	%p37, %r49, %r101;
	mul.lo.s32 	%r359, %r87, %r101;
	add.s32 	%r88, %r359, %r8;
	and.b32  	%r360, %r359, 3;
	setp.eq.s32 	%p38, %r360, 0;
	and.pred  	%p39, %p37, %p38;
	@%p39 bra 	$L__BB0_66;
	setp.ge.s32 	%p40, %r8, %r101;
	mul.wide.s32 	%rd85, %r88, 4;
	add.s64 	%rd3, %rd1, %rd85;
	@%p40 bra 	$L__BB0_52;
	ld.global.f32 	%f2738, [%rd3];
	mul.f32 	%f2739, %f193, %f3174;
	fma.rn.f32 	%f2740, %f194, %f2738, %f2739;
	st.global.f32 	[%rd3], %f2740;
$L__BB0_52:
	add.s32 	%r361, %r8, 1;
	setp.ge.s32 	%p41, %r361, %r101;
	@%p41 bra 	$L__BB0_54;
	ld.global.f32 	%f2741, [%rd3+4];
	mul.f32 	%f2742, %f193, %f3173;
	fma.rn.f32 	%f2743, %f194, %f2741, %f2742;
	st.global.f32 	[%rd3+4], %f2743;
$L__BB0_54:
	add.s32 	%r362, %r8, 2;
	setp.ge.s32 	%p42, %r362, %r101;
	@%p42 bra 	$L__BB0_56;
	ld.global.f32 	%f2744, [%rd3+8];
	mul.f32 	%f2745, %f193, %f3172;
	fma.rn.f32 	%f2746, %f194, %f2744, %f2745;
	st.global.f32 	[%rd3+8], %f2746;
$L__BB0_56:
	add.s32 	%r363, %r8, 3;
	setp.ge.s32 	%p43, %r363, %r101;
	@%p43 bra 	$L__BB0_58;
	ld.global.f32 	%f2747, [%rd3+12];
	mul.f32 	%f2748, %f193, %f3171;
	fma.rn.f32 	%f2749, %f194, %f2747, %f2748;
	st.global.f32 	[%rd3+12], %f2749;
$L__BB0_58:
	add.s32 	%r364, %r8, 4;
	setp.ge.s32 	%p44, %r364, %r101;
	@%p44 bra 	$L__BB0_60;
	ld.global.f32 	%f2750, [%rd3+16];
	mul.f32 	%f2751, %f193, %f3170;
	fma.rn.f32 	%f2752, %f194, %f2750, %f2751;
	st.global.f32 	[%rd3+16], %f2752;
$L__BB0_60:
	add.s32 	%r365, %r8, 5;
	setp.ge.s32 	%p45, %r365, %r101;
	@%p45 bra 	$L__BB0_62;
	ld.global.f32 	%f2753, [%rd3+20];
	mul.f32 	%f2754, %f193, %f3169;
	fma.rn.f32 	%f2755, %f194, %f2753, %f2754;
	st.global.f32 	[%rd3+20], %f2755;
$L__BB0_62:
	add.s32 	%r366, %r8, 6;
	setp.ge.s32 	%p46, %r366, %r101;
	@%p46 bra 	$L__BB0_64;
	ld.global.f32 	%f2756, [%rd3+24];
	mul.f32 	%f2757, %f193, %f3168;
	fma.rn.f32 	%f2758, %f194, %f2756, %f2757;
	st.global.f32 	[%rd3+24], %f2758;
$L__BB0_64:
	setp.ge.s32 	%p47, %r49, %r101;
	@%p47 bra 	$L__BB0_67;
	ld.global.f32 	%f2759, [%rd3+28];
	mul.f32 	%f2760, %f193, %f3167;
	fma.rn.f32 	%f2761, %f194, %f2759, %f2760;
	st.global.f32 	[%rd3+28], %f2761;
	bra.uni 	$L__BB0_67;
$L__BB0_66:
	mul.wide.s32 	%rd86, %r88, 4;
	add.s64 	%rd87, %rd1, %rd86;
	ld.global.v4.f32 	{%f2762, %f2763, %f2764, %f2765}, [%rd87];
	mul.f32 	%f2766, %f194, %f2762;
	fma.rn.f32 	%f2767, %f193, %f3174, %f2766;
	mul.f32 	%f2768, %f194, %f2763;
	fma.rn.f32 	%f2769, %f193, %f3173, %f2768;
	mul.f32 	%f2770, %f194, %f2764;
	fma.rn.f32 	%f2771, %f193, %f3172, %f2770;
	mul.f32 	%f2772, %f194, %f2765;
	fma.rn.f32 	%f2773, %f193, %f3171, %f2772;
	st.global.v4.f32 	[%rd87], {%f2767, %f2769, %f2771, %f2773};
	ld.global.v4.f32 	{%f2774, %f2775, %f2776, %f2777}, [%rd87+16];
	mul.f32 	%f2778, %f194, %f2774;
	fma.rn.f32 	%f2779, %f193, %f3170, %f2778;
	mul.f32 	%f2780, %f194, %f2775;
	fma.rn.f32 	%f2781, %f193, %f3169, %f2780;
	mul.f32 	%f2782, %f194, %f2776;
	fma.rn.f32 	%f2783, %f193, %f3168, %f2782;
	mul.f32 	%f2784, %f194, %f2777;
	fma.rn.f32 	%f2785, %f193, %f3167, %f2784;
	st.global.v4.f32 	[%rd87+16], {%f2779, %f2781, %f2783, %f2785};
$L__BB0_67:
	add.s32 	%r89, %r6, 2;
	setp.ge.s32 	%p48, %r89, %r101;
	@%p48 bra 	$L__BB0_86;
	setp.lt.s32 	%p49, %r49, %r101;
	mul.lo.s32 	%r368, %r89, %r101;
	add.s32 	%r90, %r368, %r8;
	and.b32  	%r369, %r368, 2;
	setp.eq.s32 	%p50, %r369, 0;
	and.pred  	%p51, %p49, %p50;
	@%p51 bra 	$L__BB0_85;
	setp.ge.s32 	%p52, %r8, %r101;
	mul.wide.s32 	%rd88, %r90, 4;
	add.s64 	%rd4, %rd1, %rd88;
	@%p52 bra 	$L__BB0_71;
	ld.global.f32 	%f2786, [%rd4];
	mul.f32 	%f2787, %f193, %f3166;
	fma.rn.f32 	%f2788, %f194, %f2786, %f2787;
	st.global.f32 	[%rd4], %f2788;
$L__BB0_71:
	add.s32 	%r370, %r8, 1;
	setp.ge.s32 	%p53, %r370, %r101;
	@%p53 bra 	$L__BB0_73;
	ld.global.f32 	%f2789, [%rd4+4];
	mul.f32 	%f2790, %f193, %f3165;
	fma.rn.f32 	%f2791, %f194, %f2789, %f2790;
	st.global.f32 	[%rd4+4], %f2791;
$L__BB0_73:
	add.s32 	%r371, %r8, 2;
	setp.ge.s32 	%p54, %r371, %r101;
	@%p54 bra 	$L__BB0_75;
	ld.global.f32 	%f2792, [%rd4+8];
	mul.f32 	%f2793, %f193, %f3164;
	fma.rn.f32 	%f2794, %f194, %f2792, %f2793;
	st.global.f32 	[%rd4+8], %f2794;
$L__BB0_75:
	add.s32 	%r372, %r8, 3;
	setp.ge.s32 	%p55, %r372, %r101;
	@%p55 bra 	$L__BB0_77;
	ld.global.f32 	%f2795, [%rd4+12];
	mul.f32 	%f2796, %f193, %f3163;
	fma.rn.f32 	%f2797, %f194, %f2795, %f2796;
	st.global.f32 	[%rd4+12], %f2797;
$L__BB0_77:
	add.s32 	%r373, %r8, 4;
	setp.ge.s32 	%p56, %r373, %r101;
	@%p56 bra 	$L__BB0_79;
	ld.global.f32 	%f2798, [%rd4+16];
	mul.f32 	%f2799, %f193, %f3162;
	fma.rn.f32 	%f2800, %f194, %f2798, %f2799;
	st.global.f32 	[%rd4+16], %f2800;
$L__BB0_79:
	add.s32 	%r374, %r8, 5;
	setp.ge.s32 	%p57, %r374, %r101;
	@%p57 bra 	$L__BB0_81;
	ld.global.f32 	%f2801, [%rd4+20];
	mul.f32 	%f2802, %f193, %f3161;
	fma.rn.f32 	%f2803, %f194, %f2801, %f2802;
	st.global.f32 	[%rd4+20], %f2803;
$L__BB0_81:
	add.s32 	%r375, %r8, 6;
	setp.ge.s32 	%p58, %r375, %r101;
	@%p58 bra 	$L__BB0_83;
	ld.global.f32 	%f2804, [%rd4+24];
	mul.f32 	%f2805, %f193, %f3160;
	fma.rn.f32 	%f2806, %f194, %f2804, %f2805;
	st.global.f32 	[%rd4+24], %f2806;
$L__BB0_83:
	setp.ge.s32 	%p59, %r49, %r101;
	@%p59 bra 	$L__BB0_86;
	ld.global.f32 	%f2807, [%rd4+28];
	mul.f32 	%f2808, %f193, %f3159;
	fma.rn.f32 	%f2809, %f194, %f2807, %f2808;
	st.global.f32 	[%rd4+28], %f2809;
	bra.uni 	$L__BB0_86;
$L__BB0_85:
	mul.wide.s32 	%rd89, %r90, 4;
	add.s64 	%rd90, %rd1, %rd89;
	ld.global.v4.f32 	{%f2810, %f2811, %f2812, %f2813}, [%rd90];
	mul.f32 	%f2814, %f194, %f2810;
	fma.rn.f32 	%f2815, %f193, %f3166, %f2814;
	mul.f32 	%f2816, %f194, %f2811;
	fma.rn.f32 	%f2817, %f193, %f3165, %f2816;
	mul.f32 	%f2818, %f194, %f2812;
	fma.rn.f32 	%f2819, %f193, %f3164, %f2818;
	mul.f32 	%f2820, %f194, %f2813;
	fma.rn.f32 	%f2821, %f193, %f3163, %f2820;
	st.global.v4.f32 	[%rd90], {%f2815, %f2817, %f2819, %f2821};
	ld.global.v4.f32 	{%f2822, %f2823, %f2824, %f2825}, [%rd90+16];
	mul.f32 	%f2826, %f194, %f2822;
	fma.rn.f32 	%f2827, %f193, %f3162, %f2826;
	mul.f32 	%f2828, %f194, %f2823;
	fma.rn.f32 	%f2829, %f193, %f3161, %f2828;
	mul.f32 	%f2830, %f194, %f2824;
	fma.rn.f32 	%f2831, %f193, %f3160, %f2830;
	mul.f32 	%f2832, %f194, %f2825;
	fma.rn.f32 	%f2833, %f193, %f3159, %f2832;
	st.global.v4.f32 	[%rd90+16], {%f2827, %f2829, %f2831, %f2833};
$L__BB0_86:
	add.s32 	%r91, %r6, 3;
	setp.ge.s32 	%p60, %r91, %r101;
	@%p60 bra 	$L__BB0_105;
	setp.lt.s32 	%p61, %r49, %r101;
	mul.lo.s32 	%r377, %r91, %r101;
	add.s32 	%r92, %r377, %r8;
	and.b32  	%r378, %r377, 3;
	setp.eq.s32 	%p62, %r378, 0;
	and.pred  	%p63, %p61, %p62;
	@%p63 bra 	$L__BB0_104;
	setp.ge.s32 	%p64, %r8, %r101;
	mul.wide.s32 	%rd91, %r92, 4;
	add.s64 	%rd5, %rd1, %rd91;
	@%p64 bra 	$L__BB0_90;
	ld.global.f32 	%f2834, [%rd5];
	mul.f32 	%f2835, %f193, %f3158;
	fma.rn.f32 	%f2836, %f194, %f2834, %f2835;
	st.global.f32 	[%rd5], %f2836;
$L__BB0_90:
	add.s32 	%r379, %r8, 1;
	setp.ge.s32 	%p65, %r379, %r101;
	@%p65 bra 	$L__BB0_92;
	ld.global.f32 	%f2837, [%rd5+4];
	mul.f32 	%f2838, %f193, %f3157;
	fma.rn.f32 	%f2839, %f194, %f2837, %f2838;
	st.global.f32 	[%rd5+4], %f2839;
$L__BB0_92:
	add.s32 	%r380, %r8, 2;
	setp.ge.s32 	%p66, %r380, %r101;
	@%p66 bra 	$L__BB0_94;
	ld.global.f32 	%f2840, [%rd5+8];
	mul.f32 	%f2841, %f193, %f3156;
	fma.rn.f32 	%f2842, %f194, %f2840, %f2841;
	st.global.f32 	[%rd5+8], %f2842;
$L__BB0_94:
	add.s32 	%r381, %r8, 3;
	setp.ge.s32 	%p67, %r381, %r101;
	@%p67 bra 	$L__BB0_96;
	ld.global.f32 	%f2843, [%rd5+12];
	mul.f32 	%f2844, %f193, %f3155;
	fma.rn.f32 	%f2845, %f194, %f2843, %f2844;
	st.global.f32 	[%rd5+12], %f2845;
$L__BB0_96:
	add.s32 	%r382, %r8, 4;
	setp.ge.s32 	%p68, %r382, %r101;
	@%p68 bra 	$L__BB0_98;
	ld.global.f32 	%f2846, [%rd5+16];
	mul.f32 	%f2847, %f193, %f3154;
	fma.rn.f32 	%f2848, %f194, %f2846, %f2847;
	st.global.f32 	[%rd5+16], %f2848;
$L__BB0_98:
	add.s32 	%r383, %r8, 5;
	setp.ge.s32 	%p69, %r383, %r101;
	@%p69 bra 	$L__BB0_100;
	ld.global.f32 	%f2849, [%rd5+20];
	mul.f32 	%f2850, %f193, %f3153;
	fma.rn.f32 	%f2851, %f194, %f2849, %f2850;
	st.global.f32 	[%rd5+20], %f2851;
$L__BB0_100:
	add.s32 	%r384, %r8, 6;
	setp.ge.s32 	%p70, %r384, %r101;
	@%p70 bra 	$L__BB0_102;
	ld.global.f32 	%f2852, [%rd5+24];
	mul.f32 	%f2853, %f193, %f3152;
	fma.rn.f32 	%f2854, %f194, %f2852, %f2853;
	st.global.f32 	[%rd5+24], %f2854;
$L__BB0_102:
	setp.ge.s32 	%p71, %r49, %r101;
	@%p71 bra 	$L__BB0_105;
	ld.global.f32 	%f2855, [%rd5+28];
	mul.f32 	%f2856, %f193, %f3151;
	fma.rn.f32 	%f2857, %f194, %f2855, %f2856;
	st.global.f32 	[%rd5+28], %f2857;
	bra.uni 	$L__BB0_105;
$L__BB0_104:
	mul.wide.s32 	%rd92, %r92, 4;
	add.s64 	%rd93, %rd1, %rd92;
	ld.global.v4.f32 	{%f2858, %f2859, %f2860, %f2861}, [%rd93];
	mul.f32 	%f2862, %f194, %f2858;
	fma.rn.f32 	%f2863, %f193, %f3158, %f2862;
	mul.f32 	%f2864, %f194, %f2859;
	fma.rn.f32 	%f2865, %f193, %f3157, %f2864;
	mul.f32 	%f2866, %f194, %f2860;
	fma.rn.f32 	%f2867, %f193, %f3156, %f2866;
	mul.f32 	%f2868, %f194, %f2861;
	fma.rn.f32 	%f2869, %f193, %f3155, %f2868;
	st.global.v4.f32 	[%rd93], {%f2863, %f2865, %f2867, %f2869};
	ld.global.v4.f32 	{%f2870, %f2871, %f2872, %f2873}, [%rd93+16];
	mul.f32 	%f2874, %f194, %f2870;
	fma.rn.f32 	%f2875, %f193, %f3154, %f2874;
	mul.f32 	%f2876, %f194, %f2871;
	fma.rn.f32 	%f2877, %f193, %f3153, %f2876;
	mul.f32 	%f2878, %f194, %f2872;
	fma.rn.f32 	%f2879, %f193, %f3152, %f2878;
	mul.f32 	%f2880, %f194, %f2873;
	fma.rn.f32 	%f2881, %f193, %f3151, %f2880;
	st.global.v4.f32 	[%rd93+16], {%f2875, %f2877, %f2879, %f2881};
$L__BB0_105:
	add.s32 	%r93, %r6, 4;
	setp.ge.s32 	%p72, %r93, %r101;
	@%p72 bra 	$L__BB0_122;
	setp.lt.s32 	%p73, %r49, %r101;
	mad.lo.s32 	%r94, %r93, %r101, %r8;
	@%p73 bra 	$L__BB0_121;
	setp.ge.s32 	%p74, %r8, %r101;
	mul.wide.s32 	%rd94, %r94, 4;
	add.s64 	%rd6, %rd1, %rd94;
	@%p74 bra 	$L__BB0_109;
	ld.global.f32 	%f2882, [%rd6];
	mul.f32 	%f2883, %f193, %f3150;
	fma.rn.f32 	%f2884, %f194, %f2882, %f2883;
	st.global.f32 	[%rd6], %f2884;
$L__BB0_109:
	add.s32 	%r385, %r8, 1;
	setp.ge.s32 	%p75, %r385, %r101;
	@%p75 bra 	$L__BB0_111;
	ld.global.f32 	%f2885, [%rd6+4];
	mul.f32 	%f2886, %f193, %f3149;
	fma.rn.f32 	%f2887, %f194, %f2885, %f2886;
	st.global.f32 	[%rd6+4], %f2887;
$L__BB0_111:
	add.s32 	%r386, %r8, 2;
	setp.ge.s32 	%p76, %r386, %r101;
	@%p76 bra 	$L__BB0_113;
	ld.global.f32 	%f2888, [%rd6+8];
	mul.f32 	%f2889, %f193, %f3148;
	fma.rn.f32 	%f2890, %f194, %f2888, %f2889;
	st.global.f32 	[%rd6+8], %f2890;
$L__BB0_113:
	add.s32 	%r387, %r8, 3;
	setp.ge.s32 	%p77, %r387, %r101;
	@%p77 bra 	$L__BB0_115;
	ld.global.f32 	%f2891, [%rd6+12];
	mul.f32 	%f2892, %f193, %f3147;
	fma.rn.f32 	%f2893, %f194, %f2891, %f2892;
	st.global.f32 	[%rd6+12], %f2893;
$L__BB0_115:
	add.s32 	%r388, %r8, 4;
	setp.ge.s32 	%p78, %r388, %r101;
	@%p78 bra 	$L__BB0_117;
	ld.global.f32 	%f2894, [%rd6+16];
	mul.f32 	%f2895, %f193, %f3146;
	fma.rn.f32 	%f2896, %f194, %f2894, %f2895;
	st.global.f32 	[%rd6+16], %f2896;
$L__BB0_117:
	add.s32 	%r389, %r8, 5;
	setp.ge.s32 	%p79, %r389, %r101;
	@%p79 bra 	$L__BB0_119;
	ld.global.f32 	%f2897, [%rd6+20];
	mul.f32 	%f2898, %f193, %f3145;
	fma.rn.f32 	%f2899, %f194, %f2897, %f2898;
	st.global.f32 	[%rd6+20], %f2899;
$L__BB0_119:
	add.s32 	%r390, %r8, 6;
	setp.ge.s32 	%p80, %r390, %r101;
	@%p80 bra 	$L__BB0_122;
	ld.global.f32 	%f2900, [%rd6+24];
	mul.f32 	%f2901, %f193, %f3144;
	fma.rn.f32 	%f2902, %f194, %f2900, %f2901;
	st.global.f32 	[%rd6+24], %f2902;
	bra.uni 	$L__BB0_122;
$L__BB0_121:
	mul.wide.s32 	%rd95, %r94, 4;
	add.s64 	%rd96, %rd1, %rd95;
	ld.global.v4.f32 	{%f2903, %f2904, %f2905, %f2906}, [%rd96];
	mul.f32 	%f2907, %f194, %f2903;
	fma.rn.f32 	%f2908, %f193, %f3150, %f2907;
	mul.f32 	%f2909, %f194, %f2904;
	fma.rn.f32 	%f2910, %f193, %f3149, %f2909;
	mul.f32 	%f2911, %f194, %f2905;
	fma.rn.f32 	%f2912, %f193, %f3148, %f2911;
	mul.f32 	%f2913, %f194, %f2906;
	fma.rn.f32 	%f2914, %f193, %f3147, %f2913;
	st.global.v4.f32 	[%rd96], {%f2908, %f2910, %f2912, %f2914};
	ld.global.v4.f32 	{%f2915, %f2916, %f2917, %f2918}, [%rd96+16];
	mul.f32 	%f2919, %f194, %f2915;
	fma.rn.f32 	%f2920, %f193, %f3146, %f2919;
	mul.f32 	%f2921, %f194, %f2916;
	fma.rn.f32 	%f2922, %f193, %f3145, %f2921;
	mul.f32 	%f2923, %f194, %f2917;
	fma.rn.f32 	%f2924, %f193, %f3144, %f2923;
	mul.f32 	%f2925, %f194, %f2918;
	fma.rn.f32 	%f2926, %f193, %f3143, %f2925;
	st.global.v4.f32 	[%rd96+16], {%f2920, %f2922, %f2924, %f2926};
$L__BB0_122:
	add.s32 	%r95, %r6, 5;
	setp.ge.s32 	%p81, %r95, %r101;
	@%p81 bra 	$L__BB0_141;
	setp.lt.s32 	%p82, %r49, %r101;
	mul.lo.s32 	%r392, %r95, %r101;
	add.s32 	%r96, %r392, %r8;
	and.b32  	%r393, %r392, 3;
	setp.eq.s32 	%p83, %r393, 0;
	and.pred  	%p84, %p82, %p83;
	@%p84 bra 	$L__BB0_140;
	setp.ge.s32 	%p85, %r8, %r101;
	mul.wide.s32 	%rd97, %r96, 4;
	add.s64 	%rd7, %rd1, %rd97;
	@%p85 bra 	$L__BB0_126;
	ld.global.f32 	%f2927, [%rd7];
	mul.f32 	%f2928, %f193, %f3142;
	fma.rn.f32 	%f2929, %f194, %f2927, %f2928;
	st.global.f32 	[%rd7], %f2929;
$L__BB0_126:
	add.s32 	%r394, %r8, 1;
	setp.ge.s32 	%p86, %r394, %r101;
	@%p86 bra 	$L__BB0_128;
	ld.global.f32 	%f2930, [%rd7+4];
	mul.f32 	%f2931, %f193, %f3141;
	fma.rn.f32 	%f2932, %f194, %f2930, %f2931;
	st.global.f32 	[%rd7+4], %f2932;
$L__BB0_128:
	add.s32 	%r395, %r8, 2;
	setp.ge.s32 	%p87, %r395, %r101;
	@%p87 bra 	$L__BB0_130;
	ld.global.f32 	%f2933, [%rd7+8];
	mul.f32 	%f2934, %f193, %f3140;
	fma.rn.f32 	%f2935, %f194, %f2933, %f2934;
	st.global.f32 	[%rd7+8], %f2935;
$L__BB0_130:
	add.s32 	%r396, %r8, 3;
	setp.ge.s32 	%p88, %r396, %r101;
	@%p88 bra 	$L__BB0_132;
	ld.global.f32 	%f2936, [%rd7+12];
	mul.f32 	%f2937, %f193, %f3139;
	fma.rn.f32 	%f2938, %f194, %f2936, %f2937;
	st.global.f32 	[%rd7+12], %f2938;
$L__BB0_132:
	add.s32 	%r397, %r8, 4;
	setp.ge.s32 	%p89, %r397, %r101;
	@%p89 bra 	$L__BB0_134;
	ld.global.f32 	%f2939, [%rd7+16];
	mul.f32 	%f2940, %f193, %f3138;
	fma.rn.f32 	%f2941, %f194, %f2939, %f2940;
	st.global.f32 	[%rd7+16], %f2941;
$L__BB0_134:
	add.s32 	%r398, %r8, 5;
	setp.ge.s32 	%p90, %r398, %r101;
	@%p90 bra 	$L__BB0_136;
	ld.global.f32 	%f2942, [%rd7+20];
	mul.f32 	%f2943, %f193, %f3137;
	fma.rn.f32 	%f2944, %f194, %f2942, %f2943;
	st.global.f32 	[%rd7+20], %f2944;
$L__BB0_136:
	add.s32 	%r399, %r8, 6;
	setp.ge.s32 	%p91, %r399, %r101;
	@%p91 bra 	$L__BB0_138;
	ld.global.f32 	%f2945, [%rd7+24];
	mul.f32 	%f2946, %f193, %f3136;
	fma.rn.f32 	%f2947, %f194, %f2945, %f2946;
	st.global.f32 	[%rd7+24], %f2947;
$L__BB0_138:
	setp.ge.s32 	%p92, %r49, %r101;
	@%p92 bra 	$L__BB0_141;
	ld.global.f32 	%f2948, [%rd7+28];
	mul.f32 	%f2949, %f193, %f3135;
	fma.rn.f32 	%f2950, %f194, %f2948, %f2949;
	st.global.f32 	[%rd7+28], %f2950;
	bra.uni 	$L__BB0_141;
$L__BB0_140:
	mul.wide.s32 	%rd98, %r96, 4;
	add.s64 	%rd99, %rd1, %rd98;
	ld.global.v4.f32 	{%f2951, %f2952, %f2953, %f2954}, [%rd99];
	mul.f32 	%f2955, %f194, %f2951;
	fma.rn.f32 	%f2956, %f193, %f3142, %f2955;
	mul.f32 	%f2957, %f194, %f2952;
	fma.rn.f32 	%f2958, %f193, %f3141, %f2957;
	mul.f32 	%f2959, %f194, %f2953;
	fma.rn.f32 	%f2960, %f193, %f3140, %f2959;
	mul.f32 	%f2961, %f194, %f2954;
	fma.rn.f32 	%f2962, %f193, %f3139, %f2961;
	st.global.v4.f32 	[%rd99], {%f2956, %f2958, %f2960, %f2962};
	ld.global.v4.f32 	{%f2963, %f2964, %f2965, %f2966}, [%rd99+16];
	mul.f32 	%f2967, %f194, %f2963;
	fma.rn.f32 	%f2968, %f193, %f3138, %f2967;
	mul.f32 	%f2969, %f194, %f2964;
	fma.rn.f32 	%f2970, %f193, %f3137, %f2969;
	mul.f32 	%f2971, %f194, %f2965;
	fma.rn.f32 	%f2972, %f193, %f3136, %f2971;
	mul.f32 	%f2973, %f194, %f2966;
	fma.rn.f32 	%f2974, %f193, %f3135, %f2973;
	st.global.v4.f32 	[%rd99+16], {%f2968, %f2970, %f2972, %f2974};
$L__BB0_141:
	add.s32 	%r97, %r6, 6;
	setp.ge.s32 	%p93, %r97, %r101;
	@%p93 bra 	$L__BB0_160;
	setp.lt.s32 	%p94, %r49, %r101;
	mul.lo.s32 	%r401, %r97, %r101;
	add.s32 	%r98, %r401, %r8;
	and.b32  	%r402, %r401, 2;
	setp.eq.s32 	%p95, %r402, 0;
	and.pred  	%p96, %p94, %p95;
	@%p96 bra 	$L__BB0_159;
	setp.ge.s32 	%p97, %r8, %r101;
	mul.wide.s32 	%rd100, %r98, 4;
	add.s64 	%rd8, %rd1, %rd100;
	@%p97 bra 	$L__BB0_145;
	ld.global.f32 	%f2975, [%rd8];
	mul.f32 	%f2976, %f193, %f3183;
	fma.rn.f32 	%f2977, %f194, %f2975, %f2976;
	st.global.f32 	[%rd8], %f2977;
$L__BB0_145:
	add.s32 	%r403, %r8, 1;
	setp.ge.s32 	%p98, %r403, %r101;
	@%p98 bra 	$L__BB0_147;
	ld.global.f32 	%f2978, [%rd8+4];
	mul.f32 	%f2979, %f193, %f3184;
	fma.rn.f32 	%f2980, %f194, %f2978, %f2979;
	st.global.f32 	[%rd8+4], %f2980;
$L__BB0_147:
	add.s32 	%r404, %r8, 2;
	setp.ge.s32 	%p99, %r404, %r101;
	@%p99 bra 	$L__BB0_149;
	ld.global.f32 	%f2981, [%rd8+8];
	mul.f32 	%f2982, %f193, %f3185;
	fma.rn.f32 	%f2983, %f194, %f2981, %f2982;
	st.global.f32 	[%rd8+8], %f2983;
$L__BB0_149:
	add.s32 	%r405, %r8, 3;
	setp.ge.s32 	%p100, %r405, %r101;
	@%p100 bra 	$L__BB0_151;
	ld.global.f32 	%f2984, [%rd8+12];
	mul.f32 	%f2985, %f193, %f3186;
	fma.rn.f32 	%f2986, %f194, %f2984, %f2985;
	st.global.f32 	[%rd8+12], %f2986;
$L__BB0_151:
	add.s32 	%r406, %r8, 4;
	setp.ge.s32 	%p101, %r406, %r101;
	@%p101 bra 	$L__BB0_153;
	ld.global.f32 	%f2987, [%rd8+16];
	mul.f32 	%f2988, %f193, %f3187;
	fma.rn.f32 	%f2989, %f194, %f2987, %f2988;
	st.global.f32 	[%rd8+16], %f2989;
$L__BB0_153:
	add.s32 	%r407, %r8, 5;
	setp.ge.s32 	%p102, %r407, %r101;
	@%p102 bra 	$L__BB0_155;
	ld.global.f32 	%f2990, [%rd8+20];
	mul.f32 	%f2991, %f193, %f3188;
	fma.rn.f32 	%f2992, %f194, %f2990, %f2991;
	st.global.f32 	[%rd8+20], %f2992;
$L__BB0_155:
	add.s32 	%r408, %r8, 6;
	setp.ge.s32 	%p103, %r408, %r101;
	@%p103 bra 	$L__BB0_157;
	ld.global.f32 	%f2993, [%rd8+24];
	mul.f32 	%f2994, %f193, %f3189;
	fma.rn.f32 	%f2995, %f194, %f2993, %f2994;
	st.global.f32 	[%rd8+24], %f2995;
$L__BB0_157:
	setp.ge.s32 	%p104, %r49, %r101;
	@%p104 bra 	$L__BB0_160;
	ld.global.f32 	%f2996, [%rd8+28];
	mul.f32 	%f2997, %f193, %f3190;
	fma.rn.f32 	%f2998, %f194, %f2996, %f2997;
	st.global.f32 	[%rd8+28], %f2998;
	bra.uni 	$L__BB0_160;
$L__BB0_159:
	mul.wide.s32 	%rd101, %r98, 4;
	add.s64 	%rd102, %rd1, %rd101;
	ld.global.v4.f32 	{%f2999, %f3000, %f3001, %f3002}, [%rd102];
	mul.f32 	%f3003, %f194, %f2999;
	fma.rn.f32 	%f3004, %f193, %f3183, %f3003;
	mul.f32 	%f3005, %f194, %f3000;
	fma.rn.f32 	%f3006, %f193, %f3184, %f3005;
	mul.f32 	%f3007, %f194, %f3001;
	fma.rn.f32 	%f3008, %f193, %f3185, %f3007;
	mul.f32 	%f3009, %f194, %f3002;
	fma.rn.f32 	%f3010, %f193, %f3186, %f3009;
	st.global.v4.f32 	[%rd102], {%f3004, %f3006, %f3008, %f3010};
	ld.global.v4.f32 	{%f3011, %f3012, %f3013, %f3014}, [%rd102+16];
	mul.f32 	%f3015, %f194, %f3011;
	fma.rn.f32 	%f3016, %f193, %f3187, %f3015;
	mul.f32 	%f3017, %f194, %f3012;
	fma.rn.f32 	%f3018, %f193, %f3188, %f3017;
	mul.f32 	%f3019, %f194, %f3013;
	fma.rn.f32 	%f3020, %f193, %f3189, %f3019;
	mul.f32 	%f3021, %f194, %f3014;
	fma.rn.f32 	%f3022, %f193, %f3190, %f3021;
	st.global.v4.f32 	[%rd102+16], {%f3016, %f3018, %f3020, %f3022};
$L__BB0_160:
	add.s32 	%r99, %r6, 7;
	setp.ge.s32 	%p105, %r99, %r101;
	@%p105 bra 	$L__BB0_179;
	setp.lt.s32 	%p106, %r49, %r101;
	mul.lo.s32 	%r410, %r99, %r101;
	add.s32 	%r100, %r410, %r8;
	and.b32  	%r411, %r410, 3;
	setp.eq.s32 	%p107, %r411, 0;
	and.pred  	%p108, %p106, %p107;
	@%p108 bra 	$L__BB0_178;
	setp.ge.s32 	%p109, %r8, %r101;
	mul.wide.s32 	%rd103, %r100, 4;
	add.s64 	%rd9, %rd1, %rd103;
	@%p109 bra 	$L__BB0_164;
	ld.global.f32 	%f3023, [%rd9];
	mul.f32 	%f3024, %f193, %f3191;
	fma.rn.f32 	%f3025, %f194, %f3023, %f3024;
	st.global.f32 	[%rd9], %f3025;
$L__BB0_164:
	add.s32 	%r412, %r8, 1;
	setp.ge.s32 	%p110, %r412, %r101;
	@%p110 bra 	$L__BB0_166;
	ld.global.f32 	%f3026, [%rd9+4];
	mul.f32 	%f3027, %f193, %f3192;
	fma.rn.f32 	%f3028, %f194, %f3026, %f3027;
	st.global.f32 	[%rd9+4], %f3028;
$L__BB0_166:
	add.s32 	%r413, %r8, 2;
	setp.ge.s32 	%p111, %r413, %r101;
	@%p111 bra 	$L__BB0_168;
	ld.global.f32 	%f3029, [%rd9+8];
	mul.f32 	%f3030, %f193, %f3193;
	fma.rn.f32 	%f3031, %f194, %f3029, %f3030;
	st.global.f32 	[%rd9+8], %f3031;
$L__BB0_168:
	add.s32 	%r414, %r8, 3;
	setp.ge.s32 	%p112, %r414, %r101;
	@%p112 bra 	$L__BB0_170;
	ld.global.f32 	%f3032, [%rd9+12];
	mul.f32 	%f3033, %f193, %f3194;
	fma.rn.f32 	%f3034, %f194, %f3032, %f3033;
	st.global.f32 	[%rd9+12], %f3034;
$L__BB0_170:
	add.s32 	%r415, %r8, 4;
	setp.ge.s32 	%p113, %r415, %r101;
	@%p113 bra 	$L__BB0_172;
	ld.global.f32 	%f3035, [%rd9+16];
	mul.f32 	%f3036, %f193, %f3195;
	fma.rn.f32 	%f3037, %f194, %f3035, %f3036;
	st.global.f32 	[%rd9+16], %f3037;
$L__BB0_172:
	add.s32 	%r416, %r8, 5;
	setp.ge.s32 	%p114, %r416, %r101;
	@%p114 bra 	$L__BB0_174;
	ld.global.f32 	%f3038, [%rd9+20];
	mul.f32 	%f3039, %f193, %f3196;
	fma.rn.f32 	%f3040, %f194, %f3038, %f3039;
	st.global.f32 	[%rd9+20], %f3040;
$L__BB0_174:
	add.s32 	%r417, %r8, 6;
	setp.ge.s32 	%p115, %r417, %r101;
	@%p115 bra 	$L__BB0_176;
	ld.global.f32 	%f3041, [%rd9+24];
	mul.f32 	%f3042, %f193, %f3197;
	fma.rn.f32 	%f3043, %f194, %f3041, %f3042;
	st.global.f32 	[%rd9+24], %f3043;
$L__BB0_176:
	setp.ge.s32 	%p116, %r49, %r101;
	@%p116 bra 	$L__BB0_179;
	ld.global.f32 	%f3044, [%rd9+28];
	mul.f32 	%f3045, %f193, %f3198;
	fma.rn.f32 	%f3046, %f194, %f3044, %f3045;
	st.global.f32 	[%rd9+28], %f3046;
	bra.uni 	$L__BB0_179;
$L__BB0_178:
	mul.wide.s32 	%rd104, %r100, 4;
	add.s64 	%rd105, %rd1, %rd104;
	ld.global.v4.f32 	{%f3047, %f3048, %f3049, %f3050}, [%rd105];
	mul.f32 	%f3051, %f194, %f3047;
	fma.rn.f32 	%f3052, %f193, %f3191, %f3051;
	mul.f32 	%f3053, %f194, %f3048;
	fma.rn.f32 	%f3054, %f193, %f3192, %f3053;
	mul.f32 	%f3055, %f194, %f3049;
	fma.rn.f32 	%f3056, %f193, %f3193, %f3055;
	mul.f32 	%f3057, %f194, %f3050;
	fma.rn.f32 	%f3058, %f193, %f3194, %f3057;
	st.global.v4.f32 	[%rd105], {%f3052, %f3054, %f3056, %f3058};
	ld.global.v4.f32 	{%f3059, %f3060, %f3061, %f3062}, [%rd105+16];
	mul.f32 	%f3063, %f194, %f3059;
	fma.rn.f32 	%f3064, %f193, %f3195, %f3063;
	mul.f32 	%f3065, %f194, %f3060;
	fma.rn.f32 	%f3066, %f193, %f3196, %f3065;
	mul.f32 	%f3067, %f194, %f3061;
	fma.rn.f32 	%f3068, %f193, %f3197, %f3067;
	mul.f32 	%f3069, %f194, %f3062;
	fma.rn.f32 	%f3070, %f193, %f3198, %f3069;
	st.global.v4.f32 	[%rd105+16], {%f3064, %f3066, %f3068, %f3070};
$L__BB0_179:
	ret;
$L__BB0_180:
	shl.b32 	%r133, %r420, 2;
	shr.u32 	%r134, %r420, 3;
	and.b32  	%r135, %r133, 28;
	add.s32 	%r136, %r3, %r134;
	mad.lo.s32 	%r137, %r136, %r101, %r135;
	mul.wide.u32 	%rd19, %r137, 4;
	add.s64 	%rd15, %rd10, %rd19;
	mov.u32 	%r138, _ZZ5sgemmPKfS0_PfiffE2As;
	mad.lo.s32 	%r139, %r134, 144, %r138;
	shl.b32 	%r140, %r420, 4;
	and.b32  	%r141, %r140, 112;
	add.s32 	%r129, %r139, %r141;
	// begin inline asm
	cp.async.ca.shared.global [%r129], [%rd15], 16;

	// end inline asm
	add.s32 	%r142, %r420, %r2;
	shl.b32 	%r143, %r142, 2;
	shr.u32 	%r144, %r142, 3;
	and.b32  	%r145, %r143, 28;
	add.s32 	%r146, %r3, %r144;
	mad.lo.s32 	%r147, %r146, %r101, %r145;
	mul.wide.u32 	%rd20, %r147, 4;
	add.s64 	%rd16, %rd10, %rd20;
	mad.lo.s32 	%r148, %r144, 144, %r138;
	shl.b32 	%r149, %r142, 4;
	and.b32  	%r150, %r149, 112;
	add.s32 	%r130, %r148, %r150;
	// begin inline asm
	cp.async.ca.shared.global [%r130], [%rd16], 16;

	// end inline asm
	add.s32 	%r151, %r142, %r2;
	shl.b32 	%r152, %r151, 2;
	shr.u32 	%r153, %r151, 3;
	and.b32  	%r154, %r152, 28;
	add.s32 	%r155, %r3, %r153;
	mad.lo.s32 	%r156, %r155, %r101, %r154;
	mul.wide.u32 	%rd21, %r156, 4;
	add.s64 	%rd17, %rd10, %rd21;
	mad.lo.s32 	%r157, %r153, 144, %r138;
	shl.b32 	%r158, %r151, 4;
	and.b32  	%r159, %r158, 112;
	add.s32 	%r131, %r157, %r159;
	// begin inline asm
	cp.async.ca.shared.global [%r131], [%rd17], 16;

	// end inline asm
	add.s32 	%r160, %r151, %r2;
	shl.b32 	%r161, %r160, 2;
	shr.u32 	%r162, %r160, 3;
	and.b32  	%r163, %r161, 28;
	add.s32 	%r164, %r3, %r162;
	mad.lo.s32 	%r165, %r164, %r101, %r163;
	mul.wide.u32 	%rd22, %r165, 4;
	add.s64 	%rd18, %rd10, %rd22;
	mad.lo.s32 	%r166, %r162, 144, %r138;
	shl.b32 	%r167, %r160, 4;
	and.b32  	%r168, %r167, 112;
	add.s32 	%r132, %r166, %r168;
	// begin inline asm
	cp.async.ca.shared.global [%r132], [%rd18], 16;

	// end inline asm
	add.s32 	%r420, %r160, %r2;
	setp.lt.u32 	%p7, %r420, 512;
	@%p7 bra 	$L__BB0_180;
	bra.uni 	$L__BB0_6;

}


// ===== COMPILED SASS (sm_100) =====

	.target	sm_100

	.elftype	@"ET_EXEC"


//--------------------- .note.nv.tkinfo           --------------------------
	.section	.note.nv.tkinfo,"",@"SHT_NOTE"
	.sectionflags	@"SHF_NOTE_NV_TKINFO"
	.tkinfo
        /*0018*/ 	.word	0x00000002
        /*0030*/ 	.string	""
        /*0030*/ 	.string	"ptxas"
        /*0030*/ 	.string	"Cuda compilation tools, release 13.0, V13.0.88"
        /*0030*/ 	.string	"Build cuda_13.0.r13.0/compiler.36424714_0"
        /*0030*/ 	.string	"-arch sm_100 -m 64 "



//--------------------- .note.nv.cuinfo           --------------------------
	.section	.note.nv.cuinfo,"",@"SHT_NOTE"
	.sectionflags	@"SHF_NOTE_NV_CUINFO"
        /*0018*/ 	.short	0x0002
        /*001a*/ 	.short	0x0064
        /*001c*/ 	.short	0x0082
	.zero		2


//--------------------- .nv.info                  --------------------------
	.section	.nv.info,"",@"SHT_CUDA_INFO"
	.align	4


	//----- nvinfo : EIATTR_REGCOUNT
	.align		4
        /*0000*/ 	.byte	0x04, 0x2f
        /*0002*/ 	.short	(.L_1 - .L_0)
	.align		4
.L_0:
        /*0004*/ 	.word	index@(_Z5sgemmPKfS0_Pfiff)
        /*0008*/ 	.word	0x0000008c


	//----- nvinfo : EIATTR_FRAME_SIZE
	.align		4
.L_1:
        /*000c*/ 	.byte	0x04, 0x11
        /*000e*/ 	.short	(.L_3 - .L_2)
	.align		4
.L_2:
        /*0010*/ 	.word	index@(_Z5sgemmPKfS0_Pfiff)
        /*0014*/ 	.word	0x00000000


	//----- nvinfo : EIATTR_MIN_STACK_SIZE
	.align		4
.L_3:
        /*0018*/ 	.byte	0x04, 0x12
        /*001a*/ 	.short	(.L_5 - .L_4)
	.align		4
.L_4:
        /*001c*/ 	.word	index@(_Z5sgemmPKfS0_Pfiff)
        /*0020*/ 	.word	0x00000000
.L_5:


//--------------------- .nv.compat                --------------------------
	.section	.nv.compat,"",@"SHT_CUDA_COMPAT_INFO"
	.align	4
        /*0000*/ 	.byte	0x02, 0x09, 0x00, 0x00, 0x02, 0x02, 0x01, 0x00, 0x02, 0x05, 0x05, 0x00, 0x03, 0x07, 0x01, 0x01
        /*0010*/ 	.byte	0x02, 0x03, 0x00, 0x00, 0x02, 0x06, 0x01, 0x00, 0x04, 0x0b, 0x08, 0x00, 0x09, 0x00, 0x00, 0x00
        /*0020*/ 	.byte	0x00, 0x00, 0x00, 0x00


//--------------------- .nv.info._Z5sgemmPKfS0_Pfiff --------------------------
	.section	.nv.info._Z5sgemmPKfS0_Pfiff,"",@"SHT_CUDA_INFO"
	.sectionflags	@""
	.align	4


	//----- nvinfo : EIATTR_CUDA_API_VERSION
	.align		4
        /*0000*/ 	.byte	0x04, 0x37
        /*0002*/ 	.short	(.L_7 - .L_6)
.L_6:
        /*0004*/ 	.word	0x00000082


	//----- nvinfo : EIATTR_KPARAM_INFO
	.align		4
.L_7:
        /*0008*/ 	.byte	0x04, 0x17
        /*000a*/ 	.short	(.L_9 - .L_8)
.L_8:
        /*000c*/ 	.word	0x00000000
        /*0010*/ 	.short	0x0005
        /*0012*/ 	.short	0x0020
        /*0014*/ 	.byte	0x00, 0xf0, 0x11, 0x00


	//----- nvinfo : EIATTR_KPARAM_INFO
	.align		4
.L_9:
        /*0018*/ 	.byte	0x04, 0x17
        /*001a*/ 	.short	(.L_11 - .L_10)
.L_10:
        /*001c*/ 	.word	0x00000000
        /*0020*/ 	.short	0x0004
        /*0022*/ 	.short	0x001c
        /*0024*/ 	.byte	0x00, 0xf0, 0x11, 0x00


	//----- nvinfo : EIATTR_KPARAM_INFO
	.align		4
.L_11:
        /*0028*/ 	.byte	0x04, 0x17
        /*002a*/ 	.short	(.L_13 - .L_12)
.L_12:
        /*002c*/ 	.word	0x00000000
        /*0030*/ 	.short	0x0003
        /*0032*/ 	.short	0x0018
        /*0034*/ 	.byte	0x00, 0xf0, 0x11, 0x00


	//----- nvinfo : EIATTR_KPARAM_INFO
	.align		4
.L_13:
        /*0038*/ 	.byte	0x04, 0x17
        /*003a*/ 	.short	(.L_15 - .L_14)
.L_14:
        /*003c*/ 	.word	0x00000000
        /*0040*/ 	.short	0x0002
        /*0042*/ 	.short	0x0010
        /*0044*/ 	.byte	0x00, 0xf5, 0x21, 0x00


	//----- nvinfo : EIATTR_KPARAM_INFO
	.align		4
.L_15:
        /*0048*/ 	.byte	0x04, 0x17
        /*004a*/ 	.short	(.L_17 - .L_16)
.L_16:
        /*004c*/ 	.word	0x00000000
        /*0050*/ 	.short	0x0001
        /*0052*/ 	.short	0x0008
        /*0054*/ 	.byte	0x00, 0xf5, 0x21, 0x00


	//----- nvinfo : EIATTR_KPARAM_INFO
	.align		4
.L_17:
        /*0058*/ 	.byte	0x04, 0x17
        /*005a*/ 	.short	(.L_19 - .L_18)
.L_18:
        /*005c*/ 	.word	0x00000000
        /*0060*/ 	.short	0x0000
        /*0062*/ 	.short	0x0000
        /*0064*/ 	.byte	0x00, 0xf5, 0x21, 0x00


	//----- nvinfo : EIATTR_SPARSE_MMA_MASK
	.align		4
.L_19:
        /*0068*/ 	.byte	0x03, 0x50
        /*006a*/ 	.short	0x0000


	//----- nvinfo : EIATTR_MAXREG_COUNT
	.align		4
        /*006c*/ 	.byte	0x03, 0x1b
        /*006e*/ 	.short	0x00ff


	//----- nvinfo : EIATTR_NUM_BARRIERS
	.align		4
        /*0070*/ 	.byte	0x02, 0x4c
        /*0072*/ 	.byte	0x01
	.zero		1


	//----- nvinfo : EIATTR_MERCURY_ISA_VERSION
	.align		4
        /*0074*/ 	.byte	0x03, 0x5f
        /*0076*/ 	.short	0x0101


	//----- nvinfo : EIATTR_VRC_CTA_INIT_COUNT
	.align		4
        /*0078*/ 	.byte	0x02, 0x4a
	.zero		1
	.zero		1


	//----- nvinfo : EIATTR_EXIT_INSTR_OFFSETS
	.align		4
        /*007c*/ 	.byte	0x04, 0x1c
        /*007e*/ 	.short	(.L_21 - .L_20)


	//   ....[0]....
.L_20:
        /*0080*/ 	.word	0x0000db80


	//   ....[1]....
        /*0084*/ 	.word	0x0000dff0


	//   ....[2]....
        /*0088*/ 	.word	0x0000e060


	//   ....[3]....
        /*008c*/ 	.word	0x0000e1f0


	//----- nvinfo : EIATTR_CRS_STACK_SIZE
	.align		4
.L_21:
        /*0090*/ 	.byte	0x04, 0x1e
        /*0092*/ 	.short	(.L_23 - .L_22)
.L_22:
        /*0094*/ 	.word	0x00000000


	//----- nvinfo : EIATTR_CBANK_PARAM_SIZE
	.align		4
.L_23:
        /*0098*/ 	.byte	0x03, 0x19
        /*009a*/ 	.short	0x0024


	//----- nvinfo : EIATTR_PARAM_CBANK
	.align		4
        /*009c*/ 	.byte	0x04, 0x0a
        /*009e*/ 	.short	(.L_25 - .L_24)
	.align		4
.L_24:
        /*00a0*/ 	.word	index@(.nv.constant0._Z5sgemmPKfS0_Pfiff)
        /*00a4*/ 	.short	0x0380
        /*00a6*/ 	.short	0x0024


	//----- nvinfo : EIATTR_SW_WAR
	.align		4
.L_25:
        /*00a8*/ 	.byte	0x04, 0x36
        /*00aa*/ 	.short	(.L_27 - .L_26)
.L_26:
        /*00ac*/ 	.word	0x00000008
.L_27:


//--------------------- .nv.callgraph             --------------------------
	.section	.nv.callgraph,"",@"SHT_CUDA_CALLGRAPH"
	.align	4
	.sectionentsize	8
	.align		4
        /*0000*/ 	.word	0x00000000
	.align		4
        /*0004*/ 	.word	0xffffffff
	.align		4
        /*0008*/ 	.word	0x00000000
	.align		4
        /*000c*/ 	.word	0xfffffffe
	.align		4
        /*0010*/ 	.word	0x00000000
	.align		4
        /*0014*/ 	.word	0xfffffffd
	.align		4
        /*0018*/ 	.word	0x00000000
	.align		4
        /*001c*/ 	.word	0xfffffffc


//--------------------- .text._Z5sgemmPKfS0_Pfiff --------------------------
	.section	.text._Z5sgemmPKfS0_Pfiff,"ax",@progbits
	.align	128
        .global         _Z5sgemmPKfS0_Pfiff
        .type           _Z5sgemmPKfS0_Pfiff,@function
        .size           _Z5sgemmPKfS0_Pfiff,(.L_x_61 - _Z5sgemmPKfS0_Pfiff)
        .other          _Z5sgemmPKfS0_Pfiff,@"STO_CUDA_ENTRY STV_DEFAULT"
_Z5sgemmPKfS0_Pfiff:
.text._Z5sgemmPKfS0_Pfiff:
[----:B------:R-:W-:Y:S01]  /*0000*/  LDC R1, c[0x0][0x37c] ;  /* 0x0000df00ff017b82 */ /* 0x000fe20000000800 */
[----:B------:R-:W1:Y:S07]  /*0010*/  S2R R85, SR_TID.X ;  /* 0x0000000000557919 */ /* 0x000e6e0000002100 */
[----:B------:R-:W2:Y:S01]  /*0020*/  S2UR UR7, SR_CTAID.X ;  /* 0x00000000000779c3 */ /* 0x000ea20000002500 */
[----:B------:R-:W3:Y:S01]  /*0030*/  LDCU UR5, c[0x0][0x398] ;  /* 0x00007300ff0577ac */ /* 0x000ee20008000800 */
[----:B------:R-:W-:Y:S01]  /*0040*/  HFMA2 R0, -RZ, RZ, 0, 0 ;  /* 0x00000000ff007431 */ /* 0x000fe200000001ff */
[----:B------:R-:W1:Y:S01]  /*0050*/  S2R R20, SR_TID.Y ;  /* 0x0000000000147919 */ /* 0x000e620000002200 */
[----:B------:R-:W-:Y:S01]  /*0060*/  HFMA2 R107, -RZ, RZ, 0, 0 ;  /* 0x00000000ff6b7431 */ /* 0x000fe200000001ff */
[----:B------:R-:W1:Y:S01]  /*0070*/  LDCU UR4, c[0x0][0x360] ;  /* 0x00006c00ff0477ac */ /* 0x000e620008000800 */
[----:B------:R-:W-:Y:S01]  /*0080*/  CS2R R2, SRZ ;  /* 0x0000000000027805 */ /* 0x000fe2000001ff00 */
[----:B------:R-:W4:Y:S01]  /*0090*/  S2R R84, SR_CTAID.Y ;  /* 0x0000000000547919 */ /* 0x000f220000002600 */
[----:B------:R-:W-:Y:S01]  /*00a0*/  CS2R R4, SRZ ;  /* 0x0000000000047805 */ /* 0x000fe2000001ff00 */
[----:B------:R-:W5:Y:S01]  /*00b0*/  LDCU UR6, c[0x0][0x364] ;  /* 0x00006c80ff0677ac */ /* 0x000f620008000800 */
[----:B------:R-:W-:-:S02]  /*00c0*/  CS2R R6, SRZ ;  /* 0x0000000000067805 */ /* 0x000fc4000001ff00 */
[----:B------:R-:W-:Y:S02]  /*00d0*/  CS2R R72, SRZ ;  /* 0x0000000000487805 */ /* 0x000fe4000001ff00 */
[----:B------:R-:W-:Y:S02]  /*00e0*/  CS2R R64, SRZ ;  /* 0x0000000000407805 */ /* 0x000fe4000001ff00 */
[----:B------:R-:W-:Y:S02]  /*00f0*/  CS2R R66, SRZ ;  /* 0x0000000000427805 */ /* 0x000fe4000001ff00 */
[----:B------:R-:W-:Y:S02]  /*0100*/  CS2R R74, SRZ ;  /* 0x00000000004a7805 */ /* 0x000fe4000001ff00 */
[----:B------:R-:W-:Y:S02]  /*0110*/  CS2R R76, SRZ ;  /* 0x00000000004c7805 */ /* 0x000fe4000001ff00 */
[----:B------:R-:W-:-:S02]  /*0120*/  CS2R R60, SRZ ;  /* 0x00000000003c7805 */ /* 0x000fc4000001ff00 */
[----:B------:R-:W-:Y:S02]  /*0130*/  CS2R R62, SRZ ;  /* 0x00000000003e7805 */ /* 0x000fe4000001ff00 */
[----:B------:R-:W-:Y:S01]  /*0140*/  CS2R R78, SRZ ;  /* 0x00000000004e7805 */ /* 0x000fe2000001ff00 */
[----:B---3--:R-:W-:Y:S01]  /*0150*/  UISETP.GE.AND UP0, UPT, UR5, 0x20, UPT ;  /* 0x000000200500788c */ /* 0x008fe2000bf06270 */
[----:B------:R-:W-:Y:S02]  /*0160*/  CS2R R80, SRZ ;  /* 0x0000000000507805 */ /* 0x000fe4000001ff00 */
[----:B------:R-:W-:Y:S02]  /*0170*/  CS2R R90, SRZ ;  /* 0x00000000005a7805 */ /* 0x000fe4000001ff00 */
[----:B------:R-:W-:Y:S02]  /*0180*/  CS2R R94, SRZ ;  /* 0x00000000005e7805 */ /* 0x000fe4000001ff00 */
[----:B------:R-:W-:Y:S01]  /*0190*/  CS2R R58, SRZ ;  /* 0x00000000003a7805 */ /* 0x000fe2000001ff00 */
[----:B--2---:R-:W-:Y:S01]  /*01a0*/  USHF.L.U32 UR7, UR7, 0x6, URZ ;  /* 0x0000000607077899 */ /* 0x004fe200080006ff */
[----:B------:R-:W-:-:S02]  /*01b0*/  CS2R R56, SRZ ;  /* 0x0000000000387805 */ /* 0x000fc4000001ff00 */
[----:B------:R-:W-:Y:S02]  /*01c0*/  CS2R R52, SRZ ;  /* 0x0000000000347805 */ /* 0x000fe4000001ff00 */
[----:B------:R-:W-:Y:S02]  /*01d0*/  CS2R R100, SRZ ;  /* 0x0000000000647805 */ /* 0x000fe4000001ff00 */
[----:B------:R-:W-:Y:S02]  /*01e0*/  CS2R R54, SRZ ;  /* 0x0000000000367805 */ /* 0x000fe4000001ff00 */
[----:B------:R-:W-:Y:S02]  /*01f0*/  CS2R R98, SRZ ;  /* 0x0000000000627805 */ /* 0x000fe4000001ff00 */
[----:B------:R-:W-:Y:S02]  /*0200*/  CS2R R48, SRZ ;  /* 0x0000000000307805 */ /* 0x000fe4000001ff00 */
[----:B------:R-:W-:-:S02]  /*0210*/  MOV R50, RZ ;  /* 0x000000ff00327202 */ /* 0x000fc40000000f00 */
[----:B------:R-:W-:Y:S02]  /*0220*/  CS2R R104, SRZ ;  /* 0x0000000000687805 */ /* 0x000fe4000001ff00 */
[----:B------:R-:W-:Y:S02]  /*0230*/  CS2R R102, SRZ ;  /* 0x0000000000667805 */ /* 0x000fe4000001ff00 */
[----:B------:R-:W-:Y:S02]  /*0240*/  CS2R R8, SRZ ;  /* 0x0000000000087805 */ /* 0x000fe4000001ff00 */
[----:B------:R-:W-:Y:S02]  /*0250*/  CS2R R10, SRZ ;  /* 0x00000000000a7805 */ /* 0x000fe4000001ff00 */
[----:B------:R-:W-:Y:S02]  /*0260*/  CS2R R12, SRZ ;  /* 0x00000000000c7805 */ /* 0x000fe4000001ff00 */
[----:B------:R-:W-:-:S02]  /*0270*/  CS2R R14, SRZ ;  /* 0x00000000000e7805 */ /* 0x000fc4000001ff00 */
[----:B------:R-:W-:Y:S02]  /*0280*/  CS2R R16, SRZ ;  /* 0x0000000000107805 */ /* 0x000fe4000001ff00 */
[----:B------:R-:W-:Y:S02]  /*0290*/  CS2R R18, SRZ ;  /* 0x0000000000127805 */ /* 0x000fe4000001ff00 */
[----:B------:R-:W-:Y:S02]  /*02a0*/  CS2R R68, SRZ ;  /* 0x0000000000447805 */ /* 0x000fe4000001ff00 */
[----:B------:R-:W-:Y:S01]  /*02b0*/  MOV R71, RZ ;  /* 0x000000ff00477202 */ /* 0x000fe20000000f00 */
[C---:B-1----:R-:W-:Y:S01]  /*02c0*/  IMAD R93, R20.reuse, UR4, R85 ;  /* 0x00000004145d7c24 */ /* 0x042fe2000f8e0255 */
[----:B------:R-:W-:Y:S01]  /*02d0*/  SHF.L.U32 R92, R20, 0x3, RZ ;  /* 0x00000003145c7819 */ /* 0x000fe200000006ff */
[----:B------:R-:W1:Y:S01]  /*02e0*/  LDCU.64 UR14, c[0x0][0x358] ;  /* 0x00006b00ff0e77ac */ /* 0x000e620008000a00 */
[----:B------:R-:W-:Y:S01]  /*02f0*/  LEA R70, R85, UR7, 0x3 ;  /* 0x0000000755467c11 */ /* 0x000fe2000f8e18ff */
[----:B-----5:R-:W-:Y:S01]  /*0300*/  UIMAD UR6, UR4, UR6, URZ ;  /* 0x00000006040672a4 */ /* 0x020fe2000f8e02ff */
[----:B----4-:R-:W-:Y:S11]  /*0310*/  BRA.U !UP0, `(.L_x_0) ;  /* 0x000000ad081c7547 */ /* 0x010ff6000b800000 */
[----:B------:R-:W-:Y:S01]  /*0320*/  ISETP.GT.U32.AND P0, PT, R93, 0x1ff, PT ;  /* 0x000001ff5d00780c */ /* 0x000fe20003f04070 */
[----:B------:R-:W-:-:S12]  /*0330*/  BSSY.RECONVERGENT B0, `(.L_x_1) ;  /* 0x00000cf000007945 */ /* 0x000fd80003800200 */
[----:B------:R-:W-:Y:S05]  /*0340*/  @P0 BRA `(.L_x_2) ;  /* 0x0000000c00340947 */ /* 0x000fea0003800000 */
[----:B------:R-:W2:Y:S01]  /*0350*/  I2F.U32.RP R6, UR6 ;  /* 0x0000000600067d06 */ /* 0x000ea20008209000 */
[----:B------:R-:W-:Y:S01]  /*0360*/  IADD3 R0, PT, PT, R93, UR6, RZ ;  /* 0x000000065d007c10 */ /* 0x000fe2000fffe0ff */
[----:B------:R-:W-:Y:S01]  /*0370*/  BSSY.RECONVERGENT B1, `(.L_x_3) ;  /* 0x0000037000017945 */ /* 0x000fe20003800200 */
[----:B------:R-:W-:Y:S02]  /*0380*/  IADD3 R7, PT, PT, RZ, -UR6, RZ ;  /* 0x80000006ff077c10 */ /* 0x000fe4000fffe0ff */
[C---:B------:R-:W-:Y:S02]  /*0390*/  ISETP.GE.U32.AND P0, PT, R0.reuse, 0x200, PT ;  /* 0x000002000000780c */ /* 0x040fe40003f06070 */
[----:B------:R-:W-:Y:S02]  /*03a0*/  VIMNMX.U32 R5, PT, PT, R0, 0x200, !PT ;  /* 0x0000020000057848 */ /* 0x000fe40007fe0000 */
[----:B------:R-:W-:Y:S02]  /*03b0*/  SEL R4, RZ, 0x1, P0 ;  /* 0x00000001ff047807 */ /* 0x000fe40000000000 */
[----:B------:R-:W-:-:S02]  /*03c0*/  ISETP.NE.U32.AND P2, PT, RZ, UR6, PT ;  /* 0x00000006ff007c0c */ /* 0x000fc4000bf45070 */
[----:B------:R-:W-:Y:S01]  /*03d0*/  IADD3 R5, PT, PT, R5, -R0, -R4 ;  /* 0x8000000005057210 */ /* 0x000fe20007ffe804 */
[----:B--2---:R-:W2:Y:S01]  /*03e0*/  MUFU.RCP R6, R6 ;  /* 0x0000000600067308 */ /* 0x004ea20000001000 */
[-C--:B------:R-:W-:Y:S02]  /*03f0*/  MOV R12, R93.reuse ;  /* 0x0000005d000c7202 */ /* 0x080fe40000000f00 */
[----:B------:R-:W-:Y:S02]  /*0400*/  MOV R13, R93 ;  /* 0x0000005d000d7202 */ /* 0x000fe40000000f00 */
[----:B--2---:R-:W-:-:S04]  /*0410*/  IADD3 R2, PT, PT, R6, 0xffffffe, RZ ;  /* 0x0ffffffe06027810 */ /* 0x004fc80007ffe0ff */
[----:B------:R2:W3:Y:S02]  /*0420*/  F2I.FTZ.U32.TRUNC.NTZ R3, R2 ;  /* 0x0000000200037305 */ /* 0x0004e4000021f000 */
[----:B--2---:R-:W-:Y:S02]  /*0430*/  HFMA2 R2, -RZ, RZ, 0, 0 ;  /* 0x00000000ff027431 */ /* 0x004fe400000001ff */
[----:B---3--:R-:W-:-:S04]  /*0440*/  IMAD R7, R7, R3, RZ ;  /* 0x0000000307077224 */ /* 0x008fc800078e02ff */
[----:B------:R-:W-:-:S06]  /*0450*/  IMAD.HI.U32 R6, R3, R7, R2 ;  /* 0x0000000703067227 */ /* 0x000fcc00078e0002 */
[----:B------:R-:W-:-:S05]  /*0460*/  IMAD.HI.U32 R3, R6, R5, RZ ;  /* 0x0000000506037227 */ /* 0x000fca00078e00ff */
[----:B------:R-:W-:-:S05]  /*0470*/  IADD3 R0, PT, PT, -R3, RZ, RZ ;  /* 0x000000ff03007210 */ /* 0x000fca0007ffe1ff */
[----:B------:R-:W-:-:S05]  /*0480*/  IMAD R5, R0, UR6, R5 ;  /* 0x0000000600057c24 */ /* 0x000fca000f8e0205 */
[----:B------:R-:W-:-:S13]  /*0490*/  ISETP.GE.U32.AND P0, PT, R5, UR6, PT ;  /* 0x0000000605007c0c */ /* 0x000fda000bf06070 */
[----:B------:R-:W-:Y:S02]  /*04a0*/  @P0 IADD3 R5, PT, PT, R5, -UR6, RZ ;  /* 0x8000000605050c10 */ /* 0x000fe4000fffe0ff */
[----:B------:R-:W-:Y:S02]  /*04b0*/  @P0 IADD3 R3, PT, PT, R3, 0x1, RZ ;  /* 0x0000000103030810 */ /* 0x000fe40007ffe0ff */
[----:B------:R-:W-:-:S13]  /*04c0*/  ISETP.GE.U32.AND P1, PT, R5, UR6, PT ;  /* 0x0000000605007c0c */ /* 0x000fda000bf26070 */
[----:B------:R-:W-:Y:S02]  /*04d0*/  @P1 IADD3 R3, PT, PT, R3, 0x1, RZ ;  /* 0x0000000103031810 */ /* 0x000fe40007ffe0ff */
[----:B------:R-:W-:-:S04]  /*04e0*/  @!P2 LOP3.LUT R3, RZ, UR6, RZ, 0x33, !PT ;  /* 0x00000006ff03ac12 */ /* 0x000fc8000f8e33ff */
[----:B------:R-:W-:-:S04]  /*04f0*/  IADD3 R3, PT, PT, R4, R3, RZ ;  /* 0x0000000304037210 */ /* 0x000fc80007ffe0ff */
[C---:B------:R-:W-:Y:S02]  /*0500*/  LOP3.LUT R0, R3.reuse, 0x3, RZ, 0xc0, !PT ;  /* 0x0000000303007812 */ /* 0x040fe400078ec0ff */
[C---:B------:R-:W-:Y:S02]  /*0510*/  ISETP.GE.U32.AND P2, PT, R3.reuse, 0x3, PT ;  /* 0x000000030300780c */ /* 0x040fe40003f46070 */
[----:B------:R-:W-:Y:S02]  /*0520*/  ISETP.NE.AND P0, PT, R0, 0x3, PT ;  /* 0x000000030000780c */ /* 0x000fe40003f05270 */
[----:B------:R-:W-:-:S04]  /*0530*/  IADD3 R3, PT, PT, R3, 0x1, RZ ;  /* 0x0000000103037810 */ /* 0x000fc80007ffe0ff */
[----:B------:R-:W-:-:S07]  /*0540*/  LOP3.LUT R0, R3, 0x3, RZ, 0xc0, !PT ;  /* 0x0000000303007812 */ /* 0x000fce00078ec0ff */
[----:B------:R-:W-:Y:S05]  /*0550*/  @!P0 BRA `(.L_x_4) ;  /* 0x0000000000608947 */ /* 0x000fea0003800000 */
[----:B------:R-:W2:Y:S01]  /*0560*/  S2R R3, SR_CgaCtaId ;  /* 0x0000000000037919 */ /* 0x000ea20000008800 */
[----:B------:R-:W3:Y:S01]  /*0570*/  LDC.64 R4, c[0x0][0x380] ;  /* 0x0000e000ff047b82 */ /* 0x000ee20000000a00 */
[----:B------:R-:W-:Y:S02]  /*0580*/  MOV R2, 0x400 ;  /* 0x0000040000027802 */ /* 0x000fe40000000f00 */
[----:B------:R-:W-:Y:S02]  /*0590*/  MOV R7, RZ ;  /* 0x000000ff00077202 */ /* 0x000fe40000000f00 */
[----:B------:R-:W-:Y:S02]  /*05a0*/  MOV R12, R93 ;  /* 0x0000005d000c7202 */ /* 0x000fe40000000f00 */
[----:B--2---:R-:W-:-:S07]  /*05b0*/  LEA R6, R3, R2, 0x18 ;  /* 0x0000000203067211 */ /* 0x004fce00078ec0ff */
.L_x_5:
[----:B--2---:R-:W-:Y:S02]  /*05c0*/  SHF.L.U32 R2, R12, 0x2, RZ ;  /* 0x000000020c027819 */ /* 0x004fe400000006ff */
[----:B------:R-:W-:Y:S02]  /*05d0*/  SHF.R.U32.HI R3, RZ, 0x3, R12 ;  /* 0x00000003ff037819 */ /* 0x000fe4000001160c */
[----:B------:R-:W-:Y:S02]  /*05e0*/  LOP3.LUT R2, R2, 0x1c, RZ, 0xc0, !PT ;  /* 0x0000001c02027812 */ /* 0x000fe400078ec0ff */
[----:B------:R-:W-:Y:S01]  /*05f0*/  LEA R9, R84, R3, 0x6 ;  /* 0x0000000354097211 */ /* 0x000fe200078e30ff */
[----:B------:R-:W-:Y:S01]  /*0600*/  IMAD R8, R3, 0x90, R6 ;  /* 0x0000009003087824 */ /* 0x000fe200078e0206 */
[----:B------:R-:W-:Y:S02]  /*0610*/  SHF.L.U32 R10, R12, 0x4, RZ ;  /* 0x000000040c0a7819 */ /* 0x000fe400000006ff */
[----:B------:R-:W-:Y:S01]  /*0620*/  IADD3 R7, PT, PT, R7, 0x1, RZ ;  /* 0x0000000107077810 */ /* 0x000fe20007ffe0ff */
[----:B------:R-:W-:Y:S01]  /*0630*/  IMAD R3, R9, UR5, R2 ;  /* 0x0000000509037c24 */ /* 0x000fe2000f8e0202 */
[----:B------:R-:W-:-:S02]  /*0640*/  LOP3.LUT R11, R10, 0x70, RZ, 0xc0, !PT ;  /* 0x000000700a0b7812 */ /* 0x000fc400078ec0ff */
[----:B------:R-:W-:Y:S01]  /*0650*/  ISETP.NE.AND P1, PT, R7, R0, PT ;  /* 0x000000000700720c */ /* 0x000fe20003f25270 */
[----:B---3--:R-:W-:Y:S01]  /*0660*/  IMAD.WIDE.U32 R2, R3, 0x4, R4 ;  /* 0x0000000403027825 */ /* 0x008fe200078e0004 */
[----:B------:R-:W-:Y:S02]  /*0670*/  IADD3 R11, PT, PT, R8, R11, RZ ;  /* 0x0000000b080b7210 */ /* 0x000fe40007ffe0ff */
[----:B------:R-:W-:-:S03]  /*0680*/  IADD3 R12, PT, PT, R12, UR6, RZ ;  /* 0x000000060c0c7c10 */ /* 0x000fc6000fffe0ff */
[----:B------:R-:W-:Y:S01]  /*0690*/  @!PT LDS RZ, [RZ] ;  /* 0x00000000fffff984 */ /* 0x000fe20000000800 */
[----:B------:R-:W-:Y:S01]  /*06a0*/  @!PT LDS RZ, [RZ] ;  /* 0x00000000fffff984 */ /* 0x000fe20000000800 */
[----:B------:R-:W-:Y:S01]  /*06b0*/  @!PT LDS RZ, [RZ] ;  /* 0x00000000fffff984 */ /* 0x000fe20000000800 */
[----:B-1----:R2:W-:Y:S06]  /*06c0*/  LDGSTS.E.128 [R11], desc[UR14][R2.64] ;  /* 0x00000000020b7fae */ /* 0x0025ec000b9a180e */
[----:B------:R-:W-:Y:S05]  /*06d0*/  @P1 BRA `(.L_x_5) ;  /* 0xfffffffc00b81947 */ /* 0x000fea000383ffff */
.L_x_4:
[----:B-1----:R-:W-:Y:S05]  /*06e0*/  BSYNC.RECONVERGENT B1 ;  /* 0x0000000000017941 */ /* 0x002fea0003800200 */
.L_x_3:
[----:B------:R-:W-:Y:S04]  /*06f0*/  BSSY.RECONVERGENT B1, `(.L_x_6) ;  /* 0x000003b000017945 */ /* 0x000fe80003800200 */
[----:B------:R-:W-:Y:S05]  /*0700*/  @!P2 BRA `(.L_x_7) ;  /* 0x0000000000e4a947 */ /* 0x000fea0003800000 */
[----:B--2---:R-:W1:Y:S01]  /*0710*/  S2R R3, SR_CgaCtaId ;  /* 0x0000000000037919 */ /* 0x004e620000008800 */
[----:B------:R-:W2:Y:S01]  /*0720*/  LDC.64 R8, c[0x0][0x380] ;  /* 0x0000e000ff087b82 */ /* 0x000ea20000000a00 */
[----:B------:R-:W-:-:S04]  /*0730*/  MOV R2, 0x400 ;  /* 0x0000040000027802 */ /* 0x000fc80000000f00 */
[----:B-1----:R-:W-:-:S07]  /*0740*/  LEA R16, R3, R2, 0x18 ;  /* 0x0000000203107211 */ /* 0x002fce00078ec0ff */
.L_x_8:
[----:B-1----:R-:W-:Y:S02]  /*0750*/  SHF.L.U32 R2, R12, 0x2, RZ ;  /* 0x000000020c027819 */ /* 0x002fe400000006ff */
[----:B------:R-:W-:Y:S02]  /*0760*/  SHF.R.U32.HI R3, RZ, 0x3, R12 ;  /* 0x00000003ff037819 */ /* 0x000fe4000001160c */
[----:B------:R-:W-:Y:S02]  /*0770*/  LOP3.LUT R2, R2, 0x1c, RZ, 0xc0, !PT ;  /* 0x0000001c02027812 */ /* 0x000fe400078ec0ff */
[----:B------:R-:W-:Y:S01]  /*0780*/  LEA R5, R84, R3, 0x6 ;  /* 0x0000000354057211 */ /* 0x000fe200078e30ff */
[----:B------:R-:W-:Y:S01]  /*0790*/  IMAD R10, R3, 0x90, R16 ;  /* 0x00000090030a7824 */ /* 0x000fe200078e0210 */
[C---:B------:R-:W-:Y:S02]  /*07a0*/  IADD3 R14, PT, PT, R12.reuse, UR6, RZ ;  /* 0x000000060c0e7c10 */ /* 0x040fe4000fffe0ff */
[----:B------:R-:W-:Y:S01]  /*07b0*/  SHF.L.U32 R4, R12, 0x4, RZ ;  /* 0x000000040c047819 */ /* 0x000fe200000006ff */
[----:B------:R-:W-:Y:S01]  /*07c0*/  IMAD R23, R5, UR5, R2 ;  /* 0x0000000505177c24 */ /* 0x000fe2000f8e0202 */
[----:B------:R-:W-:-:S02]  /*07d0*/  SHF.L.U32 R2, R14, 0x2, RZ ;  /* 0x000000020e027819 */ /* 0x000fc400000006ff */
[----:B------:R-:W-:Y:S02]  /*07e0*/  SHF.R.U32.HI R3, RZ, 0x3, R14 ;  /* 0x00000003ff037819 */ /* 0x000fe4000001160e */
[----:B------:R-:W-:Y:S02]  /*07f0*/  SHF.L.U32 R6, R14, 0x4, RZ ;  /* 0x000000040e067819 */ /* 0x000fe400000006ff */
[----:B------:R-:W-:Y:S02]  /*0800*/  LOP3.LUT R2, R2, 0x1c, RZ, 0xc0, !PT ;  /* 0x0000001c02027812 */ /* 0x000fe400078ec0ff */
[----:B------:R-:W-:Y:S02]  /*0810*/  LEA R5, R84, R3, 0x6 ;  /* 0x0000000354057211 */ /* 0x000fe400078e30ff */
[----:B------:R-:W-:Y:S02]  /*0820*/  LOP3.LUT R7, R6, 0x70, RZ, 0xc0, !PT ;  /* 0x0000007006077812 */ /* 0x000fe400078ec0ff */
[----:B------:R-:W-:-:S02]  /*0830*/  IADD3 R6, PT, PT, R14, UR6, RZ ;  /* 0x000000060e067c10 */ /* 0x000fc4000fffe0ff */
[----:B------:R-:W-:Y:S01]  /*0840*/  LOP3.LUT R11, R4, 0x70, RZ, 0xc0, !PT ;  /* 0x00000070040b7812 */ /* 0x000fe200078ec0ff */
[----:B------:R-:W-:Y:S01]  /*0850*/  IMAD R4, R3, 0x90, R16 ;  /* 0x0000009003047824 */ /* 0x000fe200078e0210 */
[----:B------:R-:W-:Y:S01]  /*0860*/  IADD3 R12, PT, PT, R6, UR6, RZ ;  /* 0x00000006060c7c10 */ /* 0x000fe2000fffe0ff */
[----:B------:R-:W-:Y:S01]  /*0870*/  IMAD R3, R5, UR5, R2 ;  /* 0x0000000505037c24 */ /* 0x000fe2000f8e0202 */
[----:B------:R-:W-:Y:S02]  /*0880*/  SHF.R.U32.HI R5, RZ, 0x3, R6 ;  /* 0x00000003ff057819 */ /* 0x000fe40000011606 */
[----:B------:R-:W-:Y:S02]  /*0890*/  IADD3 R25, PT, PT, R10, R11, RZ ;  /* 0x0000000b0a197210 */ /* 0x000fe40007ffe0ff */
[----:B------:R-:W-:Y:S01]  /*08a0*/  IADD3 R15, PT, PT, R4, R7, RZ ;  /* 0x00000007040f7210 */ /* 0x000fe20007ffe0ff */
[----:B------:R-:W-:Y:S01]  /*08b0*/  IMAD R4, R5, 0x90, R16 ;  /* 0x0000009005047824 */ /* 0x000fe200078e0210 */
[----:B------:R-:W-:-:S02]  /*08c0*/  SHF.L.U32 R2, R6, 0x2, RZ ;  /* 0x0000000206027819 */ /* 0x000fc400000006ff */
[----:B------:R-:W-:Y:S02]  /*08d0*/  SHF.L.U32 R10, R6, 0x4, RZ ;  /* 0x00000004060a7819 */ /* 0x000fe400000006ff */
[----:B------:R-:W-:Y:S02]  /*08e0*/  LEA R7, R84, R5, 0x6 ;  /* 0x0000000554077211 */ /* 0x000fe400078e30ff */
[----:B------:R-:W-:Y:S02]  /*08f0*/  SHF.R.U32.HI R17, RZ, 0x3, R12 ;  /* 0x00000003ff117819 */ /* 0x000fe4000001160c */
[C---:B------:R-:W-:Y:S02]  /*0900*/  SHF.L.U32 R5, R12.reuse, 0x2, RZ ;  /* 0x000000020c057819 */ /* 0x040fe400000006ff */
[----:B------:R-:W-:Y:S02]  /*0910*/  SHF.L.U32 R14, R12, 0x4, RZ ;  /* 0x000000040c0e7819 */ /* 0x000fe400000006ff */
[----:B------:R-:W-:-:S02]  /*0920*/  LOP3.LUT R2, R2, 0x1c, RZ, 0xc0, !PT ;  /* 0x0000001c02027812 */ /* 0x000fc400078ec0ff */
[----:B------:R-:W-:Y:S01]  /*0930*/  LOP3.LUT R11, R10, 0x70, RZ, 0xc0, !PT ;  /* 0x000000700a0b7812 */ /* 0x000fe200078ec0ff */
[----:B------:R-:W-:Y:S01]  /*0940*/  IMAD R10, R17, 0x90, R16 ;  /* 0x00000090110a7824 */ /* 0x000fe200078e0210 */
[----:B------:R-:W-:Y:S01]  /*0950*/  LOP3.LUT R6, R5, 0x1c, RZ, 0xc0, !PT ;  /* 0x0000001c05067812 */ /* 0x000fe200078ec0ff */
[----:B------:R-:W-:Y:S01]  /*0960*/  IMAD R5, R7, UR5, R2 ;  /* 0x0000000507057c24 */ /* 0x000fe2000f8e0202 */
[----:B------:R-:W-:Y:S01]  /*0970*/  LEA R19, R84, R17, 0x6 ;  /* 0x0000001154137211 */ /* 0x000fe200078e30ff */
[----:B--2---:R-:W-:Y:S01]  /*0980*/  IMAD.WIDE.U32 R2, R3, 0x4, R8 ;  /* 0x0000000403027825 */ /* 0x004fe200078e0008 */
[----:B------:R-:W-:Y:S02]  /*0990*/  LOP3.LUT R21, R14, 0x70, RZ, 0xc0, !PT ;  /* 0x000000700e157812 */ /* 0x000fe400078ec0ff */
[----:B------:R-:W-:Y:S01]  /*09a0*/  IADD3 R17, PT, PT, R4, R11, RZ ;  /* 0x0000000b04117210 */ /* 0x000fe20007ffe0ff */
[----:B------:R-:W-:Y:S01]  /*09b0*/  IMAD R7, R19, UR5, R6 ;  /* 0x0000000513077c24 */ /* 0x000fe2000f8e0206 */
[----:B------:R-:W-:Y:S01]  /*09c0*/  IADD3 R21, PT, PT, R10, R21, RZ ;  /* 0x000000150a157210 */ /* 0x000fe20007ffe0ff */
[----:B------:R-:W-:Y:S01]  /*09d0*/  IMAD.WIDE.U32 R10, R23, 0x4, R8 ;  /* 0x00000004170a7825 */ /* 0x000fe200078e0008 */
[----:B------:R-:W-:-:S03]  /*09e0*/  IADD3 R12, PT, PT, R12, UR6, RZ ;  /* 0x000000060c0c7c10 */ /* 0x000fc6000fffe0ff */
[--C-:B------:R-:W-:Y:S01]  /*09f0*/  IMAD.WIDE.U32 R4, R5, 0x4, R8.reuse ;  /* 0x0000000405047825 */ /* 0x100fe200078e0008 */
[----:B------:R-:W-:Y:S01]  /*0a00*/  @!PT LDS RZ, [RZ] ;  /* 0x00000000fffff984 */ /* 0x000fe20000000800 */
[----:B------:R-:W-:Y:S01]  /*0a10*/  @!PT LDS RZ, [RZ] ;  /* 0x00000000fffff984 */ /* 0x000fe20000000800 */
[----:B------:R-:W-:Y:S01]  /*0a20*/  @!PT LDS RZ, [RZ] ;  /* 0x00000000fffff984 */ /* 0x000fe20000000800 */
[----:B------:R1:W-:Y:S01]  /*0a30*/  LDGSTS.E.128 [R25], desc[UR14][R10.64] ;  /* 0x000000000a197fae */ /* 0x0003e2000b9a180e */
[----:B------:R-:W-:Y:S02]  /*0a40*/  ISETP.GE.U32.AND P1, PT, R12, 0x200, PT ;  /* 0x000002000c00780c */ /* 0x000fe40003f26070 */
[----:B------:R-:W-:Y:S01]  /*0a50*/  IMAD.WIDE.U32 R6, R7, 0x4, R8 ;  /* 0x0000000407067825 */ /* 0x000fe200078e0008 */
[----:B------:R1:W-:Y:S04]  /*0a60*/  LDGSTS.E.128 [R15], desc[UR14][R2.64] ;  /* 0x00000000020f7fae */ /* 0x0003e8000b9a180e */
[----:B------:R1:W-:Y:S04]  /*0a70*/  LDGSTS.E.128 [R17], desc[UR14][R4.64] ;  /* 0x0000000004117fae */ /* 0x0003e8000b9a180e */
[----:B------:R1:W-:Y:S02]  /*0a80*/  LDGSTS.E.128 [R21], desc[UR14][R6.64] ;  /* 0x0000000006157fae */ /* 0x0003e4000b9a180e */
[----:B------:R-:W-:Y:S05]  /*0a90*/  @!P1 BRA `(.L_x_8) ;  /* 0xfffffffc002c9947 */ /* 0x000fea000383ffff */
.L_x_7:
[----:B------:R-:W-:Y:S05]  /*0aa0*/  BSYNC.RECONVERGENT B1 ;  /* 0x0000000000017941 */ /* 0x000fea0003800200 */
.L_x_6:
[----:B------:R-:W-:Y:S04]  /*0ab0*/  BSSY.RECONVERGENT B1, `(.L_x_9) ;  /* 0x000001b000017945 */ /* 0x000fe80003800200 */
[----:B------:R-:W-:Y:S05]  /*0ac0*/  @!P0 BRA `(.L_x_10) ;  /* 0x0000000000648947 */ /* 0x000fea0003800000 */
[----:B-12---:R-:W1:Y:S01]  /*0ad0*/  S2R R3, SR_CgaCtaId ;  /* 0x0000000000037919 */ /* 0x006e620000008800 */
[----:B------:R-:W2:Y:S01]  /*0ae0*/  LDC.64 R4, c[0x0][0x388] ;  /* 0x0000e200ff047b82 */ /* 0x000ea20000000a00 */
[----:B------:R-:W-:Y:S01]  /*0af0*/  MOV R2, 0x400 ;  /* 0x0000040000027802 */ /* 0x000fe20000000f00 */
[----:B------:R-:W-:Y:S01]  /*0b00*/  HFMA2 R7, -RZ, RZ, 0, 0 ;  /* 0x00000000ff077431 */ /* 0x000fe200000001ff */
[----:B------:R-:W-:Y:S02]  /*0b10*/  MOV R13, R93 ;  /* 0x0000005d000d7202 */ /* 0x000fe40000000f00 */
[----:B------:R-:W-:-:S04]  /*0b20*/  IADD3 R2, PT, PT, R2, 0x4800, RZ ;  /* 0x0000480002027810 */ /* 0x000fc80007ffe0ff */
[----:B-1----:R-:W-:-:S07]  /*0b30*/  LEA R6, R3, R2, 0x18 ;  /* 0x0000000203067211 */ /* 0x002fce00078ec0ff */
.L_x_11:
[C---:B---3--:R-:W-:Y:S02]  /*0b40*/  SHF.L.U32 R2, R13.reuse, 0x2, RZ ;  /* 0x000000020d027819 */ /* 0x048fe400000006ff */
[----:B------:R-:W-:Y:S02]  /*0b50*/  SHF.R.U32.HI R3, RZ, 0x4, R13 ;  /* 0x00000004ff037819 */ /* 0x000fe4000001160d */
[----:B------:R-:W-:Y:S02]  /*0b60*/  LOP3.LUT R2, R2, 0x3c, RZ, 0xc0, !PT ;  /* 0x0000003c02027812 */ /* 0x000fe400078ec0ff */
[----:B------:R-:W-:Y:S01]  /*0b70*/  SHF.L.U32 R9, R13, 0x4, RZ ;  /* 0x000000040d097819 */ /* 0x000fe200000006ff */
[----:B------:R-:W-:Y:S01]  /*0b80*/  IMAD R8, R3, 0x110, R6 ;  /* 0x0000011003087824 */ /* 0x000fe200078e0206 */
[----:B------:R-:W-:Y:S02]  /*0b90*/  IADD3 R2, PT, PT, R2, UR7, RZ ;  /* 0x0000000702027c10 */ /* 0x000fe4000fffe0ff */
[----:B------:R-:W-:-:S02]  /*0ba0*/  LOP3.LUT R9, R9, 0xf0, RZ, 0xc0, !PT ;  /* 0x000000f009097812 */ /* 0x000fc400078ec0ff */
[----:B------:R-:W-:Y:S01]  /*0bb0*/  IADD3 R7, PT, PT, R7, 0x1, RZ ;  /* 0x0000000107077810 */ /* 0x000fe20007ffe0ff */
[----:B------:R-:W-:Y:S01]  /*0bc0*/  IMAD R3, R3, UR5, R2 ;  /* 0x0000000503037c24 */ /* 0x000fe2000f8e0202 */
[----:B------:R-:W-:Y:S02]  /*0bd0*/  IADD3 R9, PT, PT, R8, R9, RZ ;  /* 0x0000000908097210 */ /* 0x000fe40007ffe0ff */
[----:B------:R-:W-:Y:S01]  /*0be0*/  ISETP.NE.AND P0, PT, R7, R0, PT ;  /* 0x000000000700720c */ /* 0x000fe20003f05270 */
[----:B--2---:R-:W-:Y:S01]  /*0bf0*/  IMAD.WIDE R2, R3, 0x4, R4 ;  /* 0x0000000403027825 */ /* 0x004fe200078e0204 */
[----:B------:R-:W-:-:S04]  /*0c00*/  IADD3 R13, PT, PT, R13, UR6, RZ ;  /* 0x000000060d0d7c10 */ /* 0x000fc8000fffe0ff */
[----:B------:R-:W-:Y:S01]  /*0c10*/  @!PT LDS RZ, [RZ] ;  /* 0x00000000fffff984 */ /* 0x000fe20000000800 */
[----:B------:R-:W-:Y:S01]  /*0c20*/  @!PT LDS RZ, [RZ] ;  /* 0x00000000fffff984 */ /* 0x000fe20000000800 */
[----:B------:R-:W-:Y:S01]  /*0c30*/  @!PT LDS RZ, [RZ] ;  /* 0x00000000fffff984 */ /* 0x000fe20000000800 */
[----:B------:R3:W-:Y:S07]  /*0c40*/  LDGSTS.E.128 [R9], desc[UR14][R2.64] ;  /* 0x0000000002097fae */ /* 0x0007ee000b9a180e */
[----:B------:R-:W-:Y:S05]  /*0c50*/  @P0 BRA `(.L_x_11) ;  /* 0xfffffffc00b80947 */ /* 0x000fea000383ffff */
.L_x_10:
[----:B------:R-:W-:Y:S05]  /*0c60*/  BSYNC.RECONVERGENT B1 ;  /* 0x0000000000017941 */ /* 0x000fea0003800200 */
.L_x_9:
[----:B------:R-:W-:Y:S05]  /*0c70*/  @!P2 BRA `(.L_x_2) ;  /* 0x0000000000e8a947 */ /* 0x000fea0003800000 */
[----:B-123--:R-:W1:Y:S01]  /*0c80*/  S2R R3, SR_CgaCtaId ;  /* 0x0000000000037919 */ /* 0x00ee620000008800 */
[----:B------:R-:W2:Y:S01]  /*0c90*/  LDC.64 R8, c[0x0][0x388] ;  /* 0x0000e200ff087b82 */ /* 0x000ea20000000a00 */
[----:B------:R-:W-:-:S04]  /*0ca0*/  MOV R0, 0x400 ;  /* 0x0000040000007802 */ /* 0x000fc80000000f00 */
[----:B------:R-:W-:-:S04]  /*0cb0*/  IADD3 R0, PT, PT, R0, 0x4800, RZ ;  /* 0x0000480000007810 */ /* 0x000fc80007ffe0ff */
[----:B-1----:R-:W-:-:S07]  /*0cc0*/  LEA R21, R3, R0, 0x18 ;  /* 0x0000000003157211 */ /* 0x002fce00078ec0ff */
.L_x_12:
[----:B----4-:R-:W-:Y:S02]  /*0cd0*/  SHF.R.U32.HI R6, RZ, 0x4, R13 ;  /* 0x00000004ff067819 */ /* 0x010fe4000001160d */
[C---:B------:R-:W-:Y:S02]  /*0ce0*/  SHF.L.U32 R2, R13.reuse, 0x4, RZ ;  /* 0x000000040d027819 */ /* 0x040fe400000006ff */
[C---:B------:R-:W-:Y:S01]  /*0cf0*/  SHF.L.U32 R0, R13.reuse, 0x2, RZ ;  /* 0x000000020d007819 */ /* 0x040fe200000006ff */
[----:B------:R-:W-:Y:S01]  /*0d00*/  IMAD R4, R6, 0x110, R21 ;  /* 0x0000011006047824 */ /* 0x000fe200078e0215 */
[----:B------:R-:W-:Y:S02]  /*0d10*/  IADD3 R10, PT, PT, R13, UR6, RZ ;  /* 0x000000060d0a7c10 */ /* 0x000fe4000fffe0ff */
[----:B------:R-:W-:Y:S02]  /*0d20*/  LOP3.LUT R5, R2, 0xf0, RZ, 0xc0, !PT ;  /* 0x000000f002057812 */ /* 0x000fe400078ec0ff */
[----:B------:R-:W-:-:S02]  /*0d30*/  LOP3.LUT R3, R0, 0x3c, RZ, 0xc0, !PT ;  /* 0x0000003c00037812 */ /* 0x000fc400078ec0ff */
[----:B------:R-:W-:Y:S02]  /*0d40*/  SHF.R.U32.HI R2, RZ, 0x4, R10 ;  /* 0x00000004ff027819 */ /* 0x000fe4000001160a */
[----:B------:R-:W-:Y:S02]  /*0d50*/  SHF.L.U32 R0, R10, 0x4, RZ ;  /* 0x000000040a007819 */ /* 0x000fe400000006ff */
[----:B------:R-:W-:Y:S02]  /*0d60*/  IADD3 R25, PT, PT, R4, R5, RZ ;  /* 0x0000000504197210 */ /* 0x000fe40007ffe0ff */
[----:B------:R-:W-:Y:S01]  /*0d70*/  IADD3 R7, PT, PT, R3, UR7, RZ ;  /* 0x0000000703077c10 */ /* 0x000fe2000fffe0ff */
[----:B------:R-:W-:Y:S01]  /*0d80*/  IMAD R3, R2, 0x110, R21 ;  /* 0x0000011002037824 */ /* 0x000fe200078e0215 */
[----:B------:R-:W-:Y:S02]  /*0d90*/  IADD3 R5, PT, PT, R10, UR6, RZ ;  /* 0x000000060a057c10 */ /* 0x000fe4000fffe0ff */
[----:B------:R-:W-:Y:S01]  /*0da0*/  LOP3.LUT R4, R0, 0xf0, RZ, 0xc0, !PT ;  /* 0x000000f000047812 */ /* 0x000fe200078ec0ff */
[----:B------:R-:W-:Y:S01]  /*0db0*/  IMAD R23, R6, UR5, R7 ;  /* 0x0000000506177c24 */ /* 0x000fe2000f8e0207 */
[----:B------:R-:W-:-:S02]  /*0dc0*/  IADD3 R13, PT, PT, R5, UR6, RZ ;  /* 0x00000006050d7c10 */ /* 0x000fc4000fffe0ff */
[----:B------:R-:W-:Y:S02]  /*0dd0*/  SHF.L.U32 R0, R10, 0x2, RZ ;  /* 0x000000020a007819 */ /* 0x000fe400000006ff */
[----:B------:R-:W-:Y:S02]  /*0de0*/  IADD3 R15, PT, PT, R3, R4, RZ ;  /* 0x00000004030f7210 */ /* 0x000fe40007ffe0ff */
[C---:B------:R-:W-:Y:S02]  /*0df0*/  SHF.L.U32 R4, R5.reuse, 0x2, RZ ;  /* 0x0000000205047819 */ /* 0x040fe400000006ff */
[----:B------:R-:W-:Y:S02]  /*0e00*/  SHF.R.U32.HI R6, RZ, 0x4, R5 ;  /* 0x00000004ff067819 */ /* 0x000fe40000011605 */
[----:B------:R-:W-:Y:S02]  /*0e10*/  SHF.L.U32 R7, R5, 0x4, RZ ;  /* 0x0000000405077819 */ /* 0x000fe400000006ff */
[----:B------:R-:W-:-:S02]  /*0e20*/  SHF.L.U32 R5, R13, 0x2, RZ ;  /* 0x000000020d057819 */ /* 0x000fc400000006ff */
[----:B------:R-:W-:Y:S02]  /*0e30*/  LOP3.LUT R0, R0, 0x3c, RZ, 0xc0, !PT ;  /* 0x0000003c00007812 */ /* 0x000fe400078ec0ff */
[----:B------:R-:W-:Y:S02]  /*0e40*/  LOP3.LUT R4, R4, 0x3c, RZ, 0xc0, !PT ;  /* 0x0000003c04047812 */ /* 0x000fe400078ec0ff */
[----:B------:R-:W-:Y:S02]  /*0e50*/  LOP3.LUT R11, R5, 0x3c, RZ, 0xc0, !PT ;  /* 0x0000003c050b7812 */ /* 0x000fe400078ec0ff */
[----:B------:R-:W-:Y:S02]  /*0e60*/  SHF.R.U32.HI R10, RZ, 0x4, R13 ;  /* 0x00000004ff0a7819 */ /* 0x000fe4000001160d */
[----:B------:R-:W-:Y:S01]  /*0e70*/  IADD3 R3, PT, PT, R0, UR7, RZ ;  /* 0x0000000700037c10 */ /* 0x000fe2000fffe0ff */
[----:B------:R-:W-:Y:S01]  /*0e80*/  IMAD R0, R6, 0x110, R21 ;  /* 0x0000011006007824 */ /* 0x000fe200078e0215 */
[----:B------:R-:W-:-:S02]  /*0e90*/  SHF.L.U32 R12, R13, 0x4, RZ ;  /* 0x000000040d0c7819 */ /* 0x000fc400000006ff */
[----:B------:R-:W-:Y:S01]  /*0ea0*/  IADD3 R5, PT, PT, R4, UR7, RZ ;  /* 0x0000000704057c10 */ /* 0x000fe2000fffe0ff */
[----:B------:R-:W-:Y:S01]  /*0eb0*/  IMAD R4, R10, 0x110, R21 ;  /* 0x000001100a047824 */ /* 0x000fe200078e0215 */
[----:B------:R-:W-:Y:S01]  /*0ec0*/  LOP3.LUT R7, R7, 0xf0, RZ, 0xc0, !PT ;  /* 0x000000f007077812 */ /* 0x000fe200078ec0ff */
[----:B------:R-:W-:Y:S01]  /*0ed0*/  IMAD R3, R2, UR5, R3 ;  /* 0x0000000502037c24 */ /* 0x000fe2000f8e0203 */
[----:B------:R-:W-:Y:S01]  /*0ee0*/  IADD3 R11, PT, PT, R11, UR7, RZ ;  /* 0x000000070b0b7c10 */ /* 0x000fe2000fffe0ff */
[----:B------:R-:W-:Y:S01]  /*0ef0*/  IMAD R5, R6, UR5, R5 ;  /* 0x0000000506057c24 */ /* 0x000fe2000f8e0205 */
[----:B------:R-:W-:Y:S01]  /*0f00*/  LOP3.LUT R19, R12, 0xf0, RZ, 0xc0, !PT ;  /* 0x000000f00c137812 */ /* 0x000fe200078ec0ff */
[----:B--2---:R-:W-:Y:S01]  /*0f10*/  IMAD.WIDE R2, R3, 0x4, R8 ;  /* 0x0000000403027825 */ /* 0x004fe200078e0208 */
[----:B------:R-:W-:Y:S02]  /*0f20*/  IADD3 R17, PT, PT, R0, R7, RZ ;  /* 0x0000000700117210 */ /* 0x000fe40007ffe0ff */
[----:B------:R-:W-:Y:S01]  /*0f30*/  IADD3 R19, PT, PT, R4, R19, RZ ;  /* 0x0000001304137210 */ /* 0x000fe20007ffe0ff */
[----:B------:R-:W-:Y:S01]  /*0f40*/  IMAD R7, R10, UR5, R11 ;  /* 0x000000050a077c24 */ /* 0x000fe2000f8e020b */
[----:B------:R-:W-:Y:S01]  /*0f50*/  IADD3 R13, PT, PT, R13, UR6, RZ ;  /* 0x000000060d0d7c10 */ /* 0x000fe2000fffe0ff */
[----:B------:R-:W-:-:S03]  /*0f60*/  IMAD.WIDE R10, R23, 0x4, R8 ;  /* 0x00000004170a7825 */ /* 0x000fc600078e0208 */
[----:B------:R-:W-:Y:S01]  /*0f70*/  ISETP.GE.U32.AND P0, PT, R13, 0x200, PT ;  /* 0x000002000d00780c */ /* 0x000fe20003f06070 */
[--C-:B------:R-:W-:Y:S01]  /*0f80*/  IMAD.WIDE R4, R5, 0x4, R8.reuse ;  /* 0x0000000405047825 */ /* 0x100fe200078e0208 */
[----:B------:R-:W-:Y:S01]  /*0f90*/  @!PT LDS RZ, [RZ] ;  /* 0x00000000fffff984 */ /* 0x000fe20000000800 */
[----:B------:R-:W-:Y:S01]  /*0fa0*/  @!PT LDS RZ, [RZ] ;  /* 0x00000000fffff984 */ /* 0x000fe20000000800 */
[----:B------:R-:W-:Y:S01]  /*0fb0*/  @!PT LDS RZ, [RZ] ;  /* 0x00000000fffff984 */ /* 0x000fe20000000800 */
[----:B------:R4:W-:Y:S03]  /*0fc0*/  LDGSTS.E.128 [R25], desc[UR14][R10.64] ;  /* 0x000000000a197fae */ /* 0x0009e6000b9a180e */
[----:B------:R-:W-:Y:S01]  /*0fd0*/  IMAD.WIDE R6, R7, 0x4, R8 ;  /* 0x0000000407067825 */ /* 0x000fe200078e0208 */
[----:B------:R4:W-:Y:S04]  /*0fe0*/  LDGSTS.E.128 [R15], desc[UR14][R2.64] ;  /* 0x00000000020f7fae */ /* 0x0009e8000b9a180e */
[----:B------:R4:W-:Y:S04]  /*0ff0*/  LDGSTS.E.128 [R17], desc[UR14][R4.64] ;  /* 0x0000000004117fae */ /* 0x0009e8000b9a180e */
[----:B------:R4:W-:Y:S01]  /*1000*/  LDGSTS.E.128 [R19], desc[UR14][R6.64] ;  /* 0x0000000006137fae */ /* 0x0009e2000b9a180e */
[----:B------:R-:W-:Y:S05]  /*1010*/  @!P0 BRA `(.L_x_12) ;  /* 0xfffffffc002c8947 */ /* 0x000fea000383ffff */
.L_x_2:
[----:B-1----:R-:W-:Y:S05]  /*1020*/  BSYNC.RECONVERGENT B0 ;  /* 0x0000000000007941 */ /* 0x002fea0003800200 */
.L_x_1:
[----:B----4-:R-:W1:Y:S01]  /*1030*/  I2F.U32.RP R4, UR6 ;  /* 0x0000000600047d06 */ /* 0x010e620008209000 */
[----:B------:R-:W-:Y:S01]  /*1040*/  IADD3 R83, PT, PT, R93, UR6, RZ ;  /* 0x000000065d537c10 */ /* 0x000fe2000fffe0ff */
[----:B------:R-:W0:Y:S01]  /*1050*/  LDGDEPBAR ;  /* 0x00000000000079af */ /* 0x000e220000000000 */
[----:B------:R-:W-:Y:S01]  /*1060*/  IADD3 R5, PT, PT, RZ, -UR6, RZ ;  /* 0x80000006ff057c10 */ /* 0x000fe2000fffe0ff */
[----:B------:R-:W-:Y:S01]  /*1070*/  USHF.R.S32.HI UR4, URZ, 0x1f, UR5 ;  /* 0x0000001fff047899 */ /* 0x000fe20008011405 */
[C---:B------:R-:W-:Y:S01]  /*1080*/  ISETP.GE.U32.AND P0, PT, R83.reuse, 0x200, PT ;  /* 0x000002005300780c */ /* 0x040fe20003f06070 */
[----:B------:R-:W-:Y:S01]  /*1090*/  HFMA2 R50, -RZ, RZ, 0, 0 ;  /* 0x00000000ff327431 */ /* 0x000fe200000001ff */
[----:B------:R-:W-:Y:S01]  /*10a0*/  VIMNMX.U32 R0, PT, PT, R83, 0x200, !PT ;  /* 0x0000020053007848 */ /* 0x000fe20007fe0000 */
[----:B------:R-:W-:Y:S01]  /*10b0*/  ULEA.HI UR4, UR4, UR5, URZ, 0x5 ;  /* 0x0000000504047291 */ /* 0x000fe2000f8f28ff */
[----:B------:R-:W-:Y:S01]  /*10c0*/  SEL R82, RZ, 0x1, P0 ;  /* 0x00000001ff527807 */ /* 0x000fe20000000000 */
[----:B------:R-:W-:Y:S01]  /*10d0*/  HFMA2 R71, -RZ, RZ, 0, 0 ;  /* 0x00000000ff477431 */ /* 0x000fe200000001ff */
[----:B------:R-:W-:-:S02]  /*10e0*/  ISETP.NE.U32.AND P2, PT, RZ, UR6, PT ;  /* 0x00000006ff007c0c */ /* 0x000fc4000bf45070 */
[----:B------:R-:W-:Y:S02]  /*10f0*/  CS2R R72, SRZ ;  /* 0x0000000000487805 */ /* 0x000fe4000001ff00 */
[----:B------:R-:W-:Y:S02]  /*1100*/  IADD3 R0, PT, PT, R0, -R83, -R82 ;  /* 0x8000005300007210 */ /* 0x000fe40007ffe852 */
[----:B------:R-:W-:Y:S01]  /*1110*/  CS2R R64, SRZ ;  /* 0x0000000000407805 */ /* 0x000fe2000001ff00 */
[----:B-1----:R-:W2:Y:S01]  /*1120*/  MUFU.RCP R4, R4 ;  /* 0x0000000400047308 */ /* 0x002ea20000001000 */
[----:B------:R-:W-:Y:S02]  /*1130*/  IADD3 R87, PT, PT, R83, UR6, RZ ;  /* 0x0000000653577c10 */ /* 0x000fe4000fffe0ff */
[----:B------:R-:W-:Y:S02]  /*1140*/  CS2R R66, SRZ ;  /* 0x0000000000427805 */ /* 0x000fe4000001ff00 */
[----:B------:R-:W-:-:S02]  /*1150*/  CS2R R74, SRZ ;  /* 0x00000000004a7805 */ /* 0x000fc4000001ff00 */
[----:B------:R-:W-:Y:S02]  /*1160*/  CS2R R76, SRZ ;  /* 0x00000000004c7805 */ /* 0x000fe4000001ff00 */
[----:B------:R-:W-:Y:S02]  /*1170*/  SHF.R.U32.HI R7, RZ, 0x3, R87 ;  /* 0x00000003ff077819 */ /* 0x000fe40000011657 */
[----:B------:R-:W-:Y:S02]  /*1180*/  CS2R R60, SRZ ;  /* 0x00000000003c7805 */ /* 0x000fe4000001ff00 */
[----:B------:R-:W-:Y:S02]  /*1190*/  CS2R R62, SRZ ;  /* 0x00000000003e7805 */ /* 0x000fe4000001ff00 */
[----:B------:R-:W-:Y:S02]  /*11a0*/  CS2R R78, SRZ ;  /* 0x00000000004e7805 */ /* 0x000fe4000001ff00 */
[----:B------:R-:W-:-:S02]  /*11b0*/  LEA R7, R84, R7, 0x6 ;  /* 0x0000000754077211 */ /* 0x000fc400078e30ff */
[----:B------:R-:W-:Y:S01]  /*11c0*/  CS2R R80, SRZ ;  /* 0x0000000000507805 */ /* 0x000fe2000001ff00 */
[----:B------:R-:W-:-:S04]  /*11d0*/  DEPBAR.LE SB0, 0x0 ;  /* 0x000080000000791a */ /* 0x000fc80000000000 */
[----:B------:R-:W-:Y:S02]  /*11e0*/  CS2R R90, SRZ ;  /* 0x00000000005a7805 */ /* 0x000fe4000001ff00 */
[----:B------:R-:W-:Y:S02]  /*11f0*/  CS2R R94, SRZ ;  /* 0x00000000005e7805 */ /* 0x000fe4000001ff00 */
[----:B--23--:R-:W-:Y:S02]  /*1200*/  IADD3 R2, PT, PT, R4, 0xffffffe, RZ ;  /* 0x0ffffffe04027810 */ /* 0x00cfe40007ffe0ff */
[----:B------:R-:W-:Y:S02]  /*1210*/  CS2R R58, SRZ ;  /* 0x00000000003a7805 */ /* 0x000fe4000001ff00 */
[----:B------:R-:W-:Y:S02]  /*1220*/  SHF.L.U32 R4, R87, 0x2, RZ ;  /* 0x0000000257047819 */ /* 0x000fe400000006ff */
[----:B------:R-:W-:Y:S01]  /*1230*/  CS2R R56, SRZ ;  /* 0x0000000000387805 */ /* 0x000fe2000001ff00 */
[----:B------:R1:W2:Y:S01]  /*1240*/  F2I.FTZ.U32.TRUNC.NTZ R3, R2 ;  /* 0x0000000200037305 */ /* 0x0002a2000021f000 */
[----:B------:R-:W-:-:S02]  /*1250*/  CS2R R52, SRZ ;  /* 0x0000000000347805 */ /* 0x000fc4000001ff00 */
[----:B------:R-:W-:Y:S02]  /*1260*/  LOP3.LUT R4, R4, 0x1c, RZ, 0xc0, !PT ;  /* 0x0000001c04047812 */ /* 0x000fe400078ec0ff */
[----:B------:R-:W-:Y:S02]  /*1270*/  CS2R R100, SRZ ;  /* 0x0000000000647805 */ /* 0x000fe4000001ff00 */
[----:B------:R-:W-:Y:S02]  /*1280*/  CS2R R54, SRZ ;  /* 0x0000000000367805 */ /* 0x000fe4000001ff00 */
[----:B------:R-:W-:Y:S02]  /*1290*/  CS2R R98, SRZ ;  /* 0x0000000000627805 */ /* 0x000fe4000001ff00 */
[----:B------:R-:W-:Y:S01]  /*12a0*/  CS2R R48, SRZ ;  /* 0x0000000000307805 */ /* 0x000fe2000001ff00 */
[----:B------:R-:W-:Y:S01]  /*12b0*/  IMAD R86, R7, UR5, R4 ;  /* 0x0000000507567c24 */ /* 0x000fe2000f8e0204 */
[----:B------:R-:W-:Y:S01]  /*12c0*/  CS2R R6, SRZ ;  /* 0x0000000000067805 */ /* 0x000fe2000001ff00 */
[----:B-1----:R-:W-:Y:S01]  /*12d0*/  HFMA2 R2, -RZ, RZ, 0, 0 ;  /* 0x00000000ff027431 */ /* 0x002fe200000001ff */
[----:B------:R-:W-:-:S02]  /*12e0*/  MOV R107, RZ ;  /* 0x000000ff006b7202 */ /* 0x000fc40000000f00 */
[----:B------:R-:W-:Y:S02]  /*12f0*/  CS2R R104, SRZ ;  /* 0x0000000000687805 */ /* 0x000fe4000001ff00 */
[----:B------:R-:W-:Y:S02]  /*1300*/  CS2R R102, SRZ ;  /* 0x0000000000667805 */ /* 0x000fe4000001ff00 */
[----:B------:R-:W-:Y:S02]  /*1310*/  CS2R R10, SRZ ;  /* 0x00000000000a7805 */ /* 0x000fe4000001ff00 */
[----:B------:R-:W-:Y:S01]  /*1320*/  CS2R R12, SRZ ;  /* 0x00000000000c7805 */ /* 0x000fe2000001ff00 */
[----:B--2---:R-:W-:Y:S01]  /*1330*/  IMAD R5, R5, R3, RZ ;  /* 0x0000000305057224 */ /* 0x004fe200078e02ff */
[----:B------:R-:W-:Y:S02]  /*1340*/  CS2R R14, SRZ ;  /* 0x00000000000e7805 */ /* 0x000fe4000001ff00 */
[----:B------:R-:W-:-:S02]  /*1350*/  CS2R R16, SRZ ;  /* 0x0000000000107805 */ /* 0x000fc4000001ff00 */
[----:B------:R-:W-:Y:S01]  /*1360*/  CS2R R18, SRZ ;  /* 0x0000000000127805 */ /* 0x000fe2000001ff00 */
[----:B------:R-:W-:Y:S01]  /*1370*/  IMAD.HI.U32 R5, R3, R5, R2 ;  /* 0x0000000503057227 */ /* 0x000fe200078e0002 */
[----:B------:R-:W-:Y:S02]  /*1380*/  SHF.L.U32 R2, R83, 0x2, RZ ;  /* 0x0000000253027819 */ /* 0x000fe400000006ff */
[----:B------:R-:W-:Y:S01]  /*1390*/  CS2R R68, SRZ ;  /* 0x0000000000447805 */ /* 0x000fe2000001ff00 */
[----:B------:R-:W-:Y:S01]  /*13a0*/  USHF.R.S32.HI UR10, URZ, 0x5, UR4 ;  /* 0x00000005ff0a7899 */ /* 0x000fe20008011404 */
[----:B------:R-:W-:Y:S01]  /*13b0*/  LOP3.LUT R2, R2, 0x1c, RZ, 0xc0, !PT ;  /* 0x0000001c02027812 */ /* 0x000fe200078ec0ff */
[----:B------:R-:W-:Y:S01]  /*13c0*/  IMAD.HI.U32 R9, R5, R0, RZ ;  /* 0x0000000005097227 */ /* 0x000fe200078e00ff */
[----:B------:R-:W-:Y:S01]  /*13d0*/  SHF.R.U32.HI R5, RZ, 0x3, R83 ;  /* 0x00000003ff057819 */ /* 0x000fe20000011653 */
[----:B------:R-:W-:-:S03]  /*13e0*/  UMOV UR4, URZ ;  /* 0x000000ff00047c82 */ /* 0x000fc60008000000 */
[----:B------:R-:W-:Y:S02]  /*13f0*/  IADD3 R3, PT, PT, -R9, RZ, RZ ;  /* 0x000000ff09037210 */ /* 0x000fe40007ffe1ff */
[----:B------:R-:W-:-:S03]  /*1400*/  LEA R5, R84, R5, 0x6 ;  /* 0x0000000554057211 */ /* 0x000fc600078e30ff */
[----:B------:R-:W-:Y:S01]  /*1410*/  IMAD R3, R3, UR6, R0 ;  /* 0x0000000603037c24 */ /* 0x000fe2000f8e0200 */
[----:B------:R-:W-:Y:S01]  /*1420*/  SHF.L.U32 R0, R93, 0x2, RZ ;  /* 0x000000025d007819 */ /* 0x000fe200000006ff */
[----:B------:R-:W-:Y:S01]  /*1430*/  IMAD R88, R5, UR5, R2 ;  /* 0x0000000505587c24 */ /* 0x000fe2000f8e0202 */
[----:B------:R-:W-:Y:S02]  /*1440*/  MOV R2, RZ ;  /* 0x000000ff00027202 */ /* 0x000fe40000000f00 */
[----:B------:R-:W-:Y:S01]  /*1450*/  CS2R R4, SRZ ;  /* 0x0000000000047805 */ /* 0x000fe2000001ff00 */
[----:B------:R-:W-:Y:S01]  /*1460*/  BAR.SYNC.DEFER_BLOCKING 0x0 ;  /* 0x0000000000007b1d */ /* 0x000fe20000010000 */
[----:B------:R-:W-:Y:S02]  /*1470*/  ISETP.GE.U32.AND P0, PT, R3, UR6, PT ;  /* 0x0000000603007c0c */ /* 0x000fe4000bf06070 */
[----:B------:R-:W-:-:S11]  /*1480*/  LOP3.LUT R0, R0, 0x1c, RZ, 0xc0, !PT ;  /* 0x0000001c00007812 */ /* 0x000fd600078ec0ff */
[----:B------:R-:W-:Y:S02]  /*1490*/  @P0 IADD3 R3, PT, PT, R3, -UR6, RZ ;  /* 0x8000000603030c10 */ /* 0x000fe4000fffe0ff */
[----:B------:R-:W-:Y:S02]  /*14a0*/  @P0 IADD3 R9, PT, PT, R9, 0x1, RZ ;  /* 0x0000000109090810 */ /* 0x000fe40007ffe0ff */
[----:B------:R-:W-:Y:S02]  /*14b0*/  ISETP.GE.U32.AND P1, PT, R3, UR6, PT ;  /* 0x0000000603007c0c */ /* 0x000fe4000bf26070 */
[----:B------:R-:W-:-:S04]  /*14c0*/  SHF.R.U32.HI R3, RZ, 0x3, R93 ;  /* 0x00000003ff037819 */ /* 0x000fc8000001165d */
[----:B------:R-:W-:-:S05]  /*14d0*/  LEA R3, R84, R3, 0x6 ;  /* 0x0000000354037211 */ /* 0x000fca00078e30ff */
[----:B------:R-:W-:Y:S02]  /*14e0*/  IMAD R89, R3, UR5, R0 ;  /* 0x0000000503597c24 */ /* 0x000fe4000f8e0200 */
[----:B------:R-:W-:Y:S01]  /*14f0*/  HFMA2 R3, -RZ, RZ, 0, 0 ;  /* 0x00000000ff037431 */ /* 0x000fe200000001ff */
[----:B------:R-:W-:Y:S01]  /*1500*/  @P1 IADD3 R9, PT, PT, R9, 0x1, RZ ;  /* 0x0000000109091810 */ /* 0x000fe20007ffe0ff */
[----:B------:R-:W-:Y:S01]  /*1510*/  UMOV UR5, URZ ;  /* 0x000000ff00057c82 */ /* 0x000fe20008000000 */
[----:B------:R-:W-:Y:S02]  /*1520*/  @!P2 LOP3.LUT R9, RZ, UR6, RZ, 0x33, !PT ;  /* 0x00000006ff09ac12 */ /* 0x000fe4000f8e33ff */
[----:B------:R-:W-:Y:S02]  /*1530*/  MOV R0, RZ ;  /* 0x000000ff00007202 */ /* 0x000fe40000000f00 */
[----:B------:R-:W-:Y:S02]  /*1540*/  IADD3 R82, PT, PT, R82, R9, RZ ;  /* 0x0000000952527210 */ /* 0x000fe40007ffe0ff */
[----:B------:R-:W-:-:S07]  /*1550*/  CS2R R8, SRZ ;  /* 0x0000000000087805 */ /* 0x000fce000001ff00 */
.L_x_25:
[----:B------:R-:W-:Y:S02]  /*1560*/  UIADD3 UR8, UPT, UPT, UR4, 0x1, URZ ;  /* 0x0000000104087890 */ /* 0x000fe4000fffe0ff */
[----:B------:R-:W-:Y:S01]  /*1570*/  MOV R31, UR4 ;  /* 0x00000004001f7c02 */ /* 0x000fe20008000f00 */
[----:B------:R-:W-:Y:S02]  /*1580*/  ULOP3.LUT UR11, UR5, 0x1, URZ, 0x3c, !UPT ;  /* 0x00000001050b7892 */ /* 0x000fe4000f8e3cff */
[----:B------:R-:W-:Y:S02]  /*1590*/  UISETP.GE.AND UP0, UPT, UR8, UR10, UPT ;  /* 0x0000000a0800728c */ /* 0x000fe4000bf06270 */
[----:B------:R-:W-:Y:S02]  /*15a0*/  UISETP.NE.AND UP1, UPT, UR8, UR10, UPT ;  /* 0x0000000a0800728c */ /* 0x000fe4000bf25270 */
[----:B------:R-:W-:-:S05]  /*15b0*/  UMOV UR4, UR8 ;  /* 0x0000000800047c82 */ /* 0x000fca0008000000 */
[----:B------:R-:W-:Y:S05]  /*15c0*/  BRA.U UP0, `(.L_x_13) ;  /* 0x0000001100347547 */ /* 0x000fea000b800000 */
[----:B------:R-:W-:Y:S01]  /*15d0*/  ISETP.GT.U32.AND P0, PT, R93, 0x1ff, PT ;  /* 0x000001ff5d00780c */ /* 0x000fe20003f04070 */
[----:B------:R-:W1:Y:S01]  /*15e0*/  LDCU UR13, c[0x0][0x398] ;  /* 0x00007300ff0d77ac */ /* 0x000e620008000800 */
[----:B------:R-:W-:Y:S01]  /*15f0*/  BSSY.RECONVERGENT B0, `(.L_x_14) ;  /* 0x0000109000007945 */ /* 0x000fe20003800200 */
[----:B------:R-:W2:Y:S01]  /*1600*/  LDCU UR12, c[0x0][0x398] ;  /* 0x00007300ff0c77ac */ /* 0x000ea20008000800 */
[----:B------:R-:W3:Y:S09]  /*1610*/  LDCU.64 UR8, c[0x0][0x380] ;  /* 0x00007000ff0877ac */ /* 0x000ef20008000a00 */
[----:B------:R-:W-:Y:S05]  /*1620*/  @P0 BRA `(.L_x_15) ;  /* 0x0000001000140947 */ /* 0x000fea0003800000 */
[----:B------:R-:W4:Y:S01]  /*1630*/  S2R R27, SR_CgaCtaId ;  /* 0x00000000001b7919 */ /* 0x000f220000008800 */
[----:B------:R-:W-:Y:S01]  /*1640*/  IADD3 R30, PT, PT, R82, 0x1, RZ ;  /* 0x00000001521e7810 */ /* 0x000fe20007ffe0ff */
[----:B------:R-:W-:Y:S01]  /*1650*/  BSSY.RECONVERGENT B1, `(.L_x_16) ;  /* 0x0000035000017945 */ /* 0x000fe20003800200 */
[----:B------:R-:W-:Y:S02]  /*1660*/  MOV R26, 0x400 ;  /* 0x00000400001a7802 */ /* 0x000fe40000000f00 */
[----:B------:R-:W-:Y:S02]  /*1670*/  LOP3.LUT R30, R30, 0x3, RZ, 0xc0, !PT ;  /* 0x000000031e1e7812 */ /* 0x000fe400078ec0ff */
[----:B------:R-:W-:Y:S02]  /*1680*/  MOV R21, UR11 ;  /* 0x0000000b00157c02 */ /* 0x000fe40008000f00 */
[----:B------:R-:W-:Y:S02]  /*1690*/  ISETP.NE.AND P0, PT, R30, RZ, PT ;  /* 0x000000ff1e00720c */ /* 0x000fe40003f05270 */
[----:B------:R-:W-:-:S02]  /*16a0*/  SHF.L.U32 R31, R31, 0x5, RZ ;  /* 0x000000051f1f7819 */ /* 0x000fc400000006ff */
[----:B------:R-:W-:Y:S02]  /*16b0*/  IADD3 R28, PT, PT, R87, UR6, RZ ;  /* 0x00000006571c7c10 */ /* 0x000fe4000fffe0ff */
[----:B------:R-:W-:Y:S02]  /*16c0*/  MOV R33, R93 ;  /* 0x0000005d00217202 */ /* 0x000fe40000000f00 */
[----:B------:R-:W-:Y:S02]  /*16d0*/  IADD3 R29, PT, PT, R31, 0x20, RZ ;  /* 0x000000201f1d7810 */ /* 0x000fe40007ffe0ff */
[----:B----4-:R-:W-:-:S05]  /*16e0*/  LEA R32, R27, R26, 0x18 ;  /* 0x0000001a1b207211 */ /* 0x010fca00078ec0ff */
[----:B------:R-:W-:Y:S01]  /*16f0*/  IMAD R32, R21, 0x2400, R32 ;  /* 0x0000240015207824 */ /* 0x000fe200078e0220 */
[----:B------:R-:W-:Y:S06]  /*1700*/  @!P0 BRA `(.L_x_17) ;  /* 0x0000000000a48947 */ /* 0x000fec0003800000 */
[----:B------:R-:W4:Y:S01]  /*1710*/  LDC.64 R20, c[0x0][0x380] ;  /* 0x0000e000ff147b82 */ /* 0x000f220000000a00 */
[----:B------:R-:W-:Y:S02]  /*1720*/  SHF.R.U32.HI R25, RZ, 0x3, R93 ;  /* 0x00000003ff197819 */ /* 0x000fe4000001165d */
[----:B------:R-:W-:Y:S02]  /*1730*/  SHF.L.U32 R22, R93, 0x2, RZ ;  /* 0x000000025d167819 */ /* 0x000fe400000006ff */
[----:B------:R-:W-:Y:S01]  /*1740*/  IADD3 R23, PT, PT, R89, R29, RZ ;  /* 0x0000001d59177210 */ /* 0x000fe20007ffe0ff */
[----:B------:R-:W-:Y:S01]  /*1750*/  IMAD R24, R25, 0x90, R32 ;  /* 0x0000009019187824 */ /* 0x000fe200078e0220 */
[----:B------:R-:W-:Y:S02]  /*1760*/  LOP3.LUT R25, R22, 0x1c, RZ, 0xc0, !PT ;  /* 0x0000001c16197812 */ /* 0x000fe400078ec0ff */
[----:B------:R-:W-:Y:S02]  /*1770*/  ISETP.NE.AND P1, PT, R30, 0x1, PT ;  /* 0x000000011e00780c */ /* 0x000fe40003f25270 */
[----:B------:R-:W-:-:S02]  /*1780*/  LEA R25, R25, R24, 0x2 ;  /* 0x0000001819197211 */ /* 0x000fc400078e10ff */
[----:B------:R-:W-:Y:S01]  /*1790*/  MOV R33, R83 ;  /* 0x0000005300217202 */ /* 0x000fe20000000f00 */
[----:B----4-:R-:W-:-:S05]  /*17a0*/  IMAD.WIDE R22, R23, 0x4, R20 ;  /* 0x0000000417167825 */ /* 0x010fca00078e0214 */
[----:B------:R-:W-:Y:S01]  /*17b0*/  @!PT LDS RZ, [RZ] ;  /* 0x00000000fffff984 */ /* 0x000fe20000000800 */
[----:B------:R-:W-:Y:S01]  /*17c0*/  @!PT LDS RZ, [RZ] ;  /* 0x00000000fffff984 */ /* 0x000fe20000000800 */
[----:B------:R-:W-:Y:S01]  /*17d0*/  @!PT LDS RZ, [RZ] ;  /* 0x00000000fffff984 */ /* 0x000fe20000000800 */
[----:B------:R4:W-:Y:S03]  /*17e0*/  LDGSTS.E.128 [R25], desc[UR14][R22.64] ;  /* 0x0000000016197fae */ /* 0x0009e6000b9a180e */
[----:B------:R-:W-:Y:S05]  /*17f0*/  @!P1 BRA `(.L_x_17) ;  /* 0x0000000000689947 */ /* 0x000fea0003800000 */
[----:B----4-:R-:W-:Y:S02]  /*1800*/  SHF.R.U32.HI R25, RZ, 0x3, R83 ;  /* 0x00000003ff197819 */ /* 0x010fe40000011653 */
[----:B------:R-:W-:Y:S02]  /*1810*/  SHF.L.U32 R22, R83, 0x2, RZ ;  /* 0x0000000253167819 */ /* 0x000fe400000006ff */
[----:B------:R-:W-:Y:S01]  /*1820*/  IADD3 R23, PT, PT, R88, R29, RZ ;  /* 0x0000001d58177210 */ /* 0x000fe20007ffe0ff */
[----:B------:R-:W-:Y:S01]  /*1830*/  IMAD R24, R25, 0x90, R32 ;  /* 0x0000009019187824 */ /* 0x000fe200078e0220 */
[----:B------:R-:W-:Y:S02]  /*1840*/  LOP3.LUT R25, R22, 0x1c, RZ, 0xc0, !PT ;  /* 0x0000001c16197812 */ /* 0x000fe400078ec0ff */
[----:B------:R-:W-:Y:S01]  /*1850*/  ISETP.NE.AND P1, PT, R30, 0x2, PT ;  /* 0x000000021e00780c */ /* 0x000fe20003f25270 */
[----:B------:R-:W-:Y:S01]  /*1860*/  IMAD.WIDE R22, R23, 0x4, R20 ;  /* 0x0000000417167825 */ /* 0x000fe200078e0214 */
[----:B------:R-:W-:-:S02]  /*1870*/  LEA R25, R25, R24, 0x2 ;  /* 0x0000001819197211 */ /* 0x000fc400078e10ff */
[----:B------:R-:W-:-:S03]  /*1880*/  MOV R33, R87 ;  /* 0x0000005700217202 */ /* 0x000fc60000000f00 */
[----:B------:R-:W-:Y:S01]  /*1890*/  @!PT LDS RZ, [RZ] ;  /* 0x00000000fffff984 */ /* 0x000fe20000000800 */
[----:B------:R-:W-:Y:S01]  /*18a0*/  @!PT LDS RZ, [RZ] ;  /* 0x00000000fffff984 */ /* 0x000fe20000000800 */
[----:B------:R-:W-:Y:S01]  /*18b0*/  @!PT LDS RZ, [RZ] ;  /* 0x00000000fffff984 */ /* 0x000fe20000000800 */
[----:B------:R4:W-:Y:S06]  /*18c0*/  LDGSTS.E.128 [R25], desc[UR14][R22.64] ;  /* 0x0000000016197fae */ /* 0x0009ec000b9a180e */
[----:B------:R-:W-:Y:S05]  /*18d0*/  @!P1 BRA `(.L_x_17) ;  /* 0x0000000000309947 */ /* 0x000fea0003800000 */
[----:B----4-:R-:W-:Y:S02]  /*18e0*/  SHF.R.U32.HI R25, RZ, 0x3, R87 ;  /* 0x00000003ff197819 */ /* 0x010fe40000011657 */
[----:B------:R-:W-:Y:S02]  /*18f0*/  SHF.L.U32 R24, R87, 0x2, RZ ;  /* 0x0000000257187819 */ /* 0x000fe400000006ff */
[----:B------:R-:W-:Y:S01]  /*1900*/  IADD3 R23, PT, PT, R86, R29, RZ ;  /* 0x0000001d56177210 */ /* 0x000fe20007ffe0ff */
[----:B------:R-:W-:Y:S01]  /*1910*/  IMAD R22, R25, 0x90, R32 ;  /* 0x0000009019167824 */ /* 0x000fe200078e0220 */
[----:B------:R-:W-:Y:S02]  /*1920*/  LOP3.LUT R25, R24, 0x1c, RZ, 0xc0, !PT ;  /* 0x0000001c18197812 */ /* 0x000fe400078ec0ff */
[----:B------:R-:W-:Y:S01]  /*1930*/  MOV R33, R28 ;  /* 0x0000001c00217202 */ /* 0x000fe20000000f00 */
[----:B------:R-:W-:Y:S01]  /*1940*/  IMAD.WIDE R20, R23, 0x4, R20 ;  /* 0x0000000417147825 */ /* 0x000fe200078e0214 */
[----:B------:R-:W-:-:S05]  /*1950*/  LEA R23, R25, R22, 0x2 ;  /* 0x0000001619177211 */ /* 0x000fca00078e10ff */
[----:B------:R-:W-:Y:S01]  /*1960*/  @!PT LDS RZ, [RZ] ;  /* 0x00000000fffff984 */ /* 0x000fe20000000800 */
[----:B------:R-:W-:Y:S01]  /*1970*/  @!PT LDS RZ, [RZ] ;  /* 0x00000000fffff984 */ /* 0x000fe20000000800 */
[----:B------:R-:W-:Y:S01]  /*1980*/  @!PT LDS RZ, [RZ] ;  /* 0x00000000fffff984 */ /* 0x000fe20000000800 */
[----:B------:R4:W-:Y:S02]  /*1990*/  LDGSTS.E.128 [R23], desc[UR14][R20.64] ;  /* 0x0000000014177fae */ /* 0x0009e4000b9a180e */
.L_x_17:
[----:B-123--:R-:W-:Y:S05]  /*19a0*/  BSYNC.RECONVERGENT B1 ;  /* 0x0000000000017941 */ /* 0x00efea0003800200 */
.L_x_16:
[----:B------:R-:W-:Y:S01]  /*19b0*/  ISETP.GE.U32.AND P1, PT, R82, 0x3, PT ;  /* 0x000000035200780c */ /* 0x000fe20003f26070 */
[----:B------:R-:W-:Y:S01]  /*19c0*/  BSSY.RECONVERGENT B1, `(.L_x_18) ;  /* 0x000005b000017945 */ /* 0x000fe20003800200 */
[----:B------:R-:W-:Y:S02]  /*19d0*/  IADD3 R36, PT, PT, R26, 0x4800, RZ ;  /* 0x000048001a247810 */ /* 0x000fe40007ffe0ff */
[----:B------:R-:W-:Y:S02]  /*19e0*/  MOV R35, UR11 ;  /* 0x0000000b00237c02 */ /* 0x000fe40008000f00 */
[----:B------:R-:W-:-:S07]  /*19f0*/  LEA R36, R27, R36, 0x18 ;  /* 0x000000241b247211 */ /* 0x000fce00078ec0ff */
[----:B------:R-:W-:Y:S05]  /*1a00*/  @!P1 BRA `(.L_x_19) ;  /* 0x0000000400589947 */ /* 0x000fea0003800000 */
[C---:B------:R-:W-:Y:S02]  /*1a10*/  SHF.L.U32 R37, R33.reuse, 0x2, RZ ;  /* 0x0000000221257819 */ /* 0x040fe400000006ff */
[----:B------:R-:W-:Y:S02]  /*1a20*/  MOV R34, UR6 ;  /* 0x0000000600227c02 */ /* 0x000fe40008000f00 */
[----:B------:R-:W-:Y:S02]  /*1a30*/  MOV R40, UR6 ;  /* 0x0000000600287c02 */ /* 0x000fe40008000f00 */
[----:B------:R-:W-:Y:S01]  /*1a40*/  MOV R42, UR6 ;  /* 0x00000006002a7c02 */ /* 0x000fe20008000f00 */
[----:B------:R-:W-:Y:S01]  /*1a50*/  IMAD R34, R34, 0xc, R37 ;  /* 0x0000000c22227824 */ /* 0x000fe200078e0225 */
[----:B----4-:R-:W-:Y:S01]  /*1a60*/  MOV R20, UR6 ;  /* 0x0000000600147c02 */ /* 0x010fe20008000f00 */
[----:B------:R-:W-:Y:S01]  /*1a70*/  IMAD R40, R40, 0x3, R33 ;  /* 0x0000000328287824 */ /* 0x000fe200078e0221 */
[----:B------:R-:W-:-:S02]  /*1a80*/  IADD3 R41, PT, PT, R33, UR6, RZ ;  /* 0x0000000621297c10 */ /* 0x000fc4000fffe0ff */
[----:B------:R-:W-:Y:S02]  /*1a90*/  SHF.R.S32.HI R44, RZ, 0x1f, R31 ;  /* 0x0000001fff2c7819 */ /* 0x000fe4000001141f */
[----:B------:R-:W-:Y:S02]  /*1aa0*/  LEA R42, R42, R37, 0x3 ;  /* 0x000000252a2a7211 */ /* 0x000fe400078e18ff */
[----:B------:R-:W-:Y:S02]  /*1ab0*/  LEA R39, R20, R33, 0x1 ;  /* 0x0000002114277211 */ /* 0x000fe400078e08ff */
[----:B------:R-:W-:-:S07]  /*1ac0*/  SHF.L.U32 R38, R41, 0x2, RZ ;  /* 0x0000000229267819 */ /* 0x000fce00000006ff */
.L_x_20:
[----:B------:R-:W-:Y:S02]  /*1ad0*/  SHF.R.U32.HI R21, RZ, 0x3, R33 ;  /* 0x00000003ff157819 */ /* 0x000fe40000011621 */
[----:B------:R-:W-:Y:S02]  /*1ae0*/  SHF.L.U32 R20, R37, 0x2, RZ ;  /* 0x0000000225147819 */ /* 0x000fe400000006ff */
[----:B------:R-:W-:Y:S01]  /*1af0*/  SHF.R.U32.HI R23, RZ, 0x3, R41 ;  /* 0x00000003ff177819 */ /* 0x000fe20000011629 */
[--C-:B------:R-:W-:Y:S01]  /*1b00*/  IMAD R43, R21, 0x90, R32.reuse ;  /* 0x00000090152b7824 */ /* 0x100fe200078e0220 */
[----:B------:R-:W-:Y:S02]  /*1b10*/  SHF.R.U32.HI R25, RZ, 0x3, R39 ;  /* 0x00000003ff197819 */ /* 0x000fe40000011627 */
[----:B------:R-:W-:Y:S01]  /*1b20*/  LEA R21, R84, R21, 0x6 ;  /* 0x0000001554157211 */ /* 0x000fe200078e30ff */
[--C-:B------:R-:W-:Y:S01]  /*1b30*/  IMAD R45, R23, 0x90, R32.reuse ;  /* 0x00000090172d7824 */ /* 0x100fe200078e0220 */
[----:B------:R-:W-:Y:S01]  /*1b40*/  SHF.L.U32 R24, R38, 0x2, RZ ;  /* 0x0000000226187819 */ /* 0x000fe200000006ff */
[----:B------:R-:W-:Y:S01]  /*1b50*/  IMAD R47, R25, 0x90, R32 ;  /* 0x00000090192f7824 */ /* 0x000fe200078e0220 */
[----:B------:R-:W-:Y:S01]  /*1b60*/  LOP3.LUT R20, R20, 0x70, RZ, 0xc0, !PT ;  /* 0x0000007014147812 */ /* 0x000fe200078ec0ff */
[----:B------:R-:W-:Y:S01]  /*1b70*/  IMAD R21, R21, UR12, RZ ;  /* 0x0000000c15157c24 */ /* 0x000fe2000f8e02ff */
[----:B------:R-:W-:-:S02]  /*1b80*/  LOP3.LUT R24, R24, 0x70, RZ, 0xc0, !PT ;  /* 0x0000007018187812 */ /* 0x000fc400078ec0ff */
[----:B------:R-:W-:Y:S02]  /*1b90*/  IADD3 R43, PT, PT, R43, R20, RZ ;  /* 0x000000142b2b7210 */ /* 0x000fe40007ffe0ff */
[C---:B------:R-:W-:Y:S02]  /*1ba0*/  LEA R25, R84.reuse, R25, 0x6 ;  /* 0x0000001954197211 */ /* 0x040fe400078e30ff */
[----:B------:R-:W-:Y:S02]  /*1bb0*/  LOP3.LUT R20, R37, 0x1c, RZ, 0xc0, !PT ;  /* 0x0000001c25147812 */ /* 0x000fe400078ec0ff */
[----:B------:R-:W-:Y:S01]  /*1bc0*/  LEA R22, R84, R23, 0x6 ;  /* 0x0000001754167211 */ /* 0x000fe200078e30ff */
[----:B------:R-:W-:Y:S01]  /*1bd0*/  IMAD R25, R25, UR12, RZ ;  /* 0x0000000c19197c24 */ /* 0x000fe2000f8e02ff */
[----:B------:R-:W-:Y:S02]  /*1be0*/  IADD3 R45, PT, PT, R45, R24, RZ ;  /* 0x000000182d2d7210 */ /* 0x000fe40007ffe0ff */
[----:B------:R-:W-:Y:S01]  /*1bf0*/  IADD3 R24, P2, P3, R21, R20, R31 ;  /* 0x0000001415187210 */ /* 0x000fe20007b5e01f */
[----:B------:R-:W-:Y:S01]  /*1c00*/  IMAD R23, R22, UR12, RZ ;  /* 0x0000000c16177c24 */ /* 0x000fe2000f8e02ff */
[----:B------:R-:W-:-:S02]  /*1c10*/  LOP3.LUT R20, R42, 0x1c, RZ, 0xc0, !PT ;  /* 0x0000001c2a147812 */ /* 0x000fc400078ec0ff */
[----:B------:R-:W-:Y:S02]  /*1c20*/  LOP3.LUT R22, R38, 0x1c, RZ, 0xc0, !PT ;  /* 0x0000001c26167812 */ /* 0x000fe400078ec0ff */
[----:B------:R-:W-:Y:S02]  /*1c30*/  SHF.R.U32.HI R51, RZ, 0x3, R40 ;  /* 0x00000003ff337819 */ /* 0x000fe40000011628 */
[----:B------:R-:W-:Y:S02]  /*1c40*/  IADD3.X R27, PT, PT, RZ, RZ, R44, P2, P3 ;  /* 0x000000ffff1b7210 */ /* 0x000fe400017e642c */
[--C-:B------:R-:W-:Y:S02]  /*1c50*/  IADD3 R97, P2, P3, R25, R20, R31.reuse ;  /* 0x0000001419617210 */ /* 0x100fe40007b5e01f */
[----:B------:R-:W-:Y:S02]  /*1c60*/  SHF.L.U32 R20, R34, 0x2, RZ ;  /* 0x0000000222147819 */ /* 0x000fe400000006ff */
[----:B------:R-:W-:-:S02]  /*1c70*/  IADD3 R108, P4, P5, R23, R22, R31 ;  /* 0x00000016176c7210 */ /* 0x000fc40007d9e01f */
[----:B------:R-:W-:Y:S01]  /*1c80*/  LEA R23, R84, R51, 0x6 ;  /* 0x0000003354177211 */ /* 0x000fe200078e30ff */
[----:B------:R-:W-:Y:S01]  /*1c90*/  IMAD R51, R51, 0x90, R32 ;  /* 0x0000009033337824 */ /* 0x000fe200078e0220 */
[----:B------:R-:W-:Y:S02]  /*1ca0*/  LOP3.LUT R46, R20, 0x70, RZ, 0xc0, !PT ;  /* 0x00000070142e7812 */ /* 0x000fe400078ec0ff */
[----:B------:R-:W-:Y:S01]  /*1cb0*/  SHF.L.U32 R26, R42, 0x2, RZ ;  /* 0x000000022a1a7819 */ /* 0x000fe200000006ff */
[----:B------:R-:W-:Y:S01]  /*1cc0*/  IMAD R23, R23, UR12, RZ ;  /* 0x0000000c17177c24 */ /* 0x000fe2000f8e02ff */
[----:B------:R-:W-:Y:S02]  /*1cd0*/  IADD3 R51, PT, PT, R51, R46, RZ ;  /* 0x0000002e33337210 */ /* 0x000fe40007ffe0ff */
[----:B------:R-:W-:Y:S02]  /*1ce0*/  MOV R46, UR6 ;  /* 0x00000006002e7c02 */ /* 0x000fe40008000f00 */
[----:B------:R-:W-:-:S02]  /*1cf0*/  LOP3.LUT R26, R26, 0x70, RZ, 0xc0, !PT ;  /* 0x000000701a1a7812 */ /* 0x000fc400078ec0ff */
[----:B------:R-:W-:Y:S02]  /*1d00*/  LOP3.LUT R22, R34, 0x1c, RZ, 0xc0, !PT ;  /* 0x0000001c22167812 */ /* 0x000fe400078ec0ff */
[----:B------:R-:W-:Y:S02]  /*1d10*/  IADD3 R33, PT, PT, R46, UR6, R33 ;  /* 0x000000062e217c10 */ /* 0x000fe4000fffe021 */
[----:B------:R-:W-:Y:S02]  /*1d20*/  IADD3 R47, PT, PT, R47, R26, RZ ;  /* 0x0000001a2f2f7210 */ /* 0x000fe40007ffe0ff */
[----:B------:R-:W-:Y:S02]  /*1d30*/  IADD3.X R109, PT, PT, RZ, RZ, R44, P4, P5 ;  /* 0x000000ffff6d7210 */ /* 0x000fe400027ea42c */
[----:B------:R-:W-:Y:S02]  /*1d40*/  LEA R26, P6, R24, UR8, 0x2 ;  /* 0x00000008181a7c11 */ /* 0x000fe4000f8c10ff */
[----:B------:R-:W-:-:S02]  /*1d50*/  IADD3 R21, P4, P5, R23, R22, R31 ;  /* 0x0000001617157210 */ /* 0x000fc40007d9e01f */
[----:B------:R-:W-:Y:S02]  /*1d60*/  IADD3.X R106, PT, PT, RZ, RZ, R44, P2, P3 ;  /* 0x000000ffff6a7210 */ /* 0x000fe400017e642c */
[C---:B------:R-:W-:Y:S02]  /*1d70*/  LEA R22, P2, R97.reuse, UR8, 0x2 ;  /* 0x0000000861167c11 */ /* 0x040fe4000f8410ff */
[----:B------:R-:W-:Y:S02]  /*1d80*/  IADD3 R33, PT, PT, R46, UR6, R33 ;  /* 0x000000062e217c10 */ /* 0x000fe4000fffe021 */
[----:B------:R-:W-:Y:S02]  /*1d90*/  LEA.HI.X R27, R24, UR9, R27, 0x2, P6 ;  /* 0x00000009181b7c11 */ /* 0x000fe4000b0f141b */
[----:B------:R-:W-:Y:S02]  /*1da0*/  LEA R24, P6, R108, UR8, 0x2 ;  /* 0x000000086c187c11 */ /* 0x000fe4000f8c10ff */
[----:B------:R-:W-:Y:S01]  /*1db0*/  LEA.HI.X R23, R97, UR9, R106, 0x2, P2 ;  /* 0x0000000961177c11 */ /* 0x000fe200090f146a */
[----:B------:R-:W-:Y:S01]  /*1dc0*/  @!PT LDS RZ, [RZ] ;  /* 0x00000000fffff984 */ /* 0x000fe20000000800 */
[----:B------:R-:W-:Y:S01]  /*1dd0*/  @!PT LDS RZ, [RZ] ;  /* 0x00000000fffff984 */ /* 0x000fe20000000800 */
[----:B------:R-:W-:Y:S01]  /*1de0*/  @!PT LDS RZ, [RZ] ;  /* 0x00000000fffff984 */ /* 0x000fe20000000800 */
[----:B------:R-:W-:Y:S01]  /*1df0*/  LDGSTS.E.128 [R43], desc[UR14][R26.64+0x80] ;  /* 0x000000801a2b7fae */ /* 0x000fe2000b9a180e */
[----:B------:R-:W-:-:S02]  /*1e00*/  ISETP.GE.U32.AND P2, PT, R33, 0x200, PT ;  /* 0x000002002100780c */ /* 0x000fc40003f46070 */
[----:B------:R-:W-:Y:S02]  /*1e10*/  IADD3.X R96, PT, PT, RZ, RZ, R44, P4, P5 ;  /* 0x000000ffff607210 */ /* 0x000fe400027ea42c */
[C---:B------:R-:W-:Y:S02]  /*1e20*/  LEA R20, P3, R21.reuse, UR8, 0x2 ;  /* 0x0000000815147c11 */ /* 0x040fe4000f8610ff */
[----:B------:R-:W-:Y:S02]  /*1e30*/  LEA.HI.X R25, R108, UR9, R109, 0x2, P6 ;  /* 0x000000096c197c11 */ /* 0x000fe4000b0f146d */
[----:B------:R-:W-:Y:S02]  /*1e40*/  LEA.HI.X R21, R21, UR9, R96, 0x2, P3 ;  /* 0x0000000915157c11 */ /* 0x000fe400098f1460 */
[----:B------:R-:W-:Y:S01]  /*1e50*/  MOV R97, UR6 ;  /* 0x0000000600617c02 */ /* 0x000fe20008000f00 */
[----:B------:R-:W-:Y:S01]  /*1e60*/  LDGSTS.E.128 [R45], desc[UR14][R24.64+0x80] ;  /* 0x00000080182d7fae */ /* 0x000fe2000b9a180e */
[----:B------:R-:W-:-:S02]  /*1e70*/  MOV R96, UR6 ;  /* 0x0000000600607c02 */ /* 0x000fc40008000f00 */
[----:B------:R-:W-:Y:S01]  /*1e80*/  MOV R109, UR6 ;  /* 0x00000006006d7c02 */ /* 0x000fe20008000f00 */
[----:B------:R1:W-:Y:S01]  /*1e90*/  LDGSTS.E.128 [R47], desc[UR14][R22.64+0x80] ;  /* 0x00000080162f7fae */ /* 0x0003e2000b9a180e */
[----:B------:R-:W-:Y:S02]  /*1ea0*/  LEA R42, R97, R42, 0x4 ;  /* 0x0000002a612a7211 */ /* 0x000fe400078e20ff */
[----:B------:R-:W-:Y:S01]  /*1eb0*/  LEA R39, R96, R39, 0x2 ;  /* 0x0000002760277211 */ /* 0x000fe200078e10ff */
[----:B------:R2:W-:Y:S01]  /*1ec0*/  LDGSTS.E.128 [R51], desc[UR14][R20.64+0x80] ;  /* 0x0000008014337fae */ /* 0x0005e2000b9a180e */
[----:B------:R-:W-:Y:S02]  /*1ed0*/  LEA R34, R109, R34, 0x4 ;  /* 0x000000226d227211 */ /* 0x000fe400078e20ff */
[----:B-1----:R-:W-:Y:S02]  /*1ee0*/  MOV R23, UR6 ;  /* 0x0000000600177c02 */ /* 0x002fe40008000f00 */
[----:B------:R-:W-:-:S02]  /*1ef0*/  MOV R22, UR6 ;  /* 0x0000000600167c02 */ /* 0x000fc40008000f00 */
[----:B--2---:R-:W-:Y:S02]  /*1f00*/  MOV R21, UR6 ;  /* 0x0000000600157c02 */ /* 0x004fe40008000f00 */
[----:B------:R-:W-:Y:S02]  /*1f10*/  MOV R20, UR6 ;  /* 0x0000000600147c02 */ /* 0x000fe40008000f00 */
[----:B------:R-:W-:Y:S02]  /*1f20*/  LEA R40, R23, R40, 0x2 ;  /* 0x0000002817287211 */ /* 0x000fe400078e10ff */
[----:B------:R-:W-:Y:S02]  /*1f30*/  LEA R41, R22, R41, 0x2 ;  /* 0x0000002916297211 */ /* 0x000fe400078e10ff */
[----:B------:R-:W-:Y:S02]  /*1f40*/  LEA R38, R21, R38, 0x4 ;  /* 0x0000002615267211 */ /* 0x000fe400078e20ff */
[----:B------:R-:W-:Y:S01]  /*1f50*/  LEA R37, R20, R37, 0x4 ;  /* 0x0000002514257211 */ /* 0x000fe200078e20ff */
[----:B------:R-:W-:Y:S06]  /*1f60*/  @!P2 BRA `(.L_x_20) ;  /* 0xfffffff800d8a947 */ /* 0x000fec000383ffff */
.L_x_19:
[----:B------:R-:W-:Y:S05]  /*1f70*/  BSYNC.RECONVERGENT B1 ;  /* 0x0000000000017941 */ /* 0x000fea0003800200 */
.L_x_18:
[----:B------:R-:W-:Y:S01]  /*1f80*/  BSSY.RECONVERGENT B1, `(.L_x_21) ;  /* 0x0000034000017945 */ /* 0x000fe20003800200 */
[----:B------:R-:W-:Y:S01]  /*1f90*/  MOV R31, R93 ;  /* 0x0000005d001f7202 */ /* 0x000fe20000000f00 */
[----:B------:R-:W-:Y:S02]  /*1fa0*/  IMAD R35, R35, 0x2200, R36 ;  /* 0x0000220023237824 */ /* 0x000fe400078e0224 */
[----:B------:R-:W-:Y:S05]  /*1fb0*/  @!P0 BRA `(.L_x_22) ;  /* 0x0000000000c08947 */ /* 0x000fea0003800000 */
[----:B------:R-:W1:Y:S01]  /*1fc0*/  LDC R26, c[0x0][0x398] ;  /* 0x0000e600ff1a7b82 */ /* 0x000e620000000800 */
[----:B----4-:R-:W-:Y:S02]  /*1fd0*/  SHF.L.U32 R22, R93, 0x2, RZ ;  /* 0x000000025d167819 */ /* 0x010fe400000006ff */
[----:B------:R-:W-:Y:S02]  /*1fe0*/  SHF.R.U32.HI R24, RZ, 0x4, R93 ;  /* 0x00000004ff187819 */ /* 0x000fe4000001165d */
[----:B------:R-:W-:Y:S02]  /*1ff0*/  LOP3.LUT R25, R22, 0x3c, RZ, 0xc0, !PT ;  /* 0x0000003c16197812 */ /* 0x000fe400078ec0ff */
[C---:B------:R-:W-:Y:S01]  /*2000*/  IADD3 R22, PT, PT, R24.reuse, R29, RZ ;  /* 0x0000001d18167210 */ /* 0x040fe20007ffe0ff */
[----:B------:R-:W2:Y:S01]  /*2010*/  LDC.64 R20, c[0x0][0x388] ;  /* 0x0000e200ff147b82 */ /* 0x000ea20000000a00 */
[----:B------:R-:W-:Y:S01]  /*2020*/  IADD3 R23, PT, PT, R25, UR7, RZ ;  /* 0x0000000719177c10 */ /* 0x000fe2000fffe0ff */
[----:B------:R-:W-:Y:S01]  /*2030*/  IMAD R24, R24, 0x110, R35 ;  /* 0x0000011018187824 */ /* 0x000fe200078e0223 */
[----:B------:R-:W-:-:S02]  /*2040*/  ISETP.NE.AND P0, PT, R30, 0x1, PT ;  /* 0x000000011e00780c */ /* 0x000fc40003f05270 */
[----:B------:R-:W-:Y:S02]  /*2050*/  MOV R31, R83 ;  /* 0x00000053001f7202 */ /* 0x000fe40000000f00 */
[----:B------:R-:W-:Y:S01]  /*2060*/  LEA R25, R25, R24, 0x2 ;  /* 0x0000001819197211 */ /* 0x000fe200078e10ff */
[----:B-1----:R-:W-:-:S04]  /*2070*/  IMAD R23, R22, R26, R23 ;  /* 0x0000001a16177224 */ /* 0x002fc800078e0217 */
[----:B--2---:R-:W-:-:S05]  /*2080*/  IMAD.WIDE R22, R23, 0x4, R20 ;  /* 0x0000000417167825 */ /* 0x004fca00078e0214 */
[----:B------:R-:W-:Y:S01]  /*2090*/  @!PT LDS RZ, [RZ] ;  /* 0x00000000fffff984 */ /* 0x000fe20000000800 */
[----:B------:R-:W-:Y:S01]  /*20a0*/  @!PT LDS RZ, [RZ] ;  /* 0x00000000fffff984 */ /* 0x000fe20000000800 */
[----:B------:R-:W-:Y:S01]  /*20b0*/  @!PT LDS RZ, [RZ] ;  /* 0x00000000fffff984 */ /* 0x000fe20000000800 */
[----:B------:R1:W-:Y:S01]  /*20c0*/  LDGSTS.E.128 [R25], desc[UR14][R22.64] ;  /* 0x0000000016197fae */ /* 0x0003e2000b9a180e */
[----:B------:R-:W-:Y:S05]  /*20d0*/  @!P0 BRA `(.L_x_22) ;  /* 0x0000000000788947 */ /* 0x000fea0003800000 */
[----:B-1----:R-:W-:Y:S02]  /*20e0*/  SHF.L.U32 R23, R83, 0x2, RZ ;  /* 0x0000000253177819 */ /* 0x002fe400000006ff */
[----:B------:R-:W-:Y:S02]  /*20f0*/  SHF.R.U32.HI R22, RZ, 0x4, R83 ;  /* 0x00000004ff167819 */ /* 0x000fe40000011653 */
[----:B------:R-:W-:Y:S02]  /*2100*/  LOP3.LUT R25, R23, 0x3c, RZ, 0xc0, !PT ;  /* 0x0000003c17197812 */ /* 0x000fe400078ec0ff */
[----:B------:R-:W-:Y:S01]  /*2110*/  IADD3 R23, PT, PT, R29, R22, RZ ;  /* 0x000000161d177210 */ /* 0x000fe20007ffe0ff */
[----:B------:R-:W-:Y:S01]  /*2120*/  IMAD R22, R22, 0x110, R35 ;  /* 0x0000011016167824 */ /* 0x000fe200078e0223 */
[----:B------:R-:W-:Y:S02]  /*2130*/  IADD3 R24, PT, PT, R25, UR7, RZ ;  /* 0x0000000719187c10 */ /* 0x000fe4000fffe0ff */
[----:B------:R-:W-:-:S02]  /*2140*/  ISETP.NE.AND P0, PT, R30, 0x2, PT ;  /* 0x000000021e00780c */ /* 0x000fc40003f05270 */
[----:B------:R-:W-:Y:S01]  /*2150*/  LEA R25, R25, R22, 0x2 ;  /* 0x0000001619197211 */ /* 0x000fe200078e10ff */
[----:B------:R-:W-:Y:S01]  /*2160*/  IMAD R23, R23, R26, R24 ;  /* 0x0000001a17177224 */ /* 0x000fe200078e0218 */
[----:B------:R-:W-:-:S03]  /*2170*/  MOV R31, R87 ;  /* 0x00000057001f7202 */ /* 0x000fc60000000f00 */
[----:B------:R-:W-:-:S05]  /*2180*/  IMAD.WIDE R22, R23, 0x4, R20 ;  /* 0x0000000417167825 */ /* 0x000fca00078e0214 */
[----:B------:R-:W-:Y:S01]  /*2190*/  @!PT LDS RZ, [RZ] ;  /* 0x00000000fffff984 */ /* 0x000fe20000000800 */
[----:B------:R-:W-:Y:S01]  /*21a0*/  @!PT LDS RZ, [RZ] ;  /* 0x00000000fffff984 */ /* 0x000fe20000000800 */
[----:B------:R-:W-:Y:S01]  /*21b0*/  @!PT LDS RZ, [RZ] ;  /* 0x00000000fffff984 */ /* 0x000fe20000000800 */
[----:B------:R2:W-:Y:S01]  /*21c0*/  LDGSTS.E.128 [R25], desc[UR14][R22.64] ;  /* 0x0000000016197fae */ /* 0x0005e2000b9a180e */
[----:B------:R-:W-:Y:S05]  /*21d0*/  @!P0 BRA `(.L_x_22) ;  /* 0x0000000000388947 */ /* 0x000fea0003800000 */
[----:B--2---:R-:W-:Y:S02]  /*21e0*/  SHF.L.U32 R23, R87, 0x2, RZ ;  /* 0x0000000257177819 */ /* 0x004fe400000006ff */
[----:B------:R-:W-:Y:S02]  /*21f0*/  SHF.R.U32.HI R22, RZ, 0x4, R87 ;  /* 0x00000004ff167819 */ /* 0x000fe40000011657 */
[----:B------:R-:W-:Y:S02]  /*2200*/  LOP3.LUT R25, R23, 0x3c, RZ, 0xc0, !PT ;  /* 0x0000003c17197812 */ /* 0x000fe400078ec0ff */
[----:B------:R-:W-:Y:S01]  /*2210*/  IADD3 R23, PT, PT, R29, R22, RZ ;  /* 0x000000161d177210 */ /* 0x000fe20007ffe0ff */
[----:B------:R-:W-:Y:S01]  /*2220*/  IMAD R22, R22, 0x110, R35 ;  /* 0x0000011016167824 */ /* 0x000fe200078e0223 */
[----:B------:R-:W-:Y:S02]  /*2230*/  IADD3 R24, PT, PT, R25, UR7, RZ ;  /* 0x0000000719187c10 */ /* 0x000fe4000fffe0ff */
[----:B------:R-:W-:-:S02]  /*2240*/  MOV R31, R28 ;  /* 0x0000001c001f7202 */ /* 0x000fc40000000f00 */
[----:B------:R-:W-:Y:S01]  /*2250*/  LEA R25, R25, R22, 0x2 ;  /* 0x0000001619197211 */ /* 0x000fe200078e10ff */
[----:B------:R-:W-:-:S04]  /*2260*/  IMAD R23, R23, R26, R24 ;  /* 0x0000001a17177224 */ /* 0x000fc800078e0218 */
[----:B------:R-:W-:-:S05]  /*2270*/  IMAD.WIDE R20, R23, 0x4, R20 ;  /* 0x0000000417147825 */ /* 0x000fca00078e0214 */
[----:B------:R-:W-:Y:S01]  /*2280*/  @!PT LDS RZ, [RZ] ;  /* 0x00000000fffff984 */ /* 0x000fe20000000800 */
[----:B------:R-:W-:Y:S01]  /*2290*/  @!PT LDS RZ, [RZ] ;  /* 0x00000000fffff984 */ /* 0x000fe20000000800 */
[----:B------:R-:W-:Y:S01]  /*22a0*/  @!PT LDS RZ, [RZ] ;  /* 0x00000000fffff984 */ /* 0x000fe20000000800 */
[----:B------:R3:W-:Y:S02]  /*22b0*/  LDGSTS.E.128 [R25], desc[UR14][R20.64] ;  /* 0x0000000014197fae */ /* 0x0007e4000b9a180e */
.L_x_22:
[----:B------:R-:W-:Y:S05]  /*22c0*/  BSYNC.RECONVERGENT B1 ;  /* 0x0000000000017941 */ /* 0x000fea0003800200 */
.L_x_21:
[----:B------:R-:W-:Y:S05]  /*22d0*/  @!P1 BRA `(.L_x_15) ;  /* 0x0000000000e89947 */ /* 0x000fea0003800000 */
.L_x_23:
[C---:B-1-34-:R-:W-:Y:S02]  /*22e0*/  SHF.L.U32 R20, R31.reuse, 0x2, RZ ;  /* 0x000000021f147819 */ /* 0x05afe400000006ff */
[----:B-12---:R-:W-:Y:S02]  /*22f0*/  SHF.R.U32.HI R22, RZ, 0x4, R31 ;  /* 0x00000004ff167819 */ /* 0x006fe4000001161f */
[C---:B------:R-:W-:Y:S02]  /*2300*/  IADD3 R24, PT, PT, R31.reuse, UR6, RZ ;  /* 0x000000061f187c10 */ /* 0x040fe4000fffe0ff */
[----:B------:R-:W-:Y:S02]  /*2310*/  LOP3.LUT R20, R20, 0x3c, RZ, 0xc0, !PT ;  /* 0x0000003c14147812 */ /* 0x000fe400078ec0ff */
[----:B------:R-:W-:Y:S02]  /*2320*/  SHF.L.U32 R23, R31, 0x4, RZ ;  /* 0x000000041f177819 */ /* 0x000fe400000006ff */
[----:B------:R-:W-:Y:S01]  /*2330*/  IADD3 R21, PT, PT, R29, R22, RZ ;  /* 0x000000161d157210 */ /* 0x000fe20007ffe0ff */
[----:B------:R-:W-:Y:S01]  /*2340*/  IMAD R22, R22, 0x110, R35 ;  /* 0x0000011016167824 */ /* 0x000fe200078e0223 */
[----:B------:R-:W-:-:S02]  /*2350*/  SHF.L.U32 R27, R24, 0x4, RZ ;  /* 0x00000004181b7819 */ /* 0x000fc400000006ff */
[----:B------:R-:W-:Y:S02]  /*2360*/  IADD3 R20, PT, PT, R20, UR7, RZ ;  /* 0x0000000714147c10 */ /* 0x000fe4000fffe0ff */
[----:B------:R-:W-:Y:S02]  /*2370*/  LOP3.LUT R23, R23, 0xf0, RZ, 0xc0, !PT ;  /* 0x000000f017177812 */ /* 0x000fe400078ec0ff */
[----:B------:R-:W-:Y:S02]  /*2380*/  SHF.R.U32.HI R26, RZ, 0x4, R24 ;  /* 0x00000004ff1a7819 */ /* 0x000fe40000011618 */
[----:B------:R-:W-:Y:S01]  /*2390*/  LOP3.LUT R28, R27, 0xf0, RZ, 0xc0, !PT ;  /* 0x000000f01b1c7812 */ /* 0x000fe200078ec0ff */
[----:B------:R-:W-:Y:S01]  /*23a0*/  IMAD R27, R21, UR13, R20 ;  /* 0x0000000d151b7c24 */ /* 0x000fe2000f8e0214 */
[----:B------:R-:W-:Y:S01]  /*23b0*/  IADD3 R33, PT, PT, R22, R23, RZ ;  /* 0x0000001716217210 */ /* 0x000fe20007ffe0ff */
[----:B------:R-:W1:Y:S01]  /*23c0*/  LDC.64 R20, c[0x0][0x388] ;  /* 0x0000e200ff147b82 */ /* 0x000e620000000a00 */
[----:B------:R-:W-:Y:S01]  /*23d0*/  SHF.L.U32 R22, R24, 0x2, RZ ;  /* 0x0000000218167819 */ /* 0x000fe200000006ff */
[----:B------:R-:W-:Y:S01]  /*23e0*/  IMAD R25, R26, 0x110, R35 ;  /* 0x000001101a197824 */ /* 0x000fe200078e0223 */
[----:B------:R-:W-:-:S02]  /*23f0*/  IADD3 R24, PT, PT, R24, UR6, RZ ;  /* 0x0000000618187c10 */ /* 0x000fc4000fffe0ff */
[----:B------:R-:W-:Y:S02]  /*2400*/  LOP3.LUT R22, R22, 0x3c, RZ, 0xc0, !PT ;  /* 0x0000003c16167812 */ /* 0x000fe400078ec0ff */
[C---:B------:R-:W-:Y:S02]  /*2410*/  IADD3 R32, PT, PT, R24.reuse, UR6, RZ ;  /* 0x0000000618207c10 */ /* 0x040fe4000fffe0ff */
[----:B------:R-:W-:Y:S02]  /*2420*/  IADD3 R37, PT, PT, R25, R28, RZ ;  /* 0x0000001c19257210 */ /* 0x000fe40007ffe0ff */
[----:B------:R-:W-:Y:S02]  /*2430*/  SHF.R.U32.HI R28, RZ, 0x4, R24 ;  /* 0x00000004ff1c7819 */ /* 0x000fe40000011618 */
[C---:B------:R-:W-:Y:S02]  /*2440*/  SHF.L.U32 R25, R24.reuse, 0x2, RZ ;  /* 0x0000000218197819 */ /* 0x040fe400000006ff */
[----:B------:R-:W-:-:S02]  /*2450*/  SHF.L.U32 R30, R24, 0x4, RZ ;  /* 0x00000004181e7819 */ /* 0x000fc400000006ff */
[----:B------:R-:W-:Y:S02]  /*2460*/  SHF.L.U32 R24, R32, 0x2, RZ ;  /* 0x0000000220187819 */ /* 0x000fe400000006ff */
[----:B------:R-:W-:Y:S02]  /*2470*/  LOP3.LUT R25, R25, 0x3c, RZ, 0xc0, !PT ;  /* 0x0000003c19197812 */ /* 0x000fe400078ec0ff */
[----:B------:R-:W-:Y:S02]  /*2480*/  LOP3.LUT R31, R30, 0xf0, RZ, 0xc0, !PT ;  /* 0x000000f01e1f7812 */ /* 0x000fe400078ec0ff */
[----:B------:R-:W-:Y:S02]  /*2490*/  SHF.L.U32 R34, R32, 0x4, RZ ;  /* 0x0000000420227819 */ /* 0x000fe400000006ff */
[----:B------:R-:W-:Y:S02]  /*24a0*/  IADD3 R23, PT, PT, R22, UR7, RZ ;  /* 0x0000000716177c10 */ /* 0x000fe4000fffe0ff */
[----:B------:R-:W-:-:S02]  /*24b0*/  SHF.R.U32.HI R30, RZ, 0x4, R32 ;  /* 0x00000004ff1e7819 */ /* 0x000fc40000011620 */
[----:B------:R-:W-:Y:S02]  /*24c0*/  LOP3.LUT R24, R24, 0x3c, RZ, 0xc0, !PT ;  /* 0x0000003c18187812 */ /* 0x000fe400078ec0ff */
[C---:B------:R-:W-:Y:S01]  /*24d0*/  IADD3 R22, PT, PT, R29.reuse, R28, RZ ;  /* 0x0000001c1d167210 */ /* 0x040fe20007ffe0ff */
[----:B------:R-:W-:Y:S01]  /*24e0*/  IMAD R28, R28, 0x110, R35 ;  /* 0x000001101c1c7824 */ /* 0x000fe200078e0223 */
[----:B------:R-:W-:Y:S02]  /*24f0*/  IADD3 R26, PT, PT, R29, R26, RZ ;  /* 0x0000001a1d1a7210 */ /* 0x000fe40007ffe0ff */
[----:B------:R-:W-:Y:S02]  /*2500*/  IADD3 R25, PT, PT, R25, UR7, RZ ;  /* 0x0000000719197c10 */ /* 0x000fe4000fffe0ff */
[----:B------:R-:W-:Y:S01]  /*2510*/  LOP3.LUT R43, R34, 0xf0, RZ, 0xc0, !PT ;  /* 0x000000f0222b7812 */ /* 0x000fe200078ec0ff */
[----:B------:R-:W-:Y:S01]  /*2520*/  IMAD R23, R26, UR13, R23 ;  /* 0x0000000d1a177c24 */ /* 0x000fe2000f8e0217 */
[----:B------:R-:W-:Y:S01]  /*2530*/  IADD3 R34, PT, PT, R29, R30, RZ ;  /* 0x0000001e1d227210 */ /* 0x000fe20007ffe0ff */
[----:B------:R-:W-:Y:S01]  /*2540*/  IMAD R30, R30, 0x110, R35 ;  /* 0x000001101e1e7824 */ /* 0x000fe200078e0223 */
[----:B------:R-:W-:Y:S01]  /*2550*/  IADD3 R41, PT, PT, R24, UR7, RZ ;  /* 0x0000000718297c10 */ /* 0x000fe2000fffe0ff */
[----:B-1----:R-:W-:Y:S01]  /*2560*/  IMAD.WIDE R26, R27, 0x4, R20 ;  /* 0x000000041b1a7825 */ /* 0x002fe200078e0214 */
[----:B------:R-:W-:-:S02]  /*2570*/  IADD3 R39, PT, PT, R28, R31, RZ ;  /* 0x0000001f1c277210 */ /* 0x000fc40007ffe0ff */
[----:B------:R-:W-:Y:S01]  /*2580*/  IADD3 R43, PT, PT, R30, R43, RZ ;  /* 0x0000002b1e2b7210 */ /* 0x000fe20007ffe0ff */
[----:B------:R-:W-:Y:S01]  /*2590*/  IMAD R31, R22, UR13, R25 ;  /* 0x0000000d161f7c24 */ /* 0x000fe2000f8e0219 */
[----:B------:R-:W-:Y:S01]  /*25a0*/  @!PT LDS RZ, [RZ] ;  /* 0x00000000fffff984 */ /* 0x000fe20000000800 */
[----:B------:R-:W-:Y:S01]  /*25b0*/  @!PT LDS RZ, [RZ] ;  /* 0x00000000fffff984 */ /* 0x000fe20000000800 */
[----:B------:R-:W-:Y:S01]  /*25c0*/  @!PT LDS RZ, [RZ] ;  /* 0x00000000fffff984 */ /* 0x000fe20000000800 */
[----:B------:R1:W-:Y:S01]  /*25d0*/  LDGSTS.E.128 [R33], desc[UR14][R26.64] ;  /* 0x000000001a217fae */ /* 0x0003e2000b9a180e */
[----:B------:R-:W-:Y:S02]  /*25e0*/  IMAD R41, R34, UR13, R41 ;  /* 0x0000000d22297c24 */ /* 0x000fe4000f8e0229 */
[----:B------:R-:W-:-:S04]  /*25f0*/  IMAD.WIDE R24, R23, 0x4, R20 ;  /* 0x0000000417187825 */ /* 0x000fc800078e0214 */
[--C-:B------:R-:W-:Y:S01]  /*2600*/  IMAD.WIDE R22, R31, 0x4, R20.reuse ;  /* 0x000000041f167825 */ /* 0x100fe200078e0214 */
[----:B------:R1:W-:Y:S01]  /*2610*/  LDGSTS.E.128 [R37], desc[UR14][R24.64] ;  /* 0x0000000018257fae */ /* 0x0003e2000b9a180e */
[----:B------:R-:W-:Y:S02]  /*2620*/  IADD3 R31, PT, PT, R32, UR6, RZ ;  /* 0x00000006201f7c10 */ /* 0x000fe4000fffe0ff */
[----:B------:R-:W-:Y:S01]  /*2630*/  IMAD.WIDE R20, R41, 0x4, R20 ;  /* 0x0000000429147825 */ /* 0x000fe200078e0214 */
[----:B------:R1:W-:Y:S01]  /*2640*/  LDGSTS.E.128 [R39], desc[UR14][R22.64] ;  /* 0x0000000016277fae */ /* 0x0003e2000b9a180e */
[----:B------:R-:W-:-:S03]  /*2650*/  ISETP.GE.U32.AND P0, PT, R31, 0x200, PT ;  /* 0x000002001f00780c */ /* 0x000fc60003f06070 */
[----:B------:R1:W-:Y:S10]  /*2660*/  LDGSTS.E.128 [R43], desc[UR14][R20.64] ;  /* 0x00000000142b7fae */ /* 0x0003f4000b9a180e */
[----:B------:R-:W-:Y:S05]  /*2670*/  @!P0 BRA `(.L_x_23) ;  /* 0xfffffffc00188947 */ /* 0x000fea000383ffff */
.L_x_15:
[----:B-123--:R-:W-:Y:S05]  /*2680*/  BSYNC.RECONVERGENT B0 ;  /* 0x0000000000007941 */ /* 0x00efea0003800200 */
.L_x_14:
[----:B------:R-:W0:Y:S02]  /*2690*/  LDGDEPBAR ;  /* 0x00000000000079af */ /* 0x000e240000000000 */
.L_x_13:
[----:B------:R-:W1:Y:S01]  /*26a0*/  S2UR UR9, SR_CgaCtaId ;  /* 0x00000000000979c3 */ /* 0x000e620000008800 */
[----:B------:R-:W-:Y:S02]  /*26b0*/  UMOV UR8, 0x400 ;  /* 0x0000040000087882 */ /* 0x000fe40000000000 */
[----:B------:R-:W-:Y:S02]  /*26c0*/  UIADD3 UR13, UPT, UPT, UR8, 0x4800, URZ ;  /* 0x00004800080d7890 */ /* 0x000fe4000fffe0ff */
[----:B-1----:R-:W-:Y:S02]  /*26d0*/  ULEA UR12, UR9, UR8, 0x18 ;  /* 0x00000008090c7291 */ /* 0x002fe4000f8ec0ff */
[----:B------:R-:W-:Y:S02]  /*26e0*/  ULEA UR9, UR9, UR13, 0x18 ;  /* 0x0000000d09097291 */ /* 0x000fe4000f8ec0ff */
[----:B------:R-:W-:Y:S02]  /*26f0*/  UIMAD UR8, UR5, 0x2400, UR12 ;  /* 0x00002400050878a4 */ /* 0x000fe4000f8e020c */
[----:B------:R-:W-:-:S04]  /*2700*/  UIMAD UR9, UR5, 0x2200, UR9 ;  /* 0x00002200050978a4 */ /* 0x000fc8000f8e0209 */
[----:B------:R-:W-:Y:S02]  /*2710*/  MOV R97, UR8 ;  /* 0x0000000800617c02 */ /* 0x000fe40008000f00 */
[----:B------:R-:W-:-:S03]  /*2720*/  LEA R96, R85, UR9, 0x5 ;  /* 0x0000000955607c11 */ /* 0x000fc6000f8e28ff */
[----:B------:R-:W-:Y:S02]  /*2730*/  IMAD R97, R92, 0x90, R97 ;  /* 0x000000905c617824 */ /* 0x000fe400078e0261 */
[----:B----4-:R-:W-:Y:S04]  /*2740*/  LDS.128 R24, [R96] ;  /* 0x0000000060187984 */ /* 0x010fe80000000c00 */
[----:B------:R-:W1:Y:S04]  /*2750*/  LDS.128 R20, [R97] ;  /* 0x0000000061147984 */ /* 0x000e680000000c00 */
[----:B------:R-:W2:Y:S04]  /*2760*/  LDS.128 R28, [R96+0x10] ;  /* 0x00001000601c7984 */ /* 0x000ea80000000c00 */
[----:B------:R-:W3:Y:S04]  /*2770*/  LDS.128 R32, [R97+0x90] ;  /* 0x0000900061207984 */ /* 0x000ee80000000c00 */
[----:B------:R-:W4:Y:S04]  /*2780*/  LDS.128 R40, [R96+0x120] ;  /* 0x0001200060287984 */ /* 0x000f280000000c00 */
[----:B------:R-:W5:Y:S04]  /*2790*/  LDS.128 R36, [R96+0x110] ;  /* 0x0001100060247984 */ /* 0x000f680000000c00 */
[----:B------:R-:W5:Y:S01]  /*27a0*/  LDS.128 R44, [R97+0x120] ;  /* 0x00012000612c7984 */ /* 0x000f620000000c00 */
[C---:B-1----:R-:W-:Y:S01]  /*27b0*/  FFMA R117, R20.reuse, R24, R103 ;  /* 0x0000001814757223 */ /* 0x042fe20000000067 */
[C---:B------:R-:W-:Y:S01]  /*27c0*/  FFMA R106, R20.reuse, R25, R102 ;  /* 0x00000019146a7223 */ /* 0x040fe20000000066 */
[C---:B------:R-:W-:Y:S01]  /*27d0*/  FFMA R113, R20.reuse, R26, R105 ;  /* 0x0000001a14717223 */ /* 0x040fe20000000069 */
[C---:B------:R-:W-:Y:S01]  /*27e0*/  FFMA R104, R20.reuse, R27, R104 ;  /* 0x0000001b14687223 */ /* 0x040fe20000000068 */
[C---:B--2---:R-:W-:Y:S01]  /*27f0*/  FFMA R103, R20.reuse, R28, R107 ;  /* 0x0000001c14677223 */ /* 0x044fe2000000006b */
[C---:B------:R-:W-:Y:S01]  /*2800*/  FFMA R108, R20.reuse, R29, R50 ;  /* 0x0000001d146c7223 */ /* 0x040fe20000000032 */
[C---:B------:R-:W-:Y:S01]  /*2810*/  FFMA R111, R20.reuse, R30, R49 ;  /* 0x0000001e146f7223 */ /* 0x040fe20000000031 */
[----:B------:R-:W-:Y:S01]  /*2820*/  FFMA R20, R20, R31, R48 ;  /* 0x0000001f14147223 */ /* 0x000fe20000000030 */
[C---:B---3--:R-:W-:Y:S01]  /*2830*/  FFMA R123, R32.reuse, R24, R99 ;  /* 0x00000018207b7223 */ /* 0x048fe20000000063 */
[----:B------:R-:W1:Y:S01]  /*2840*/  LDS.128 R48, [R97+0x1b0] ;  /* 0x0001b00061307984 */ /* 0x000e620000000c00 */
[C---:B------:R-:W-:Y:S01]  /*2850*/  FFMA R98, R32.reuse, R25, R98 ;  /* 0x0000001920627223 */ /* 0x040fe20000000062 */
[C---:B------:R-:W-:Y:S01]  /*2860*/  FFMA R119, R32.reuse, R26, R101 ;  /* 0x0000001a20777223 */ /* 0x040fe20000000065 */
[C---:B------:R-:W-:Y:S01]  /*2870*/  FFMA R102, R32.reuse, R27, R54 ;  /* 0x0000001b20667223 */ /* 0x040fe20000000036 */
[C---:B------:R-:W-:Y:S01]  /*2880*/  FFMA R107, R32.reuse, R28, R55 ;  /* 0x0000001c206b7223 */ /* 0x040fe20000000037 */
[C---:B------:R-:W-:Y:S01]  /*2890*/  FFMA R100, R32.reuse, R29, R100 ;  /* 0x0000001d20647223 */ /* 0x040fe20000000064 */
[C---:B------:R-:W-:Y:S01]  /*28a0*/  FFMA R109, R32.reuse, R30, R53 ;  /* 0x0000001e206d7223 */ /* 0x040fe20000000035 */
[----:B------:R-:W-:Y:S01]  /*28b0*/  FFMA R32, R32, R31, R52 ;  /* 0x0000001f20207223 */ /* 0x000fe20000000034 */
[-C--:B----4-:R-:W-:Y:S01]  /*28c0*/  FFMA R99, R40, R21.reuse, R103 ;  /* 0x0000001528637223 */ /* 0x090fe20000000067 */
[----:B-----5:R-:W-:Y:S01]  /*28d0*/  FFMA R117, R36, R21, R117 ;  /* 0x0000001524757223 */ /* 0x020fe20000000075 */
[C---:B------:R-:W-:Y:S01]  /*28e0*/  FFMA R115, R21.reuse, R37, R106 ;  /* 0x0000002515737223 */ /* 0x040fe2000000006a */
[C---:B------:R-:W-:Y:S01]  /*28f0*/  FFMA R113, R21.reuse, R38, R113 ;  /* 0x0000002615717223 */ /* 0x040fe20000000071 */
[C---:B------:R-:W-:Y:S01]  /*2900*/  FFMA R105, R21.reuse, R39, R104 ;  /* 0x0000002715697223 */ /* 0x040fe20000000068 */
[C---:B------:R-:W-:Y:S01]  /*2910*/  FFMA R103, R21.reuse, R41, R108 ;  /* 0x0000002915677223 */ /* 0x040fe2000000006c */
[C---:B------:R-:W-:Y:S01]  /*2920*/  FFMA R101, R21.reuse, R42, R111 ;  /* 0x0000002a15657223 */ /* 0x040fe2000000006f */
[----:B------:R-:W-:Y:S01]  /*2930*/  FFMA R20, R21, R43, R20 ;  /* 0x0000002b15147223 */ /* 0x000fe20000000014 */
[-C--:B------:R-:W-:Y:S01]  /*2940*/  FFMA R21, R40, R33.reuse, R107 ;  /* 0x0000002128157223 */ /* 0x080fe2000000006b */
[----:B------:R-:W-:Y:S01]  /*2950*/  FFMA R123, R36, R33, R123 ;  /* 0x00000021247b7223 */ /* 0x000fe2000000007b */
[C---:B------:R-:W-:Y:S01]  /*2960*/  FFMA R121, R33.reuse, R37, R98 ;  /* 0x0000002521797223 */ /* 0x040fe20000000062 */
[C---:B------:R-:W-:Y:S01]  /*2970*/  FFMA R119, R33.reuse, R38, R119 ;  /* 0x0000002621777223 */ /* 0x040fe20000000077 */
[C---:B------:R-:W-:Y:S01]  /*2980*/  FFMA R111, R33.reuse, R39, R102 ;  /* 0x00000027216f7223 */ /* 0x040fe20000000066 */
[C---:B------:R-:W-:Y:S01]  /*2990*/  FFMA R107, R33.reuse, R41, R100 ;  /* 0x00000029216b7223 */ /* 0x040fe20000000064 */
[C---:B------:R-:W-:Y:S01]  /*29a0*/  FFMA R109, R33.reuse, R42, R109 ;  /* 0x0000002a216d7223 */ /* 0x040fe2000000006d */
[----:B------:R-:W-:Y:S01]  /*29b0*/  FFMA R32, R33, R43, R32 ;  /* 0x0000002b21207223 */ /* 0x000fe20000000020 */
[----:B------:R-:W2:Y:S01]  /*29c0*/  LDS.128 R52, [R97+0x240] ;  /* 0x0002400061347984 */ /* 0x000ea20000000c00 */
[C---:B------:R-:W-:Y:S01]  /*29d0*/  FFMA R33, R44.reuse, R24, R57 ;  /* 0x000000182c217223 */ /* 0x040fe20000000039 */
[C---:B------:R-:W-:Y:S01]  /*29e0*/  FFMA R100, R44.reuse, R25, R56 ;  /* 0x000000192c647223 */ /* 0x040fe20000000038 */
[C---:B------:R-:W-:Y:S01]  /*29f0*/  FFMA R125, R44.reuse, R26, R59 ;  /* 0x0000001a2c7d7223 */ /* 0x040fe2000000003b */
[C---:B------:R-:W-:Y:S01]  /*2a00*/  FFMA R102, R44.reuse, R27, R58 ;  /* 0x0000001b2c667223 */ /* 0x040fe2000000003a */
[C---:B------:R-:W-:Y:S01]  /*2a10*/  FFMA R95, R44.reuse, R28, R95 ;  /* 0x0000001c2c5f7223 */ /* 0x040fe2000000005f */
[----:B------:R-:W3:Y:S01]  /*2a20*/  LDS.128 R56, [R97+0x2d0] ;  /* 0x0002d00061387984 */ /* 0x000ee20000000c00 */
[C---:B------:R-:W-:Y:S01]  /*2a30*/  FFMA R104, R44.reuse, R29, R94 ;  /* 0x0000001d2c687223 */ /* 0x040fe2000000005e */
[C---:B------:R-:W-:Y:S01]  /*2a40*/  FFMA R127, R44.reuse, R30, R91 ;  /* 0x0000001e2c7f7223 */ /* 0x040fe2000000005b */
[----:B------:R-:W-:Y:S01]  /*2a50*/  FFMA R44, R44, R31, R90 ;  /* 0x0000001f2c2c7223 */ /* 0x000fe2000000005a */
[----:B------:R-:W-:Y:S01]  /*2a60*/  FFMA R98, R36, R45, R33 ;  /* 0x0000002d24627223 */ /* 0x000fe20000000021 */
[C---:B------:R-:W-:Y:S01]  /*2a70*/  FFMA R90, R45.reuse, R38, R125 ;  /* 0x000000262d5a7223 */ /* 0x040fe2000000007d */
[C---:B------:R-:W-:Y:S01]  /*2a80*/  FFMA R94, R45.reuse, R37, R100 ;  /* 0x000000252d5e7223 */ /* 0x040fe20000000064 */
[C---:B------:R-:W-:Y:S01]  /*2a90*/  FFMA R125, R45.reuse, R39, R102 ;  /* 0x000000272d7d7223 */ /* 0x040fe20000000066 */
[----:B------:R-:W-:Y:S01]  /*2aa0*/  FFMA R95, R40, R45, R95 ;  /* 0x0000002d285f7223 */ /* 0x000fe2000000005f */
[C---:B------:R-:W-:Y:S01]  /*2ab0*/  FFMA R91, R45.reuse, R41, R104 ;  /* 0x000000292d5b7223 */ /* 0x040fe20000000068 */
[C---:B-1----:R-:W-:Y:S01]  /*2ac0*/  FFMA R81, R48.reuse, R24, R81 ;  /* 0x0000001830517223 */ /* 0x042fe20000000051 */
[C---:B------:R-:W-:Y:S01]  /*2ad0*/  FFMA R79, R48.reuse, R26, R79 ;  /* 0x0000001a304f7223 */ /* 0x040fe2000000004f */
[C---:B------:R-:W-:Y:S01]  /*2ae0*/  FFMA R78, R48.reuse, R27, R78 ;  /* 0x0000001b304e7223 */ /* 0x040fe2000000004e */
[C---:B------:R-:W-:Y:S01]  /*2af0*/  FFMA R62, R48.reuse, R29, R62 ;  /* 0x0000001d303e7223 */ /* 0x040fe2000000003e */
[C---:B------:R-:W-:Y:S01]  /*2b00*/  FFMA R61, R48.reuse, R30, R61 ;  /* 0x0000001e303d7223 */ /* 0x040fe2000000003d */
[C---:B------:R-:W-:Y:S01]  /*2b10*/  FFMA R60, R48.reuse, R31, R60 ;  /* 0x0000001f303c7223 */ /* 0x040fe2000000003c */
[C---:B------:R-:W-:Y:S01]  /*2b20*/  FFMA R33, R45.reuse, R42, R127 ;  /* 0x0000002a2d217223 */ /* 0x040fe2000000007f */
[----:B------:R-:W-:Y:S01]  /*2b30*/  FFMA R44, R45, R43, R44 ;  /* 0x0000002b2d2c7223 */ /* 0x000fe2000000002c */
[C---:B------:R-:W-:Y:S01]  /*2b40*/  FFMA R80, R48.reuse, R25, R80 ;  /* 0x0000001930507223 */ /* 0x040fe20000000050 */
[----:B------:R-:W-:Y:S01]  /*2b50*/  FFMA R45, R48, R28, R63 ;  /* 0x0000001c302d7223 */ /* 0x000fe2000000003f */
[----:B------:R-:W-:Y:S01]  /*2b60*/  FFMA R106, R36, R49, R81 ;  /* 0x00000031246a7223 */ /* 0x000fe20000000051 */
[C---:B------:R-:W-:Y:S01]  /*2b70*/  FFMA R100, R49.reuse, R38, R79 ;  /* 0x0000002631647223 */ /* 0x040fe2000000004f */
[C---:B------:R-:W-:Y:S01]  /*2b80*/  FFMA R48, R49.reuse, R39, R78 ;  /* 0x0000002731307223 */ /* 0x040fe2000000004e */
[C---:B------:R-:W-:Y:S01]  /*2b90*/  FFMA R79, R49.reuse, R41, R62 ;  /* 0x00000029314f7223 */ /* 0x040fe2000000003e */
[C---:B------:R-:W-:Y:S01]  /*2ba0*/  FFMA R81, R49.reuse, R42, R61 ;  /* 0x0000002a31517223 */ /* 0x040fe2000000003d */
[C---:B------:R-:W-:Y:S01]  /*2bb0*/  FFMA R78, R49.reuse, R43, R60 ;  /* 0x0000002b314e7223 */ /* 0x040fe2000000003c */
[----:B------:R-:W-:Y:S01]  /*2bc0*/  FFMA R80, R49, R37, R80 ;  /* 0x0000002531507223 */ /* 0x000fe20000000050 */
[----:B------:R-:W1:Y:S01]  /*2bd0*/  LDS.128 R60, [R97+0x360] ;  /* 0x00036000613c7984 */ /* 0x000e620000000c00 */
[----:B------:R-:W-:Y:S01]  /*2be0*/  FFMA R45, R40, R49, R45 ;  /* 0x00000031282d7223 */ /* 0x000fe2000000002d */
[C---:B--2---:R-:W-:Y:S01]  /*2bf0*/  FFMA R108, R52.reuse, R25, R76 ;  /* 0x00000019346c7223 */ /* 0x044fe2000000004c */
[C---:B------:R-:W-:Y:S01]  /*2c00*/  FFMA R76, R52.reuse, R29, R66 ;  /* 0x0000001d344c7223 */ /* 0x040fe20000000042 */
[C---:B------:R-:W-:Y:S01]  /*2c10*/  FFMA R49, R52.reuse, R30, R67 ;  /* 0x0000001e34317223 */ /* 0x040fe20000000043 */
[C---:B------:R-:W-:Y:S01]  /*2c20*/  FFMA R102, R52.reuse, R31, R64 ;  /* 0x0000001f34667223 */ /* 0x040fe20000000040 */
[C---:B------:R-:W-:Y:S01]  /*2c30*/  FFMA R75, R52.reuse, R26, R75 ;  /* 0x0000001a344b7223 */ /* 0x040fe2000000004b */
[----:B------:R-:W-:Y:S01]  /*2c40*/  FFMA R74, R52, R27, R74 ;  /* 0x0000001b344a7223 */ /* 0x000fe2000000004a */
[----:B---3--:R-:W-:Y:S01]  /*2c50*/  FFMA R131, R56, R24, R65 ;  /* 0x0000001838837223 */ /* 0x008fe20000000041 */
[----:B------:R-:W-:Y:S01]  /*2c60*/  FFMA R73, R52, R28, R73 ;  /* 0x0000001c34497223 */ /* 0x000fe20000000049 */
[----:B------:R-:W2:Y:S01]  /*2c70*/  LDS.128 R64, [R97+0x3f0] ;  /* 0x0003f00061407984 */ /* 0x000ea20000000c00 */
[----:B------:R-:W-:Y:S01]  /*2c80*/  FFMA R72, R56, R25, R72 ;  /* 0x0000001938487223 */ /* 0x000fe20000000048 */
[----:B------:R-:W-:Y:S01]  /*2c90*/  FFMA R127, R52, R24, R77 ;  /* 0x00000018347f7223 */ /* 0x000fe2000000004d */
[C---:B------:R-:W-:Y:S01]  /*2ca0*/  FFMA R104, R53.reuse, R38, R75 ;  /* 0x0000002635687223 */ /* 0x040fe2000000004b */
[----:B------:R-:W-:Y:S01]  /*2cb0*/  FFMA R77, R53, R39, R74 ;  /* 0x00000027354d7223 */ /* 0x000fe2000000004a */
[----:B------:R-:W-:Y:S01]  /*2cc0*/  FFMA R52, R40, R53, R73 ;  /* 0x0000003528347223 */ /* 0x000fe20000000049 */
[----:B------:R-:W-:Y:S01]  /*2cd0*/  FFMA R129, R57, R37, R72 ;  /* 0x0000002539817223 */ /* 0x000fe20000000048 */
[C---:B------:R-:W-:Y:S01]  /*2ce0*/  FFMA R7, R56.reuse, R26, R7 ;  /* 0x0000001a38077223 */ /* 0x040fe20000000007 */
[----:B------:R-:W3:Y:S01]  /*2cf0*/  LDS.128 R72, [R96+0x220] ;  /* 0x0002200060487984 */ /* 0x000ee20000000c00 */
[C---:B------:R-:W-:Y:S01]  /*2d00*/  FFMA R4, R56.reuse, R27, R4 ;  /* 0x0000001b38047223 */ /* 0x040fe20000000004 */
[C---:B------:R-:W-:Y:S01]  /*2d10*/  FFMA R5, R56.reuse, R28, R5 ;  /* 0x0000001c38057223 */ /* 0x040fe20000000005 */
        /* <DEDUP_REMOVED lines=9> */
[C---:B------:R-:W-:Y:S01]  /*2db0*/  FFMA R53, R57.reuse, R39, R4 ;  /* 0x0000002739357223 */ /* 0x040fe20000000004 */
[-C--:B------:R-:W-:Y:S01]  /*2dc0*/  FFMA R0, R40, R57.reuse, R5 ;  /* 0x0000003928007223 */ /* 0x080fe20000000005 */
[----:B------:R-:W-:Y:S01]  /*2dd0*/  FFMA R131, R36, R57, R131 ;  /* 0x0000003924837223 */ /* 0x000fe20000000083 */
[C---:B------:R-:W-:Y:S01]  /*2de0*/  FFMA R2, R57.reuse, R41, R2 ;  /* 0x0000002939027223 */ /* 0x040fe20000000002 */
[----:B------:R-:W-:Y:S01]  /*2df0*/  FFMA R3, R57, R42, R3 ;  /* 0x0000002a39037223 */ /* 0x000fe20000000003 */
[C---:B-1----:R-:W-:Y:S01]  /*2e00*/  FFMA R6, R60.reuse, R25, R6 ;  /* 0x000000193c067223 */ /* 0x042fe20000000006 */
[C---:B------:R-:W-:Y:S01]  /*2e10*/  FFMA R133, R60.reuse, R24, R9 ;  /* 0x000000183c857223 */ /* 0x040fe20000000009 */
[C---:B------:R-:W-:Y:S01]  /*2e20*/  FFMA R9, R60.reuse, R26, R11 ;  /* 0x0000001a3c097223 */ /* 0x040fe2000000000b */
[C---:B------:R-:W-:Y:S01]  /*2e30*/  FFMA R116, R60.reuse, R27, R8 ;  /* 0x0000001b3c747223 */ /* 0x040fe20000000008 */
[----:B------:R-:W-:Y:S01]  /*2e40*/  FFMA R10, R60, R29, R10 ;  /* 0x0000001d3c0a7223 */ /* 0x000fe2000000000a */
[----:B------:R-:W-:Y:S01]  /*2e50*/  FFMA R11, R61, R37, R6 ;  /* 0x000000253d0b7223 */ /* 0x000fe20000000006 */
[----:B------:R-:W-:Y:S01]  /*2e60*/  FFMA R56, R57, R43, R56 ;  /* 0x0000002b39387223 */ /* 0x000fe20000000038 */
[----:B------:R-:W1:Y:S01]  /*2e70*/  LDS.128 R4, [R96+0x230] ;  /* 0x0002300060047984 */ /* 0x000e620000000c00 */
[----:B------:R-:W-:Y:S01]  /*2e80*/  FFMA R133, R36, R61, R133 ;  /* 0x0000003d24857223 */ /* 0x000fe20000000085 */
[C---:B------:R-:W-:Y:S01]  /*2e90*/  FFMA R9, R61.reuse, R38, R9 ;  /* 0x000000263d097223 */ /* 0x040fe20000000009 */
[C---:B------:R-:W-:Y:S01]  /*2ea0*/  FFMA R57, R60.reuse, R30, R15 ;  /* 0x0000001e3c397223 */ /* 0x040fe2000000000f */
[C---:B------:R-:W-:Y:S01]  /*2eb0*/  FFMA R116, R61.reuse, R39, R116 ;  /* 0x000000273d747223 */ /* 0x040fe20000000074 */
[----:B------:R-:W-:Y:S01]  /*2ec0*/  FFMA R15, R61, R41, R10 ;  /* 0x000000293d0f7223 */ /* 0x000fe2000000000a */
[C---:B------:R-:W-:Y:S01]  /*2ed0*/  FFMA R13, R60.reuse, R28, R13 ;  /* 0x0000001c3c0d7223 */ /* 0x040fe2000000000d */
[----:B------:R-:W-:Y:S01]  /*2ee0*/  FFMA R12, R60, R31, R12 ;  /* 0x0000001f3c0c7223 */ /* 0x000fe2000000000c */
[C---:B--2---:R-:W-:Y:S01]  /*2ef0*/  FFMA R17, R64.reuse, R24, R17 ;  /* 0x0000001840117223 */ /* 0x044fe20000000011 */
[C---:B------:R-:W-:Y:S01]  /*2f00*/  FFMA R14, R64.reuse, R25, R14 ;  /* 0x00000019400e7223 */ /* 0x040fe2000000000e */
[C---:B------:R-:W-:Y:S01]  /*2f10*/  FFMA R16, R64.reuse, R27, R16 ;  /* 0x0000001b40107223 */ /* 0x040fe20000000010 */
[----:B------:R-:W-:Y:S01]  /*2f20*/  FFMA R18, R64, R29, R18 ;  /* 0x0000001d40127223 */ /* 0x000fe20000000012 */
[----:B------:R-:W-:Y:S01]  /*2f30*/  FFMA R25, R36, R65, R17 ;  /* 0x0000004124197223 */ /* 0x000fe20000000011 */
[C---:B------:R-:W-:Y:S01]  /*2f40*/  FFMA R69, R64.reuse, R28, R69 ;  /* 0x0000001c40457223 */ /* 0x040fe20000000045 */
[----:B------:R-:W-:Y:S01]  /*2f50*/  FFMA R71, R64, R30, R71 ;  /* 0x0000001e40477223 */ /* 0x000fe20000000047 */
[C---:B------:R-:W-:Y:S01]  /*2f60*/  FFMA R39, R65.reuse, R39, R16 ;  /* 0x0000002741277223 */ /* 0x040fe20000000010 */
[C---:B------:R-:W-:Y:S01]  /*2f70*/  FFMA R41, R65.reuse, R41, R18 ;  /* 0x0000002941297223 */ /* 0x040fe20000000012 */
[C---:B---3--:R-:W-:Y:S01]  /*2f80*/  FFMA R117, R72.reuse, R22, R117 ;  /* 0x0000001648757223 */ /* 0x048fe20000000075 */
[C---:B------:R-:W-:Y:S01]  /*2f90*/  FFMA R16, R72.reuse, R34, R123 ;  /* 0x0000002248107223 */ /* 0x040fe2000000007b */
[C---:B------:R-:W-:Y:S01]  /*2fa0*/  FFMA R98, R72.reuse, R46, R98 ;  /* 0x0000002e48627223 */ /* 0x040fe20000000062 */
[C---:B------:R-:W-:Y:S01]  /*2fb0*/  FFMA R28, R72.reuse, R50, R106 ;  /* 0x00000032481c7223 */ /* 0x040fe2000000006a */
[C---:B------:R-:W-:Y:S01]  /*2fc0*/  FFMA R18, R72.reuse, R54, R127 ;  /* 0x0000003648127223 */ /* 0x040fe2000000007f */
[C---:B------:R-:W-:Y:S01]  /*2fd0*/  FFMA R30, R72.reuse, R58, R131 ;  /* 0x0000003a481e7223 */ /* 0x040fe20000000083 */
[----:B------:R-:W-:Y:S01]  /*2fe0*/  FFMA R36, R72, R62, R133 ;  /* 0x0000003e48247223 */ /* 0x000fe20000000085 */
[----:B------:R-:W-:Y:S01]  /*2ff0*/  FFMA R19, R64, R26, R19 ;  /* 0x0000001a40137223 */ /* 0x000fe20000000013 */
[----:B------:R-:W-:Y:S01]  /*3000*/  FFMA R72, R72, R66, R25 ;  /* 0x0000004248487223 */ /* 0x000fe20000000019 */
[C---:B------:R-:W-:Y:S01]  /*3010*/  FFMA R60, R62.reuse, R73, R11 ;  /* 0x000000493e3c7223 */ /* 0x040fe2000000000b */
[----:B------:R-:W-:Y:S01]  /*3020*/  FFMA R124, R62, R74, R9 ;  /* 0x0000004a3e7c7223 */ /* 0x000fe20000000009 */
[----:B------:R-:W-:Y:S01]  /*3030*/  LDS.128 R24, [R96+0x340] ;  /* 0x0003400060187984 */ /* 0x000fe20000000c00 */
[----:B------:R-:W-:Y:S01]  /*3040*/  FFMA R64, R64, R31, R68 ;  /* 0x0000001f40407223 */ /* 0x000fe20000000044 */
[C---:B------:R-:W-:Y:S01]  /*3050*/  FFMA R29, R65.reuse, R38, R19 ;  /* 0x00000026411d7223 */ /* 0x040fe20000000013 */
[C---:B------:R-:W-:Y:S01]  /*3060*/  FFMA R37, R65.reuse, R37, R14 ;  /* 0x0000002541257223 */ /* 0x040fe2000000000e */
[----:B------:R-:W2:Y:S01]  /*3070*/  LDS.128 R8, [R96+0x330] ;  /* 0x0003300060087984 */ /* 0x000ea20000000c00 */
[----:B------:R-:W-:Y:S01]  /*3080*/  FFMA R14, R65, R43, R64 ;  /* 0x0000002b410e7223 */ /* 0x000fe20000000040 */
[----:B------:R-:W-:Y:S01]  /*3090*/  FFMA R64, R54, R73, R108 ;  /* 0x0000004936407223 */ /* 0x000fe2000000006c */
[-C--:B------:R-:W-:Y:S01]  /*30a0*/  FFMA R106, R22, R74.reuse, R113 ;  /* 0x0000004a166a7223 */ /* 0x080fe20000000071 */
[-C--:B------:R-:W-:Y:S01]  /*30b0*/  FFMA R108, R34, R74.reuse, R119 ;  /* 0x0000004a226c7223 */ /* 0x080fe20000000077 */
[-C--:B------:R-:W-:Y:S01]  /*30c0*/  FFMA R90, R46, R74.reuse, R90 ;  /* 0x0000004a2e5a7223 */ /* 0x080fe2000000005a */
[-C--:B------:R-:W-:Y:S01]  /*30d0*/  FFMA R100, R50, R74.reuse, R100 ;  /* 0x0000004a32647223 */ /* 0x080fe20000000064 */
[-C--:B------:R-:W-:Y:S01]  /*30e0*/  FFMA R122, R54, R74.reuse, R104 ;  /* 0x0000004a367a7223 */ /* 0x080fe20000000068 */
[-C--:B------:R-:W-:Y:S01]  /*30f0*/  FFMA R120, R58, R74.reuse, R120 ;  /* 0x0000004a3a787223 */ /* 0x080fe20000000078 */
[----:B------:R-:W-:Y:S01]  /*3100*/  FFMA R29, R66, R74, R29 ;  /* 0x0000004a421d7223 */ /* 0x000fe2000000001d */
[C---:B------:R-:W-:Y:S01]  /*3110*/  FFMA R13, R40.reuse, R61, R13 ;  /* 0x0000003d280d7223 */ /* 0x040fe2000000000d */
[----:B------:R-:W-:Y:S01]  /*3120*/  FFMA R17, R40, R65, R69 ;  /* 0x0000004128117223 */ /* 0x000fe20000000045 */
[C---:B------:R-:W-:Y:S01]  /*3130*/  FFMA R38, R22.reuse, R73, R115 ;  /* 0x0000004916267223 */ /* 0x040fe20000000073 */
[----:B------:R-:W-:Y:S01]  /*3140*/  FFMA R74, R22, R75, R105 ;  /* 0x0000004b164a7223 */ /* 0x000fe20000000069 */
[----:B-1----:R-:W-:Y:S01]  /*3150*/  FFMA R99, R4, R22, R99 ;  /* 0x0000001604637223 */ /* 0x002fe20000000063 */
[C---:B------:R-:W-:Y:S01]  /*3160*/  FFMA R103, R22.reuse, R5, R103 ;  /* 0x0000000516677223 */ /* 0x040fe20000000067 */
[C---:B------:R-:W-:Y:S01]  /*3170*/  FFMA R101, R22.reuse, R6, R101 ;  /* 0x0000000616657223 */ /* 0x040fe20000000065 */
[----:B------:R-:W-:Y:S01]  /*3180*/  FFMA R20, R22, R7, R20 ;  /* 0x0000000716147223 */ /* 0x000fe20000000014 */
[CC--:B------:R-:W-:Y:S01]  /*3190*/  FFMA R57, R61.reuse, R42.reuse, R57 ;  /* 0x0000002a3d397223 */ /* 0x0c0fe20000000039 */
[----:B------:R-:W-:Y:S01]  /*31a0*/  FFMA R12, R61, R43, R12 ;  /* 0x0000002b3d0c7223 */ /* 0x000fe2000000000c */
[----:B------:R-:W-:Y:S01]  /*31b0*/  FFMA R19, R65, R42, R71 ;  /* 0x0000002a41137223 */ /* 0x000fe20000000047 */
[C---:B------:R-:W-:Y:S01]  /*31c0*/  FFMA R40, R34.reuse, R73, R121 ;  /* 0x0000004922287223 */ /* 0x040fe20000000079 */
[----:B------:R-:W-:Y:S01]  /*31d0*/  FFMA R104, R34, R75, R111 ;  /* 0x0000004b22687223 */ /* 0x000fe2000000006f */
[----:B------:R-:W-:Y:S01]  /*31e0*/  FFMA R21, R4, R34, R21 ;  /* 0x0000002204157223 */ /* 0x000fe20000000015 */
        /* <DEDUP_REMOVED lines=8> */
[----:B------:R-:W-:Y:S01]  /*3270*/  FFMA R44, R46, R7, R44 ;  /* 0x000000072e2c7223 */ /* 0x000fe2000000002c */
[-C--:B------:R-:W-:Y:S01]  /*3280*/  FFMA R80, R50, R73.reuse, R80 ;  /* 0x0000004932507223 */ /* 0x080fe20000000050 */
[-C--:B------:R-:W-:Y:S01]  /*3290*/  FFMA R42, R58, R73.reuse, R129 ;  /* 0x000000493a2a7223 */ /* 0x080fe20000000081 */
[----:B------:R-:W-:Y:S01]  /*32a0*/  FFMA R68, R66, R73, R37 ;  /* 0x0000004942447223 */ /* 0x000fe20000000025 */
[-C--:B------:R-:W-:Y:S01]  /*32b0*/  FFMA R48, R50, R75.reuse, R48 ;  /* 0x0000004b32307223 */ /* 0x080fe20000000030 */
[-C--:B------:R-:W-:Y:S01]  /*32c0*/  FFMA R112, R54, R75.reuse, R77 ;  /* 0x0000004b36707223 */ /* 0x080fe2000000004d */
[-C--:B------:R-:W-:Y:S01]  /*32d0*/  FFMA R114, R58, R75.reuse, R53 ;  /* 0x0000004b3a727223 */ /* 0x080fe20000000035 */
[-C--:B------:R-:W-:Y:S01]  /*32e0*/  FFMA R116, R62, R75.reuse, R116 ;  /* 0x0000004b3e747223 */ /* 0x080fe20000000074 */
[----:B------:R-:W-:Y:S01]  /*32f0*/  FFMA R118, R66, R75, R39 ;  /* 0x0000004b42767223 */ /* 0x000fe20000000027 */
[----:B------:R-:W-:Y:S01]  /*3300*/  FFMA R45, R4, R50, R45 ;  /* 0x00000032042d7223 */ /* 0x000fe2000000002d */
[C---:B------:R-:W-:Y:S01]  /*3310*/  FFMA R46, R50.reuse, R5, R79 ;  /* 0x00000005322e7223 */ /* 0x040fe2000000004f */
[C---:B------:R-:W-:Y:S01]  /*3320*/  FFMA R81, R50.reuse, R6, R81 ;  /* 0x0000000632517223 */ /* 0x040fe20000000051 */
[----:B------:R-:W-:Y:S01]  /*3330*/  FFMA R78, R50, R7, R78 ;  /* 0x00000007324e7223 */ /* 0x000fe2000000004e */
[----:B------:R-:W-:Y:S01]  /*3340*/  FFMA R37, R4, R58, R0 ;  /* 0x0000003a04257223 */ /* 0x000fe20000000000 */
[-C--:B------:R-:W-:Y:S01]  /*3350*/  FFMA R50, R66, R5.reuse, R41 ;  /* 0x0000000542327223 */ /* 0x080fe20000000029 */
[----:B------:R-:W-:Y:S01]  /*3360*/  FFMA R39, R4, R62, R13 ;  /* 0x0000003e04277223 */ /* 0x000fe2000000000d */
[CC--:B------:R-:W-:Y:S01]  /*3370*/  FFMA R0, R62.reuse, R5.reuse, R15 ;  /* 0x000000053e007223 */ /* 0x0c0fe2000000000f */
[----:B------:R-:W-:Y:S01]  /*3380*/  FFMA R57, R62, R6, R57 ;  /* 0x000000063e397223 */ /* 0x000fe20000000039 */
[----:B------:R-:W-:Y:S01]  /*3390*/  FFMA R43, R4, R66, R17 ;  /* 0x00000042042b7223 */ /* 0x000fe20000000011 */
[----:B------:R-:W-:Y:S01]  /*33a0*/  FFMA R41, R66, R6, R19 ;  /* 0x0000000642297223 */ /* 0x000fe20000000013 */
[----:B------:R-:W-:Y:S01]  /*33b0*/  FFMA R31, R4, R54, R52 ;  /* 0x00000036041f7223 */ /* 0x000fe20000000034 */
[C---:B------:R-:W-:Y:S01]  /*33c0*/  FFMA R76, R54.reuse, R5, R76 ;  /* 0x00000005364c7223 */ /* 0x040fe2000000004c */
[CC--:B------:R-:W-:Y:S01]  /*33d0*/  FFMA R49, R54.reuse, R6.reuse, R49 ;  /* 0x0000000636317223 */ /* 0x0c0fe20000000031 */
[----:B------:R-:W-:Y:S01]  /*33e0*/  FFMA R102, R54, R7, R102 ;  /* 0x0000000736667223 */ /* 0x000fe20000000066 */
[C---:B------:R-:W-:Y:S01]  /*33f0*/  FFMA R2, R58.reuse, R5, R2 ;  /* 0x000000053a027223 */ /* 0x040fe20000000002 */
[C---:B------:R-:W-:Y:S01]  /*3400*/  FFMA R3, R58.reuse, R6, R3 ;  /* 0x000000063a037223 */ /* 0x040fe20000000003 */
[-C--:B------:R-:W-:Y:S01]  /*3410*/  FFMA R56, R58, R7.reuse, R56 ;  /* 0x000000073a387223 */ /* 0x080fe20000000038 */
[-C--:B------:R-:W-:Y:S01]  /*3420*/  FFMA R62, R62, R7.reuse, R12 ;  /* 0x000000073e3e7223 */ /* 0x080fe2000000000c */
[----:B------:R-:W-:Y:S01]  /*3430*/  FFMA R66, R66, R7, R14 ;  /* 0x0000000742427223 */ /* 0x000fe2000000000e */
[C---:B--2---:R-:W-:Y:S01]  /*3440*/  FFMA R117, R8.reuse, R23, R117 ;  /* 0x0000001708757223 */ /* 0x044fe20000000075 */
[C---:B------:R-:W-:Y:S01]  /*3450*/  FFMA R53, R8.reuse, R35, R16 ;  /* 0x0000002308357223 */ /* 0x040fe20000000010 */
[C---:B------:R-:W-:Y:S01]  /*3460*/  FFMA R61, R8.reuse, R47, R98 ;  /* 0x0000002f083d7223 */ /* 0x040fe20000000062 */
[C---:B------:R-:W-:Y:S01]  /*3470*/  FFMA R65, R8.reuse, R51, R28 ;  /* 0x0000003308417223 */ /* 0x040fe2000000001c */
[C---:B------:R-:W-:Y:S01]  /*3480*/  FFMA R69, R8.reuse, R55, R18 ;  /* 0x0000003708457223 */ /* 0x040fe20000000012 */
[C---:B------:R-:W-:Y:S01]  /*3490*/  FFMA R71, R8.reuse, R59, R30 ;  /* 0x0000003b08477223 */ /* 0x040fe2000000001e */
[C---:B------:R-:W-:Y:S01]  /*34a0*/  FFMA R73, R8.reuse, R63, R36 ;  /* 0x0000003f08497223 */ /* 0x040fe20000000024 */
[----:B------:R-:W-:Y:S01]  /*34b0*/  FFMA R75, R8, R67, R72 ;  /* 0x00000043084b7223 */ /* 0x000fe20000000048 */
[-C--:B------:R-:W-:Y:S01]  /*34c0*/  FFMA R38, R23, R9.reuse, R38 ;  /* 0x0000000917267223 */ /* 0x080fe20000000026 */
[-C--:B------:R-:W-:Y:S01]  /*34d0*/  FFMA R40, R35, R9.reuse, R40 ;  /* 0x0000000923287223 */ /* 0x080fe20000000028 */
[-C--:B------:R-:W-:Y:S01]  /*34e0*/  FFMA R94, R47, R9.reuse, R94 ;  /* 0x000000092f5e7223 */ /* 0x080fe2000000005e */
[-C--:B------:R-:W-:Y:S01]  /*34f0*/  FFMA R80, R51, R9.reuse, R80 ;  /* 0x0000000933507223 */ /* 0x080fe20000000050 */
[-C--:B------:R-:W-:Y:S01]  /*3500*/  FFMA R64, R55, R9.reuse, R64 ;  /* 0x0000000937407223 */ /* 0x080fe20000000040 */
[-C--:B------:R-:W-:Y:S01]  /*3510*/  FFMA R52, R59, R9.reuse, R42 ;  /* 0x000000093b347223 */ /* 0x080fe2000000002a */
[-C--:B------:R-:W-:Y:S01]  /*3520*/  FFMA R60, R63, R9.reuse, R60 ;  /* 0x000000093f3c7223 */ /* 0x080fe2000000003c */
        /* <DEDUP_REMOVED lines=9> */
[----:B------:R-:W-:Y:S01]  /*35c0*/  LDS.128 R4, [R97+0x10] ;  /* 0x0000100061047984 */ /* 0x000fe20000000c00 */
[-C--:B------:R-:W-:Y:S01]  /*35d0*/  FFMA R74, R23, R11.reuse, R74 ;  /* 0x0000000b174a7223 */ /* 0x080fe2000000004a */
[-C--:B------:R-:W-:Y:S01]  /*35e0*/  FFMA R104, R35, R11.reuse, R104 ;  /* 0x0000000b23687223 */ /* 0x080fe20000000068 */
[-C--:B------:R-:W-:Y:S01]  /*35f0*/  FFMA R110, R47, R11.reuse, R110 ;  /* 0x0000000b2f6e7223 */ /* 0x080fe2000000006e */
[----:B------:R-:W1:Y:S01]  /*3600*/  LDS.128 R12, [R96+0x440] ;  /* 0x00044000600c7984 */ /* 0x000e620000000c00 */
[-C--:B------:R-:W-:Y:S01]  /*3610*/  FFMA R48, R51, R11.reuse, R48 ;  /* 0x0000000b33307223 */ /* 0x080fe20000000030 */
[-C--:B------:R-:W-:Y:S01]  /*3620*/  FFMA R112, R55, R11.reuse, R112 ;  /* 0x0000000b37707223 */ /* 0x080fe20000000070 */
[-C--:B------:R-:W-:Y:S01]  /*3630*/  FFMA R114, R59, R11.reuse, R114 ;  /* 0x0000000b3b727223 */ /* 0x080fe20000000072 */
[-C--:B------:R-:W-:Y:S01]  /*3640*/  FFMA R116, R63, R11.reuse, R116 ;  /* 0x0000000b3f747223 */ /* 0x080fe20000000074 */
[----:B------:R-:W-:Y:S01]  /*3650*/  FFMA R118, R67, R11, R118 ;  /* 0x0000000b43767223 */ /* 0x000fe20000000076 */
[C---:B------:R-:W-:Y:S01]  /*3660*/  FFMA R121, R24.reuse, R23, R99 ;  /* 0x0000001718797223 */ /* 0x040fe20000000063 */
[----:B------:R-:W2:Y:S01]  /*3670*/  LDS.128 R8, [R96+0x450] ;  /* 0x0004500060087984 */ /* 0x000ea20000000c00 */
[C---:B------:R-:W-:Y:S01]  /*3680*/  FFMA R98, R23.reuse, R25, R103 ;  /* 0x0000001917627223 */ /* 0x040fe20000000067 */
[CC--:B------:R-:W-:Y:S01]  /*3690*/  FFMA R119, R23.reuse, R26.reuse, R101 ;  /* 0x0000001a17777223 */ /* 0x0c0fe20000000065 */
[----:B------:R-:W-:Y:S01]  /*36a0*/  FFMA R100, R23, R27, R20 ;  /* 0x0000001b17647223 */ /* 0x000fe20000000014 */
[C---:B------:R-:W-:Y:S01]  /*36b0*/  FFMA R99, R24.reuse, R35, R21 ;  /* 0x0000002318637223 */ /* 0x040fe20000000015 */
[----:B------:R-:W-:Y:S01]  /*36c0*/  FFMA R36, R35, R25, R22 ;  /* 0x0000001923247223 */ /* 0x000fe20000000016 */
[----:B------:R-:W3:Y:S01]  /*36d0*/  LDS.128 R16, [R97+0xa0] ;  /* 0x0000a00061107984 */ /* 0x000ee20000000c00 */
[C---:B------:R-:W-:Y:S01]  /*36e0*/  FFMA R45, R24.reuse, R51, R45 ;  /* 0x00000033182d7223 */ /* 0x040fe2000000002d */
[C---:B------:R-:W-:Y:S01]  /*36f0*/  FFMA R46, R51.reuse, R25, R46 ;  /* 0x00000019332e7223 */ /* 0x040fe2000000002e */
[CC--:B------:R-:W-:Y:S01]  /*3700*/  FFMA R81, R51.reuse, R26.reuse, R81 ;  /* 0x0000001a33517223 */ /* 0x0c0fe20000000051 */
[----:B------:R-:W4:Y:S01]  /*3710*/  LDS.128 R20, [R97+0x130] ;  /* 0x0001300061147984 */ /* 0x000f220000000c00 */
[----:B------:R-:W-:Y:S01]  /*3720*/  FFMA R78, R51, R27, R78 ;  /* 0x0000001b334e7223 */ /* 0x000fe2000000004e */
[C---:B------:R-:W-:Y:S01]  /*3730*/  FFMA R51, R24.reuse, R55, R31 ;  /* 0x0000003718337223 */ /* 0x040fe2000000001f */
[C---:B------:R-:W-:Y:S01]  /*3740*/  FFMA R76, R55.reuse, R25, R76 ;  /* 0x00000019374c7223 */ /* 0x040fe2000000004c */
[CC--:B------:R-:W-:Y:S01]  /*3750*/  FFMA R49, R55.reuse, R26.reuse, R49 ;  /* 0x0000001a37317223 */ /* 0x0c0fe20000000031 */
[----:B------:R-:W-:Y:S01]  /*3760*/  FFMA R102, R55, R27, R102 ;  /* 0x0000001b37667223 */ /* 0x000fe20000000066 */
[----:B------:R-:W-:Y:S01]  /*3770*/  FFMA R42, R47, R25, R34 ;  /* 0x000000192f2a7223 */ /* 0x000fe20000000022 */
[C---:B------:R-:W-:Y:S01]  /*3780*/  FFMA R55, R24.reuse, R59, R37 ;  /* 0x0000003b18377223 */ /* 0x040fe20000000025 */
[C---:B------:R-:W-:Y:S01]  /*3790*/  FFMA R2, R59.reuse, R25, R2 ;  /* 0x000000193b027223 */ /* 0x040fe20000000002 */
[CC--:B------:R-:W-:Y:S01]  /*37a0*/  FFMA R3, R59.reuse, R26.reuse, R3 ;  /* 0x0000001a3b037223 */ /* 0x0c0fe20000000003 */
[----:B------:R-:W-:Y:S01]  /*37b0*/  FFMA R56, R59, R27, R56 ;  /* 0x0000001b3b387223 */ /* 0x000fe20000000038 */
[C---:B------:R-:W-:Y:S01]  /*37c0*/  FFMA R59, R24.reuse, R63, R39 ;  /* 0x0000003f183b7223 */ /* 0x040fe20000000027 */
[C---:B------:R-:W-:Y:S01]  /*37d0*/  FFMA R0, R63.reuse, R25, R0 ;  /* 0x000000193f007223 */ /* 0x040fe20000000000 */
[CC--:B------:R-:W-:Y:S01]  /*37e0*/  FFMA R57, R63.reuse, R26.reuse, R57 ;  /* 0x0000001a3f397223 */ /* 0x0c0fe20000000039 */
[----:B------:R-:W-:Y:S01]  /*37f0*/  FFMA R62, R63, R27, R62 ;  /* 0x0000001b3f3e7223 */ /* 0x000fe2000000003e */
[----:B------:R-:W5:Y:S01]  /*3800*/  LDS.128 R28, [R97+0x1c0] ;  /* 0x0001c000611c7984 */ /* 0x000f620000000c00 */
[----:B------:R-:W-:Y:S01]  /*3810*/  FFMA R63, R24, R67, R43 ;  /* 0x00000043183f7223 */ /* 0x000fe2000000002b */
[C---:B------:R-:W-:Y:S01]  /*3820*/  FFMA R50, R67.reuse, R25, R50 ;  /* 0x0000001943327223 */ /* 0x040fe20000000032 */
[CC--:B------:R-:W-:Y:S01]  /*3830*/  FFMA R103, R67.reuse, R26.reuse, R41 ;  /* 0x0000001a43677223 */ /* 0x0c0fe20000000029 */
[-C--:B------:R-:W-:Y:S01]  /*3840*/  FFMA R66, R67, R27.reuse, R66 ;  /* 0x0000001b43427223 */ /* 0x080fe20000000042 */
[CC--:B------:R-:W-:Y:S01]  /*3850*/  FFMA R109, R35.reuse, R26.reuse, R109 ;  /* 0x0000001a236d7223 */ /* 0x0c0fe2000000006d */
[----:B------:R-:W-:Y:S01]  /*3860*/  FFMA R54, R35, R27, R32 ;  /* 0x0000001b23367223 */ /* 0x000fe20000000020 */
[C---:B------:R-:W-:Y:S01]  /*3870*/  FFMA R101, R47.reuse, R26, R33 ;  /* 0x0000001a2f657223 */ /* 0x040fe20000000021 */
[C---:B-1----:R-:W-:Y:S01]  /*3880*/  FFMA R72, R4.reuse, R14, R115 ;  /* 0x0000000e04487223 */ /* 0x042fe20000000073 */
[C---:B------:R-:W-:Y:S01]  /*3890*/  FFMA R90, R4.reuse, R15, R74 ;  /* 0x0000000f045a7223 */ /* 0x040fe2000000004a */
[C---:B------:R-:W-:Y:S01]  /*38a0*/  FFMA R117, R4.reuse, R12, R117 ;  /* 0x0000000c04757223 */ /* 0x040fe20000000075 */
[----:B------:R-:W-:Y:S01]  /*38b0*/  FFMA R58, R4, R13, R38 ;  /* 0x0000000d043a7223 */ /* 0x000fe20000000026 */
[----:B------:R-:W-:Y:S01]  /*38c0*/  FFMA R95, R24, R47, R95 ;  /* 0x0000002f185f7223 */ /* 0x000fe2000000005f */
[----:B------:R-:W-:Y:S01]  /*38d0*/  FFMA R44, R47, R27, R44 ;  /* 0x0000001b2f2c7223 */ /* 0x000fe2000000002c */
[----:B------:R-:W1:Y:S01]  /*38e0*/  LDS.128 R32, [R97+0x250] ;  /* 0x0002500061207984 */ /* 0x000e620000000c00 */
[C---:B--2---:R-:W-:Y:S01]  /*38f0*/  FFMA R115, R4.reuse, R8, R121 ;  /* 0x0000000804737223 */ /* 0x044fe20000000079 */
[C---:B------:R-:W-:Y:S01]  /*3900*/  FFMA R74, R4.reuse, R9, R98 ;  /* 0x00000009044a7223 */ /* 0x040fe20000000062 */
[C---:B------:R-:W-:Y:S01]  /*3910*/  FFMA R67, R4.reuse, R10, R119 ;  /* 0x0000000a04437223 */ /* 0x040fe20000000077 */
[----:B------:R-:W-:Y:S01]  /*3920*/  FFMA R4, R4, R11, R100 ;  /* 0x0000000b04047223 */ /* 0x000fe20000000064 */
[----:B------:R-:W2:Y:S01]  /*3930*/  LDS.128 R24, [R97+0x2e0] ;  /* 0x0002e00061187984 */ /* 0x000ea20000000c00 */
[C---:B---3--:R-:W-:Y:S01]  /*3940*/  FFMA R106, R16.reuse, R13, R40 ;  /* 0x0000000d106a7223 */ /* 0x048fe20000000028 */
[C---:B------:R-:W-:Y:S01]  /*3950*/  FFMA R100, R16.reuse, R9, R36 ;  /* 0x0000000910647223 */ /* 0x040fe20000000024 */
[----:B------:R-:W-:Y:S01]  /*3960*/  FFMA R98, R16, R12, R53 ;  /* 0x0000000c10627223 */ /* 0x000fe20000000035 */
[----:B------:R-:W3:Y:S01]  /*3970*/  LDS.128 R36, [R97+0x370] ;  /* 0x0003700061247984 */ /* 0x000ee20000000c00 */
[C---:B----4-:R-:W-:Y:S01]  /*3980*/  FFMA R120, R20.reuse, R13, R94 ;  /* 0x0000000d14787223 */ /* 0x050fe2000000005e */
[----:B------:R-:W-:Y:S01]  /*3990*/  FFMA R94, R20, R9, R42 ;  /* 0x00000009145e7223 */ /* 0x000fe2000000002a */
[C---:B------:R-:W-:Y:S01]  /*39a0*/  FFMA R108, R16.reuse, R14, R113 ;  /* 0x0000000e106c7223 */ /* 0x040fe20000000071 */
[----:B------:R-:W4:Y:S01]  /*39b0*/  LDS.128 R40, [R97+0x400] ;  /* 0x0004000061287984 */ /* 0x000f220000000c00 */
[C---:B------:R-:W-:Y:S01]  /*39c0*/  FFMA R104, R16.reuse, R15, R104 ;  /* 0x0000000f10687223 */ /* 0x040fe20000000068 */
[C---:B------:R-:W-:Y:S01]  /*39d0*/  FFMA R99, R16.reuse, R8, R99 ;  /* 0x0000000810637223 */ /* 0x040fe20000000063 */
[C---:B------:R-:W-:Y:S01]  /*39e0*/  FFMA R109, R16.reuse, R10, R109 ;  /* 0x0000000a106d7223 */ /* 0x040fe2000000006d */
[----:B------:R-:W-:Y:S01]  /*39f0*/  FFMA R54, R16, R11, R54 ;  /* 0x0000000b10367223 */ /* 0x000fe20000000036 */
[C---:B------:R-:W-:Y:S01]  /*3a00*/  FFMA R16, R20.reuse, R12, R61 ;  /* 0x0000000c14107223 */ /* 0x040fe2000000003d */
[C---:B------:R-:W-:Y:S01]  /*3a10*/  FFMA R122, R20.reuse, R14, R111 ;  /* 0x0000000e147a7223 */ /* 0x040fe2000000006f */
[C---:B------:R-:W-:Y:S01]  /*3a20*/  FFMA R110, R20.reuse, R15, R110 ;  /* 0x0000000f146e7223 */ /* 0x040fe2000000006e */
[C---:B------:R-:W-:Y:S01]  /*3a30*/  FFMA R95, R20.reuse, R8, R95 ;  /* 0x00000008145f7223 */ /* 0x040fe2000000005f */
[C---:B------:R-:W-:Y:S01]  /*3a40*/  FFMA R101, R20.reuse, R10, R101 ;  /* 0x0000000a14657223 */ /* 0x040fe20000000065 */
[----:B------:R-:W-:Y:S01]  /*3a50*/  FFMA R20, R20, R11, R44 ;  /* 0x0000000b14147223 */ /* 0x000fe2000000002c */
[C---:B-----5:R-:W-:Y:S01]  /*3a60*/  FFMA R61, R28.reuse, R13, R80 ;  /* 0x0000000d1c3d7223 */ /* 0x060fe20000000050 */
[C---:B------:R-:W-:Y:S01]  /*3a70*/  FFMA R124, R28.reuse, R12, R65 ;  /* 0x0000000c1c7c7223 */ /* 0x040fe20000000041 */
[C---:B------:R-:W-:Y:S01]  /*3a80*/  FFMA R105, R28.reuse, R14, R105 ;  /* 0x0000000e1c697223 */ /* 0x040fe20000000069 */
[C---:B------:R-:W-:Y:S01]  /*3a90*/  FFMA R48, R28.reuse, R15, R48 ;  /* 0x0000000f1c307223 */ /* 0x040fe20000000030 */
[C---:B------:R-:W-:Y:S01]  /*3aa0*/  FFMA R53, R28.reuse, R8, R45 ;  /* 0x000000081c357223 */ /* 0x040fe2000000002d */
[C---:B------:R-:W-:Y:S01]  /*3ab0*/  FFMA R80, R28.reuse, R9, R46 ;  /* 0x000000091c507223 */ /* 0x040fe2000000002e */
[C---:B------:R-:W-:Y:S01]  /*3ac0*/  FFMA R81, R28.reuse, R10, R81 ;  /* 0x0000000a1c517223 */ /* 0x040fe20000000051 */
[----:B------:R-:W-:Y:S01]  /*3ad0*/  FFMA R78, R28, R11, R78 ;  /* 0x0000000b1c4e7223 */ /* 0x000fe2000000004e */
[----:B------:R-:W5:Y:S01]  /*3ae0*/  LDS.128 R44, [R96+0x550] ;  /* 0x00055000602c7984 */ /* 0x000f620000000c00 */
        /* <DEDUP_REMOVED lines=16> */
[C---:B---3--:R-:W-:Y:S01]  /*3bf0*/  FFMA R128, R36.reuse, R12, R73 ;  /* 0x0000000c24807223 */ /* 0x048fe20000000049 */
[C---:B------:R-:W-:Y:S01]  /*3c00*/  FFMA R60, R36.reuse, R13, R60 ;  /* 0x0000000d243c7223 */ /* 0x040fe2000000003c */
[C---:B------:R-:W-:Y:S01]  /*3c10*/  FFMA R24, R36.reuse, R14, R91 ;  /* 0x0000000e24187223 */ /* 0x040fe2000000005b */
[C---:B------:R-:W-:Y:S01]  /*3c20*/  FFMA R116, R36.reuse, R15, R116 ;  /* 0x0000000f24747223 */ /* 0x040fe20000000074 */
[C---:B------:R-:W-:Y:S01]  /*3c30*/  FFMA R59, R36.reuse, R8, R59 ;  /* 0x00000008243b7223 */ /* 0x040fe2000000003b */
[C---:B------:R-:W-:Y:S01]  /*3c40*/  FFMA R0, R36.reuse, R9, R0 ;  /* 0x0000000924007223 */ /* 0x040fe20000000000 */
[C---:B------:R-:W-:Y:S01]  /*3c50*/  FFMA R57, R36.reuse, R10, R57 ;  /* 0x0000000a24397223 */ /* 0x040fe20000000039 */
[----:B------:R-:W-:Y:S01]  /*3c60*/  FFMA R62, R36, R11, R62 ;  /* 0x0000000b243e7223 */ /* 0x000fe2000000003e */
[C---:B----4-:R-:W-:Y:S01]  /*3c70*/  FFMA R130, R40.reuse, R13, R68 ;  /* 0x0000000d28827223 */ /* 0x050fe20000000044 */
[C---:B------:R-:W-:Y:S01]  /*3c80*/  FFMA R132, R40.reuse, R12, R75 ;  /* 0x0000000c28847223 */ /* 0x040fe2000000004b */
[C---:B------:R-:W-:Y:S01]  /*3c90*/  FFMA R68, R40.reuse, R14, R107 ;  /* 0x0000000e28447223 */ /* 0x040fe2000000006b */
[C---:B------:R-:W-:Y:S01]  /*3ca0*/  FFMA R36, R40.reuse, R15, R118 ;  /* 0x0000000f28247223 */ /* 0x040fe20000000076 */
[C---:B------:R-:W-:Y:S01]  /*3cb0*/  FFMA R63, R40.reuse, R8, R63 ;  /* 0x00000008283f7223 */ /* 0x040fe2000000003f */
[----:B------:R-:W1:Y:S01]  /*3cc0*/  LDS.128 R12, [R96+0x560] ;  /* 0x00056000600c7984 */ /* 0x000e620000000c00 */
[C---:B------:R-:W-:Y:S01]  /*3cd0*/  FFMA R50, R40.reuse, R9, R50 ;  /* 0x0000000928327223 */ /* 0x040fe20000000032 */
[C---:B------:R-:W-:Y:S01]  /*3ce0*/  FFMA R103, R40.reuse, R10, R103 ;  /* 0x0000000a28677223 */ /* 0x040fe20000000067 */
[----:B------:R-:W-:-:S02]  /*3cf0*/  FFMA R66, R40, R11, R66 ;  /* 0x0000000b28427223 */ /* 0x000fc40000000042 */
[----:B------:R-:W2:Y:S01]  /*3d00*/  LDS.128 R8, [R96+0x660] ;  /* 0x0006600060087984 */ /* 0x000ea20000000c00 */
[C---:B-----5:R-:W-:Y:S01]  /*3d10*/  FFMA R69, R44.reuse, R21, R16 ;  /* 0x000000152c457223 */ /* 0x060fe20000000010 */
[C---:B------:R-:W-:Y:S01]  /*3d20*/  FFMA R75, R44.reuse, R33, R111 ;  /* 0x000000212c4b7223 */ /* 0x040fe2000000006f */
[-C--:B------:R-:W-:Y:S01]  /*3d30*/  FFMA R16, R37, R46.reuse, R24 ;  /* 0x0000002e25107223 */ /* 0x080fe20000000018 */
        /* <DEDUP_REMOVED lines=28> */
[----:B------:R-:W-:-:S02]  /*3f00*/  FFMA R36, R41, R47, R36 ;  /* 0x0000002f29247223 */ /* 0x000fc40000000024 */
[----:B------:R-:W3:Y:S01]  /*3f10*/  LDS.128 R44, [R96+0x670] ;  /* 0x00067000602c7984 */ /* 0x000ee20000000c00 */
[C---:B-1----:R-:W-:Y:S01]  /*3f20*/  FFMA R115, R12.reuse, R5, R115 ;  /* 0x000000050c737223 */ /* 0x042fe20000000073 */
[C---:B------:R-:W-:Y:S01]  /*3f30*/  FFMA R74, R5.reuse, R13, R74 ;  /* 0x0000000d054a7223 */ /* 0x040fe2000000004a */
[CC--:B------:R-:W-:Y:S01]  /*3f40*/  FFMA R67, R5.reuse, R14.reuse, R67 ;  /* 0x0000000e05437223 */ /* 0x0c0fe20000000043 */
        /* <DEDUP_REMOVED lines=28> */
[----:B------:R-:W-:Y:S01]  /*4110*/  FFMA R66, R41, R15, R66 ;  /* 0x0000000f29427223 */ /* 0x000fe20000000042 */
[C---:B--2---:R-:W-:Y:S01]  /*4120*/  FFMA R117, R8.reuse, R6, R117 ;  /* 0x0000000608757223 */ /* 0x044fe20000000075 */
        /* <DEDUP_REMOVED lines=32> */
[----:B---3--:R-:W-:Y:S01]  /*4330*/  FFMA R115, R44, R6, R115 ;  /* 0x000000062c737223 */ /* 0x008fe20000000073 */
[----:B------:R-:W2:Y:S01]  /*4340*/  LDS.128 R8, [R96+0x780] ;  /* 0x0007800060087984 */ /* 0x000ea20000000c00 */
[C---:B------:R-:W-:Y:S01]  /*4350*/  FFMA R74, R6.reuse, R45, R74 ;  /* 0x0000002d064a7223 */ /* 0x040fe2000000004a */
[C---:B------:R-:W-:Y:S01]  /*4360*/  FFMA R67, R6.reuse, R46, R67 ;  /* 0x0000002e06437223 */ /* 0x040fe20000000043 */
[----:B------:R-:W-:Y:S01]  /*4370*/  FFMA R4, R6, R47, R4 ;  /* 0x0000002f06047223 */ /* 0x000fe20000000004 */
[-C--:B------:R-:W-:Y:S01]  /*4380*/  FFMA R6, R18, R45.reuse, R5 ;  /* 0x0000002d12067223 */ /* 0x080fe20000000005 */
[----:B------:R-:W-:Y:S01]  /*4390*/  FFMA R95, R44, R22, R95 ;  /* 0x000000162c5f7223 */ /* 0x000fe2000000005f */
[C---:B------:R-:W-:Y:S01]  /*43a0*/  FFMA R120, R22.reuse, R45, R17 ;  /* 0x0000002d16787223 */ /* 0x040fe20000000011 */
[C---:B------:R-:W-:Y:S01]  /*43b0*/  FFMA R101, R22.reuse, R46, R101 ;  /* 0x0000002e16657223 */ /* 0x040fe20000000065 */
[----:B------:R-:W-:Y:S01]  /*43c0*/  FFMA R20, R22, R47, R20 ;  /* 0x0000002f16147223 */ /* 0x000fe20000000014 */
        /* <DEDUP_REMOVED lines=8> */
[-C--:B------:R-:W-:Y:S01]  /*4450*/  FFMA R34, R26, R45.reuse, R33 ;  /* 0x0000002d1a227223 */ /* 0x080fe20000000021 */
[----:B------:R-:W-:Y:S01]  /*4460*/  FFMA R124, R38, R45, R25 ;  /* 0x0000002d267c7223 */ /* 0x000fe20000000019 */
[----:B------:R-:W-:Y:S01]  /*4470*/  FFMA R33, R44, R38, R59 ;  /* 0x000000262c217223 */ /* 0x000fe2000000003b */
[C---:B------:R-:W-:Y:S01]  /*4480*/  FFMA R25, R38.reuse, R46, R57 ;  /* 0x0000002e26197223 */ /* 0x040fe20000000039 */
[----:B------:R-:W-:Y:S01]  /*4490*/  FFMA R62, R38, R47, R62 ;  /* 0x0000002f263e7223 */ /* 0x000fe2000000003e */
[----:B------:R-:W-:Y:S01]  /*44a0*/  FFMA R38, R42, R45, R37 ;  /* 0x0000002d2a267223 */ /* 0x000fe20000000025 */
[----:B------:R-:W-:Y:S01]  /*44b0*/  FFMA R99, R44, R18, R99 ;  /* 0x000000122c637223 */ /* 0x000fe20000000063 */
[----:B------:R-:W-:Y:S01]  /*44c0*/  FFMA R109, R18, R46, R109 ;  /* 0x0000002e126d7223 */ /* 0x000fe2000000006d */
[----:B------:R-:W-:Y:S01]  /*44d0*/  FFMA R29, R44, R26, R55 ;  /* 0x0000001a2c1d7223 */ /* 0x000fe20000000037 */
[----:B------:R-:W-:Y:S01]  /*44e0*/  FFMA R3, R26, R46, R3 ;  /* 0x0000002e1a037223 */ /* 0x000fe20000000003 */
[----:B-1----:R-:W-:Y:S01]  /*44f0*/  FFMA R37, R12, R19, R0 ;  /* 0x000000130c257223 */ /* 0x002fe20000000000 */
[-C--:B------:R-:W-:Y:S01]  /*4500*/  FFMA R18, R18, R47.reuse, R54 ;  /* 0x0000002f12127223 */ /* 0x080fe20000000036 */
[-C--:B------:R-:W-:Y:S01]  /*4510*/  FFMA R26, R26, R47.reuse, R56 ;  /* 0x0000002f1a1a7223 */ /* 0x080fe20000000038 */
[----:B------:R-:W-:Y:S01]  /*4520*/  FFMA R63, R44, R42, R63 ;  /* 0x0000002a2c3f7223 */ /* 0x000fe2000000003f */
[C---:B------:R-:W-:Y:S01]  /*4530*/  FFMA R103, R42.reuse, R46, R103 ;  /* 0x0000002e2a677223 */ /* 0x040fe20000000067 */
[----:B------:R-:W-:Y:S01]  /*4540*/  FFMA R66, R42, R47, R66 ;  /* 0x0000002f2a427223 */ /* 0x000fe20000000042 */
        /* <DEDUP_REMOVED lines=32> */
[C---:B--2---:R-:W-:Y:S01]  /*4750*/  FFMA R125, R8.reuse, R7, R115 ;  /* 0x00000007087d7223 */ /* 0x044fe20000000073 */
[CC--:B------:R-:W-:Y:S01]  /*4760*/  FFMA R123, R7.reuse, R10.reuse, R67 ;  /* 0x0000000a077b7223 */ /* 0x0c0fe20000000043 */
[C---:B------:R-:W-:Y:S01]  /*4770*/  FFMA R74, R7.reuse, R9, R74 ;  /* 0x00000009074a7223 */ /* 0x040fe2000000004a */
[----:B------:R-:W1:Y:S01]  /*4780*/  LDS.128 R52, [R96+0x880] ;  /* 0x0008800060347984 */ /* 0x000e620000000c00 */
[----:B------:R-:W-:Y:S01]  /*4790*/  FFMA R106, R7, R11, R4 ;  /* 0x0000000b076a7223 */ /* 0x000fe20000000004 */
[----:B------:R-:W-:Y:S01]  /*47a0*/  FFMA R2, R19, R9, R6 ;  /* 0x0000000913027223 */ /* 0x000fe20000000006 */
[C---:B------:R-:W-:Y:S01]  /*47b0*/  FFMA R67, R8.reuse, R31, R5 ;  /* 0x0000001f08437223 */ /* 0x040fe20000000005 */
[----:B------:R-:W2:Y:S01]  /*47c0*/  LDS.128 R12, [R96+0x890] ;  /* 0x00089000600c7984 */ /* 0x000ea20000000c00 */
[-C--:B------:R-:W-:Y:S01]  /*47d0*/  FFMA R115, R31, R10.reuse, R81 ;  /* 0x0000000a1f737223 */ /* 0x080fe20000000051 */
[C---:B------:R-:W-:Y:S01]  /*47e0*/  FFMA R99, R8.reuse, R19, R99 ;  /* 0x0000001308637223 */ /* 0x040fe20000000063 */
[CC--:B------:R-:W-:Y:S01]  /*47f0*/  FFMA R109, R19.reuse, R10.reuse, R109 ;  /* 0x0000000a136d7223 */ /* 0x0c0fe2000000006d */
[----:B------:R-:W3:Y:S01]  /*4800*/  LDS.128 R48, [R97+0xb0] ;  /* 0x0000b00061307984 */ /* 0x000ee20000000c00 */
[----:B------:R-:W-:Y:S01]  /*4810*/  FFMA R24, R19, R11, R18 ;  /* 0x0000000b13187223 */ /* 0x000fe20000000012 */
[C---:B------:R-:W-:Y:S01]  /*4820*/  FFMA R81, R8.reuse, R35, R17 ;  /* 0x0000002308517223 */ /* 0x040fe20000000011 */
[C---:B------:R-:W-:Y:S01]  /*4830*/  FFMA R32, R35.reuse, R9, R30 ;  /* 0x0000000923207223 */ /* 0x040fe2000000001e */
[----:B------:R-:W4:Y:S01]  /*4840*/  LDS.128 R56, [R97+0x140] ;  /* 0x0001400061387984 */ /* 0x000f220000000c00 */
[CC--:B------:R-:W-:Y:S01]  /*4850*/  FFMA R119, R35.reuse, R10.reuse, R21 ;  /* 0x0000000a23777223 */ /* 0x0c0fe20000000015 */
[----:B------:R-:W-:Y:S01]  /*4860*/  FFMA R102, R35, R11, R102 ;  /* 0x0000000b23667223 */ /* 0x000fe20000000066 */
[C---:B------:R-:W-:Y:S01]  /*4870*/  FFMA R95, R8.reuse, R23, R95 ;  /* 0x00000017085f7223 */ /* 0x040fe2000000005f */
[----:B------:R-:W5:Y:S01]  /*4880*/  LDS.128 R4, [R97+0x1d0] ;  /* 0x0001d00061047984 */ /* 0x000f620000000c00 */
[C---:B------:R-:W-:Y:S01]  /*4890*/  FFMA R120, R23.reuse, R9, R120 ;  /* 0x0000000917787223 */ /* 0x040fe20000000078 */
[CC--:B------:R-:W-:Y:S01]  /*48a0*/  FFMA R101, R23.reuse, R10.reuse, R101 ;  /* 0x0000000a17657223 */ /* 0x0c0fe20000000065 */
[----:B------:R-:W-:Y:S01]  /*48b0*/  FFMA R40, R23, R11, R20 ;  /* 0x0000000b17287223 */ /* 0x000fe20000000014 */
[C---:B------:R-:W-:Y:S01]  /*48c0*/  FFMA R28, R31.reuse, R9, R22 ;  /* 0x000000091f1c7223 */ /* 0x040fe20000000016 */
        /* <DEDUP_REMOVED lines=12> */
[C---:B------:R-:W-:Y:S01]  /*4990*/  FFMA R103, R43.reuse, R10, R103 ;  /* 0x0000000a2b677223 */ /* 0x040fe20000000067 */
[----:B------:R-:W-:Y:S01]  /*49a0*/  FFMA R66, R43, R11, R66 ;  /* 0x0000000b2b427223 */ /* 0x000fe20000000042 */
[----:B------:R-:W-:Y:S04]  /*49b0*/  LDS.128 R20, [R97+0x380] ;  /* 0x0003800061147984 */ /* 0x000fe80000000c00 */
        /* <DEDUP_REMOVED lines=40> */
[C---:B------:R-:W-:Y:S01]  /*4c40*/  FFMA R119, R16.reuse, R14, R119 ;  /* 0x0000000e10777223 */ /* 0x040fe20000000077 */
[----:B------:R-:W-:Y:S01]  /*4c50*/  FFMA R102, R16, R15, R102 ;  /* 0x0000000f10667223 */ /* 0x000fe20000000066 */
[CC--:B------:R-:W-:Y:S01]  /*4c60*/  FFMA R41, R8.reuse, R12.reuse, R35 ;  /* 0x0000000c08297223 */ /* 0x0c0fe20000000023 */
[----:B------:R-:W-:Y:S01]  /*4c70*/  FFMA R16, R8, R13, R34 ;  /* 0x0000000d08107223 */ /* 0x000fe20000000022 */
[----:B------:R-:W-:Y:S01]  /*4c80*/  FFMA R61, R20, R12, R33 ;  /* 0x0000000c143d7223 */ /* 0x000fe20000000021 */
[----:B------:R-:W2:Y:S01]  /*4c90*/  LDS.128 R28, [R96+0x990] ;  /* 0x00099000601c7984 */ /* 0x000ea20000000c00 */
[CC--:B------:R-:W-:Y:S01]  /*4ca0*/  FFMA R3, R8.reuse, R14.reuse, R3 ;  /* 0x0000000e08037223 */ /* 0x0c0fe20000000003 */
[----:B------:R-:W-:Y:S01]  /*4cb0*/  FFMA R42, R8, R15, R42 ;  /* 0x0000000f082a7223 */ /* 0x000fe2000000002a */
[C---:B------:R-:W-:Y:S01]  /*4cc0*/  FFMA R124, R20.reuse, R13, R124 ;  /* 0x0000000d147c7223 */ /* 0x040fe2000000007c */
[----:B------:R-:W3:Y:S01]  /*4cd0*/  LDS.128 R32, [R96+0x9a0] ;  /* 0x0009a00060207984 */ /* 0x000ee20000000c00 */
[C---:B------:R-:W-:Y:S01]  /*4ce0*/  FFMA R121, R20.reuse, R14, R121 ;  /* 0x0000000e14797223 */ /* 0x040fe20000000079 */
[----:B------:R-:W-:Y:S01]  /*4cf0*/  FFMA R62, R20, R15, R62 ;  /* 0x0000000f143e7223 */ /* 0x000fe2000000003e */
[C---:B------:R-:W-:Y:S01]  /*4d00*/  FFMA R113, R8.reuse, R53, R94 ;  /* 0x0000003508717223 */ /* 0x040fe2000000005e */
[C---:B------:R-:W-:Y:S01]  /*4d10*/  FFMA R126, R8.reuse, R52, R69 ;  /* 0x00000034087e7223 */ /* 0x040fe20000000045 */
[C---:B------:R-:W-:Y:S01]  /*4d20*/  FFMA R94, R8.reuse, R54, R77 ;  /* 0x00000036085e7223 */ /* 0x040fe2000000004d */
[----:B------:R-:W-:Y:S01]  /*4d30*/  FFMA R114, R8, R55, R114 ;  /* 0x0000003708727223 */ /* 0x000fe20000000072 */
[C---:B------:R-:W-:Y:S01]  /*4d40*/  FFMA R8, R20.reuse, R53, R98 ;  /* 0x0000003514087223 */ /* 0x040fe20000000062 */
[----:B------:R-:W-:Y:S01]  /*4d50*/  FFMA R128, R20, R52, R71 ;  /* 0x0000003414807223 */ /* 0x000fe20000000047 */
[C---:B-1----:R-:W-:Y:S01]  /*4d60*/  FFMA R63, R24.reuse, R12, R63 ;  /* 0x0000000c183f7223 */ /* 0x042fe2000000003f */
[C---:B------:R-:W-:Y:S01]  /*4d70*/  FFMA R38, R24.reuse, R13, R38 ;  /* 0x0000000d18267223 */ /* 0x040fe20000000026 */
[C---:B------:R-:W-:Y:S01]  /*4d80*/  FFMA R103, R24.reuse, R14, R103 ;  /* 0x0000000e18677223 */ /* 0x040fe20000000067 */
[----:B------:R-:W-:Y:S01]  /*4d90*/  FFMA R66, R24, R15, R66 ;  /* 0x0000000f18427223 */ /* 0x000fe20000000042 */
[C---:B------:R-:W-:Y:S01]  /*4da0*/  FFMA R98, R20.reuse, R54, R79 ;  /* 0x0000003614627223 */ /* 0x040fe2000000004f */
[----:B------:R-:W1:Y:S01]  /*4db0*/  LDS.128 R12, [R96+0xaa0] ;  /* 0x000aa000600c7984 */ /* 0x000e620000000c00 */
[----:B------:R-:W-:Y:S01]  /*4dc0*/  FFMA R116, R20, R55, R116 ;  /* 0x0000003714747223 */ /* 0x000fe20000000074 */
[C---:B------:R-:W-:Y:S01]  /*4dd0*/  FFMA R52, R24.reuse, R52, R73 ;  /* 0x0000003418347223 */ /* 0x040fe20000000049 */
[C---:B------:R-:W-:Y:S01]  /*4de0*/  FFMA R100, R24.reuse, R53, R100 ;  /* 0x0000003518647223 */ /* 0x040fe20000000064 */
[C---:B------:R-:W-:Y:S01]  /*4df0*/  FFMA R54, R24.reuse, R54, R105 ;  /* 0x0000003618367223 */ /* 0x040fe20000000069 */
[----:B------:R-:W-:Y:S01]  /*4e00*/  FFMA R36, R24, R55, R36 ;  /* 0x0000003718247223 */ /* 0x000fe20000000024 */
[----:B--2---:R-:W-:Y:S01]  /*4e10*/  FFMA R69, R28, R5, R56 ;  /* 0x000000051c457223 */ /* 0x004fe20000000038 */
[-C--:B------:R-:W-:Y:S01]  /*4e20*/  FFMA R111, R5, R29.reuse, R76 ;  /* 0x0000001d056f7223 */ /* 0x080fe2000000004c */
[----:B------:R-:W-:Y:S01]  /*4e30*/  FFMA R125, R21, R29, R8 ;  /* 0x0000001d157d7223 */ /* 0x000fe20000000008 */
[C---:B------:R-:W-:Y:S01]  /*4e40*/  FFMA R91, R5.reuse, R30, R91 ;  /* 0x0000001e055b7223 */ /* 0x040fe2000000005b */
[C---:B------:R-:W-:Y:S01]  /*4e50*/  FFMA R0, R5.reuse, R31, R0 ;  /* 0x0000001f05007223 */ /* 0x040fe20000000000 */
[----:B---3--:R-:W-:Y:S01]  /*4e60*/  FFMA R67, R32, R5, R67 ;  /* 0x0000000520437223 */ /* 0x008fe20000000043 */
        /* <DEDUP_REMOVED lines=42> */
[----:B------:R-:W2:Y:S01]  /*5110*/  LDS.128 R28, [R96+0xab0] ;  /* 0x000ab000601c7984 */ /* 0x000ea20000000c00 */
        /* <DEDUP_REMOVED lines=16> */
[C---:B-1----:R-:W-:Y:S01]  /*5220*/  FFMA R117, R12.reuse, R46, R117 ;  /* 0x0000002e0c757223 */ /* 0x042fe20000000075 */
        /* <DEDUP_REMOVED lines=32> */
[----:B--2---:R-:W-:Y:S01]  /*5430*/  FFMA R43, R28, R46, R43 ;  /* 0x0000002e1c2b7223 */ /* 0x004fe2000000002b */
[----:B------:R-:W2:Y:S01]  /*5440*/  LDS.128 R12, [R96+0xbc0] ;  /* 0x000bc000600c7984 */ /* 0x000ea20000000c00 */
        /* <DEDUP_REMOVED lines=16> */
[CC--:B------:R-:W-:Y:S01]  /*5550*/  FFMA R50, R58.reuse, R29.reuse, R49 ;  /* 0x0000001d3a327223 */ /* 0x0c0fe20000000031 */
[----:B------:R-:W-:Y:S01]  /*5560*/  FFMA R101, R58, R30, R101 ;  /* 0x0000001e3a657223 */ /* 0x000fe20000000065 */
[----:B------:R-:W-:Y:S01]  /*5570*/  FFMA R5, R28, R10, R41 ;  /* 0x0000000a1c057223 */ /* 0x000fe20000000029 */
[CC--:B------:R-:W-:Y:S01]  /*5580*/  FFMA R18, R10.reuse, R29.reuse, R17 ;  /* 0x0000001d0a127223 */ /* 0x0c0fe20000000011 */
[----:B------:R-:W-:Y:S01]  /*5590*/  FFMA R3, R10, R30, R3 ;  /* 0x0000001e0a037223 */ /* 0x000fe20000000003 */
[----:B------:R-:W-:Y:S01]  /*55a0*/  FFMA R61, R28, R22, R61 ;  /* 0x000000161c3d7223 */ /* 0x000fe2000000003d */
[C---:B------:R-:W-:Y:S01]  /*55b0*/  FFMA R9, R22.reuse, R29, R9 ;  /* 0x0000001d16097223 */ /* 0x040fe20000000009 */
[C---:B------:R-:W-:Y:S01]  /*55c0*/  FFMA R121, R22.reuse, R30, R121 ;  /* 0x0000001e16797223 */ /* 0x040fe20000000079 */
[-C--:B------:R-:W-:Y:S01]  /*55d0*/  FFMA R62, R22, R31.reuse, R62 ;  /* 0x0000001f163e7223 */ /* 0x080fe2000000003e */
[-C--:B------:R-:W-:Y:S01]  /*55e0*/  FFMA R58, R58, R31.reuse, R40 ;  /* 0x0000001f3a3a7223 */ /* 0x080fe20000000028 */
[----:B------:R-:W-:Y:S01]  /*55f0*/  FFMA R10, R10, R31, R42 ;  /* 0x0000001f0a0a7223 */ /* 0x000fe2000000002a */
[----:B------:R-:W-:Y:S01]  /*5600*/  FFMA R63, R28, R26, R63 ;  /* 0x0000001a1c3f7223 */ /* 0x000fe2000000003f */
[C---:B------:R-:W-:Y:S01]  /*5610*/  FFMA R22, R26.reuse, R29, R21 ;  /* 0x0000001d1a167223 */ /* 0x040fe20000000015 */
[C---:B------:R-:W-:Y:S01]  /*5620*/  FFMA R103, R26.reuse, R30, R103 ;  /* 0x0000001e1a677223 */ /* 0x040fe20000000067 */
[----:B------:R-:W-:Y:S01]  /*5630*/  FFMA R66, R26, R31, R66 ;  /* 0x0000001f1a427223 */ /* 0x000fe20000000042 */
        /* <DEDUP_REMOVED lines=34> */
[C---:B--2---:R-:W-:Y:S01]  /*5860*/  FFMA R113, R12.reuse, R47, R43 ;  /* 0x0000002f0c717223 */ /* 0x044fe2000000002b */
[----:B------:R-:W2:Y:S01]  /*5870*/  LDS.128 R32, [R96+0xcd0] ;  /* 0x000cd00060207984 */ /* 0x000ea20000000c00 */
[C---:B------:R-:W-:Y:S01]  /*5880*/  FFMA R8, R47.reuse, R13, R74 ;  /* 0x0000000d2f087223 */ /* 0x040fe2000000004a */
[CC--:B------:R-:W-:Y:S01]  /*5890*/  FFMA R111, R47.reuse, R14.reuse, R25 ;  /* 0x0000000e2f6f7223 */ /* 0x0c0fe20000000019 */
[----:B------:R-:W-:Y:S01]  /*58a0*/  FFMA R106, R47, R15, R44 ;  /* 0x0000000f2f6a7223 */ /* 0x000fe2000000002c */
[----:B------:R-:W3:Y:S01]  /*58b0*/  LDS.128 R40, [R97+0xc0] ;  /* 0x0000c00061287984 */ /* 0x000ee20000000c00 */
[C---:B------:R-:W-:Y:S01]  /*58c0*/  FFMA R16, R51.reuse, R13, R46 ;  /* 0x0000000d33107223 */ /* 0x040fe2000000002e */
[C---:B------:R-:W-:Y:S01]  /*58d0*/  FFMA R99, R12.reuse, R51, R99 ;  /* 0x000000330c637223 */ /* 0x040fe20000000063 */
[CC--:B------:R-:W-:Y:S01]  /*58e0*/  FFMA R109, R51.reuse, R14.reuse, R109 ;  /* 0x0000000e336d7223 */ /* 0x0c0fe2000000006d */
[----:B------:R-:W4:Y:S01]  /*58f0*/  LDS.128 R44, [R97+0x150] ;  /* 0x00015000612c7984 */ /* 0x000f220000000c00 */
[----:B------:R-:W-:Y:S01]  /*5900*/  FFMA R24, R51, R15, R48 ;  /* 0x0000000f33187223 */ /* 0x000fe20000000030 */
[----:B------:R-:W-:Y:S01]  /*5910*/  FFMA R20, R59, R13, R50 ;  /* 0x0000000d3b147223 */ /* 0x000fe20000000032 */
[C---:B------:R-:W-:Y:S01]  /*5920*/  FFMA R67, R12.reuse, R7, R67 ;  /* 0x000000070c437223 */ /* 0x040fe20000000043 */
[C---:B------:R-:W-:Y:S01]  /*5930*/  FFMA R124, R7.reuse, R13, R124 ;  /* 0x0000000d077c7223 */ /* 0x040fe2000000007c */
[CC--:B------:R-:W-:Y:S01]  /*5940*/  FFMA R115, R7.reuse, R14.reuse, R115 ;  /* 0x0000000e07737223 */ /* 0x0c0fe20000000073 */
[----:B------:R-:W-:Y:S01]  /*5950*/  FFMA R78, R7, R15, R78 ;  /* 0x0000000f074e7223 */ /* 0x000fe2000000004e */
[----:B------:R-:W-:Y:S01]  /*5960*/  FFMA R26, R19, R13, R6 ;  /* 0x0000000d131a7223 */ /* 0x000fe20000000006 */
[----:B------:R-:W5:Y:S01]  /*5970*/  LDS.128 R48, [R97+0x1e0] ;  /* 0x0001e00061307984 */ /* 0x000f620000000c00 */
[C---:B------:R-:W-:Y:S01]  /*5980*/  FFMA R25, R12.reuse, R11, R5 ;  /* 0x0000000b0c197223 */ /* 0x040fe20000000005 */
[C---:B------:R-:W-:Y:S01]  /*5990*/  FFMA R52, R11.reuse, R13, R18 ;  /* 0x0000000d0b347223 */ /* 0x040fe20000000012 */
[CC--:B------:R-:W-:Y:S01]  /*59a0*/  FFMA R3, R11.reuse, R14.reuse, R3 ;  /* 0x0000000e0b037223 */ /* 0x0c0fe20000000003 */
[----:B------:R-:W-:Y:S01]  /*59b0*/  FFMA R54, R11, R15, R10 ;  /* 0x0000000f0b367223 */ /* 0x000fe2000000000a */
[----:B------:R-:W-:Y:S01]  /*59c0*/  FFMA R56, R23, R13, R9 ;  /* 0x0000000d17387223 */ /* 0x000fe20000000009 */
[----:B------:R-:W5:Y:S01]  /*59d0*/  LDS.128 R4, [R97+0x270] ;  /* 0x0002700061047984 */ /* 0x000f620000000c00 */
[C---:B------:R-:W-:Y:S01]  /*59e0*/  FFMA R95, R12.reuse, R59, R95 ;  /* 0x0000003b0c5f7223 */ /* 0x040fe2000000005f */
[CC--:B------:R-:W-:Y:S01]  /*59f0*/  FFMA R101, R59.reuse, R14.reuse, R101 ;  /* 0x0000000e3b657223 */ /* 0x0c0fe20000000065 */
[----:B------:R-:W-:Y:S01]  /*5a00*/  FFMA R58, R59, R15, R58 ;  /* 0x0000000f3b3a7223 */ /* 0x000fe2000000003a */
[C---:B------:R-:W-:Y:S01]  /*5a10*/  FFMA R81, R12.reuse, R19, R81 ;  /* 0x000000130c517223 */ /* 0x040fe20000000051 */
[CC--:B------:R-:W-:Y:S01]  /*5a20*/  FFMA R119, R19.reuse, R14.reuse, R119 ;  /* 0x0000000e13777223 */ /* 0x0c0fe20000000077 */
[----:B------:R-:W-:Y:S01]  /*5a30*/  FFMA R102, R19, R15, R102 ;  /* 0x0000000f13667223 */ /* 0x000fe20000000066 */
[C---:B------:R-:W-:Y:S01]  /*5a40*/  FFMA R61, R12.reuse, R23, R61 ;  /* 0x000000170c3d7223 */ /* 0x040fe2000000003d */
[C---:B------:R-:W-:Y:S01]  /*5a50*/  FFMA R121, R23.reuse, R14, R121 ;  /* 0x0000000e17797223 */ /* 0x040fe20000000079 */
[----:B------:R-:W-:Y:S01]  /*5a60*/  FFMA R62, R23, R15, R62 ;  /* 0x0000000f173e7223 */ /* 0x000fe2000000003e */
[----:B------:R-:W-:Y:S01]  /*5a70*/  FFMA R63, R12, R27, R63 ;  /* 0x0000001b0c3f7223 */ /* 0x000fe2000000003f */
[C---:B-1----:R-:W-:Y:S01]  /*5a80*/  FFMA R94, R28.reuse, R39, R90 ;  /* 0x000000271c5e7223 */ /* 0x042fe2000000005a */
        /* <DEDUP_REMOVED lines=8> */
[----:B------:R-:W1:Y:S01]  /*5b10*/  LDS.128 R8, [R97+0x300] ;  /* 0x0003000061087984 */ /* 0x000e620000000c00 */
[C---:B------:R-:W-:Y:S01]  /*5b20*/  FFMA R107, R28.reuse, R34, R111 ;  /* 0x000000221c6b7223 */ /* 0x040fe2000000006f */
[----:B------:R-:W-:Y:S01]  /*5b30*/  FFMA R28, R28, R35, R106 ;  /* 0x000000231c1c7223 */ /* 0x000fe2000000006a */
[C---:B---3--:R-:W-:Y:S01]  /*5b40*/  FFMA R108, R40.reuse, R37, R68 ;  /* 0x00000025286c7223 */ /* 0x048fe20000000044 */
[C---:B------:R-:W-:Y:S01]  /*5b50*/  FFMA R106, R40.reuse, R36, R17 ;  /* 0x00000024286a7223 */ /* 0x040fe20000000011 */
[C---:B------:R-:W-:Y:S01]  /*5b60*/  FFMA R68, R40.reuse, R33, R16 ;  /* 0x0000002128447223 */ /* 0x040fe20000000010 */
[----:B------:R-:W2:Y:S01]  /*5b70*/  LDS.128 R12, [R97+0x390] ;  /* 0x00039000610c7984 */ /* 0x000ea20000000c00 */
[----:B------:R-:W-:Y:S01]  /*5b80*/  FFMA R118, R40, R38, R105 ;  /* 0x0000002628767223 */ /* 0x000fe20000000069 */
[C---:B----4-:R-:W-:Y:S01]  /*5b90*/  FFMA R105, R44.reuse, R37, R72 ;  /* 0x000000252c697223 */ /* 0x050fe20000000048 */
[C---:B------:R-:W-:Y:S01]  /*5ba0*/  FFMA R122, R44.reuse, R36, R21 ;  /* 0x000000242c7a7223 */ /* 0x040fe20000000015 */
[----:B------:R-:W3:Y:S01]  /*5bb0*/  LDS.128 R16, [R97+0x420] ;  /* 0x0004200061107984 */ /* 0x000ee20000000c00 */
        /* <DEDUP_REMOVED lines=16> */
[-C--:B------:R-:W-:Y:S01]  /*5cc0*/  FFMA R78, R48, R35.reuse, R78 ;  /* 0x00000023304e7223 */ /* 0x080fe2000000004e */
[----:B------:R-:W-:Y:S01]  /*5cd0*/  FFMA R40, R40, R35, R24 ;  /* 0x0000002328287223 */ /* 0x000fe20000000018 */
[C---:B------:R-:W-:Y:S01]  /*5ce0*/  FFMA R48, R4.reuse, R33, R26 ;  /* 0x0000002104307223 */ /* 0x040fe2000000001a */
[----:B------:R-:W4:Y:S01]  /*5cf0*/  LDS.128 R20, [R96+0xdd0] ;  /* 0x000dd00060147984 */ /* 0x000f220000000c00 */
[C---:B------:R-:W-:Y:S01]  /*5d00*/  FFMA R81, R4.reuse, R32, R81 ;  /* 0x0000002004517223 */ /* 0x040fe20000000051 */
[C---:B------:R-:W-:Y:S01]  /*5d10*/  FFMA R119, R4.reuse, R34, R119 ;  /* 0x0000002204777223 */ /* 0x040fe20000000077 */
[C---:B------:R-:W-:Y:S01]  /*5d20*/  FFMA R102, R4.reuse, R35, R102 ;  /* 0x0000002304667223 */ /* 0x040fe20000000066 */
[C---:B------:R-:W-:Y:S01]  /*5d30*/  FFMA R55, R4.reuse, R36, R55 ;  /* 0x0000002404377223 */ /* 0x040fe20000000037 */
[C---:B------:R-:W-:Y:S01]  /*5d40*/  FFMA R80, R4.reuse, R37, R80 ;  /* 0x0000002504507223 */ /* 0x040fe20000000050 */
[C---:B------:R-:W-:Y:S01]  /*5d50*/  FFMA R71, R4.reuse, R38, R71 ;  /* 0x0000002604477223 */ /* 0x040fe20000000047 */
[----:B------:R-:W-:Y:S01]  /*5d60*/  FFMA R112, R4, R39, R112 ;  /* 0x0000002704707223 */ /* 0x000fe20000000070 */
[C---:B-1----:R-:W-:Y:S01]  /*5d70*/  FFMA R53, R8.reuse, R32, R25 ;  /* 0x0000002008357223 */ /* 0x042fe20000000019 */
[C---:B------:R-:W-:Y:S01]  /*5d80*/  FFMA R52, R8.reuse, R33, R52 ;  /* 0x0000002108347223 */ /* 0x040fe20000000034 */
[----:B------:R-:W1:Y:S01]  /*5d90*/  LDS.128 R24, [R96+0xde0] ;  /* 0x000de00060187984 */ /* 0x000e620000000c00 */
[C---:B------:R-:W-:Y:S01]  /*5da0*/  FFMA R3, R8.reuse, R34, R3 ;  /* 0x0000002208037223 */ /* 0x040fe20000000003 */
[C---:B------:R-:W-:Y:S01]  /*5db0*/  FFMA R54, R8.reuse, R35, R54 ;  /* 0x0000002308367223 */ /* 0x040fe20000000036 */
[----:B------:R-:W-:Y:S01]  /*5dc0*/  FFMA R126, R8, R36, R57 ;  /* 0x00000024087e7223 */ /* 0x000fe20000000039 */
[C---:B--2---:R-:W-:Y:S01]  /*5dd0*/  FFMA R61, R12.reuse, R32, R61 ;  /* 0x000000200c3d7223 */ /* 0x044fe2000000003d */
[C---:B------:R-:W-:Y:S01]  /*5de0*/  FFMA R56, R12.reuse, R33, R56 ;  /* 0x000000210c387223 */ /* 0x040fe20000000038 */
[C---:B------:R-:W-:Y:S01]  /*5df0*/  FFMA R121, R12.reuse, R34, R121 ;  /* 0x000000220c797223 */ /* 0x040fe20000000079 */
[----:B------:R-:W-:Y:S01]  /*5e00*/  FFMA R62, R12, R35, R62 ;  /* 0x000000230c3e7223 */ /* 0x000fe2000000003e */
[C---:B---3--:R-:W-:Y:S01]  /*5e10*/  FFMA R63, R16.reuse, R32, R63 ;  /* 0x00000020103f7223 */ /* 0x048fe2000000003f */
[C---:B------:R-:W-:Y:S01]  /*5e20*/  FFMA R60, R16.reuse, R33, R60 ;  /* 0x00000021103c7223 */ /* 0x040fe2000000003c */
[C---:B------:R-:W-:Y:S01]  /*5e30*/  FFMA R103, R16.reuse, R34, R103 ;  /* 0x0000002210677223 */ /* 0x040fe20000000067 */
[----:B------:R-:W-:Y:S01]  /*5e40*/  FFMA R66, R16, R35, R66 ;  /* 0x0000002310427223 */ /* 0x000fe20000000042 */
[C---:B------:R-:W-:Y:S01]  /*5e50*/  FFMA R98, R8.reuse, R37, R98 ;  /* 0x0000002508627223 */ /* 0x040fe20000000062 */
[----:B------:R-:W2:Y:S01]  /*5e60*/  LDS.128 R32, [R96+0xee0] ;  /* 0x000ee00060207984 */ /* 0x000ea20000000c00 */
[C---:B------:R-:W-:Y:S01]  /*5e70*/  FFMA R4, R8.reuse, R38, R73 ;  /* 0x0000002608047223 */ /* 0x040fe20000000049 */
[----:B------:R-:W-:Y:S01]  /*5e80*/  FFMA R114, R8, R39, R114 ;  /* 0x0000002708727223 */ /* 0x000fe20000000072 */
[C---:B------:R-:W-:Y:S01]  /*5e90*/  FFMA R128, R12.reuse, R36, R65 ;  /* 0x000000240c807223 */ /* 0x040fe20000000041 */
[C---:B------:R-:W-:Y:S01]  /*5ea0*/  FFMA R100, R12.reuse, R37, R100 ;  /* 0x000000250c647223 */ /* 0x040fe20000000064 */
[C---:B------:R-:W-:Y:S01]  /*5eb0*/  FFMA R8, R12.reuse, R38, R75 ;  /* 0x000000260c087223 */ /* 0x040fe2000000004b */
[----:B------:R-:W-:Y:S01]  /*5ec0*/  FFMA R116, R12, R39, R116 ;  /* 0x000000270c747223 */ /* 0x000fe20000000074 */
[C---:B------:R-:W-:Y:S01]  /*5ed0*/  FFMA R36, R16.reuse, R36, R69 ;  /* 0x0000002410247223 */ /* 0x040fe20000000045 */
[C---:B------:R-:W-:Y:S01]  /*5ee0*/  FFMA R2, R16.reuse, R37, R2 ;  /* 0x0000002510027223 */ /* 0x040fe20000000002 */
[C---:B------:R-:W-:Y:S01]  /*5ef0*/  FFMA R12, R16.reuse, R38, R79 ;  /* 0x00000026100c7223 */ /* 0x040fe2000000004f */
[----:B------:R-:W-:Y:S01]  /*5f00*/  FFMA R120, R16, R39, R120 ;  /* 0x0000002710787223 */ /* 0x000fe20000000078 */
[C---:B----4-:R-:W-:Y:S01]  /*5f10*/  FFMA R117, R20.reuse, R29, R117 ;  /* 0x0000001d14757223 */ /* 0x050fe20000000075 */
[C---:B------:R-:W-:Y:S01]  /*5f20*/  FFMA R75, R29.reuse, R21, R64 ;  /* 0x000000151d4b7223 */ /* 0x040fe20000000040 */
[CC--:B------:R-:W-:Y:S01]  /*5f30*/  FFMA R74, R29.reuse, R22.reuse, R74 ;  /* 0x000000161d4a7223 */ /* 0x0c0fe2000000004a */
[----:B------:R-:W-:Y:S01]  /*5f40*/  FFMA R94, R29, R23, R94 ;  /* 0x000000171d5e7223 */ /* 0x000fe2000000005e */
        /* <DEDUP_REMOVED lines=8> */
[C---:B-1----:R-:W-:Y:S01]  /*5fd0*/  FFMA R59, R24.reuse, R29, R59 ;  /* 0x0000001d183b7223 */ /* 0x042fe2000000003b */
[C---:B------:R-:W-:Y:S01]  /*5fe0*/  FFMA R90, R29.reuse, R25, R90 ;  /* 0x000000191d5a7223 */ /* 0x040fe2000000005a */
[CC--:B------:R-:W-:Y:S01]  /*5ff0*/  FFMA R107, R29.reuse, R26.reuse, R107 ;  /* 0x0000001a1d6b7223 */ /* 0x0c0fe2000000006b */
[----:B------:R-:W-:Y:S01]  /*6000*/  FFMA R28, R29, R27, R28 ;  /* 0x0000001b1d1c7223 */ /* 0x000fe2000000001c */
[----:B------:R-:W-:Y:S01]  /*6010*/  FFMA R99, R24, R41, R99 ;  /* 0x0000002918637223 */ /* 0x000fe20000000063 */
[C---:B------:R-:W-:Y:S01]  /*6020*/  FFMA R29, R41.reuse, R25, R68 ;  /* 0x00000019291d7223 */ /* 0x040fe20000000044 */
[C---:B------:R-:W-:Y:S01]  /*6030*/  FFMA R109, R41.reuse, R26, R109 ;  /* 0x0000001a296d7223 */ /* 0x040fe2000000006d */
[----:B------:R-:W-:Y:S01]  /*6040*/  FFMA R40, R41, R27, R40 ;  /* 0x0000001b29287223 */ /* 0x000fe20000000028 */
        /* <DEDUP_REMOVED lines=28> */
[----:B------:R-:W1:Y:S01]  /*6210*/  LDS.128 R20, [R96+0xef0] ;  /* 0x000ef00060147984 */ /* 0x000e620000000c00 */
        /* <DEDUP_REMOVED lines=17> */
[----:B------:R-:W2:Y:S01]  /*6330*/  LDS.128 R24, [R96+0xff0] ;  /* 0x000ff00060187984 */ /* 0x000ea20000000c00 */
        /* <DEDUP_REMOVED lines=31> */
[----:B-1----:R-:W-:Y:S01]  /*6530*/  FFMA R59, R20, R30, R59 ;  /* 0x0000001e143b7223 */ /* 0x002fe2000000003b */
[----:B------:R-:W1:Y:S01]  /*6540*/  LDS.128 R32, [R96+0x1000] ;  /* 0x0010000060207984 */ /* 0x000e620000000c00 */
        /* <DEDUP_REMOVED lines=27> */
[----:B--2---:R-:W-:Y:S01]  /*6700*/  FFMA R49, R24, R7, R48 ;  /* 0x0000000718317223 */ /* 0x004fe20000000030 */
        /* <DEDUP_REMOVED lines=36> */
[C---:B-1----:R-:W-:Y:S01]  /*6950*/  FFMA R59, R32.reuse, R31, R59 ;  /* 0x0000001f203b7223 */ /* 0x042fe2000000003b */
[C---:B------:R-:W-:Y:S01]  /*6960*/  FFMA R90, R31.reuse, R33, R90 ;  /* 0x000000211f5a7223 */ /* 0x040fe2000000005a */
[CC--:B------:R-:W-:Y:S01]  /*6970*/  FFMA R107, R31.reuse, R34.reuse, R107 ;  /* 0x000000221f6b7223 */ /* 0x0c0fe2000000006b */
[----:B------:R-:W1:Y:S01]  /*6980*/  LDS.128 R36, [R96+0x1100] ;  /* 0x0011000060247984 */ /* 0x000e620000000c00 */
[----:B------:R-:W-:Y:S01]  /*6990*/  FFMA R16, R31, R35, R28 ;  /* 0x000000231f107223 */ /* 0x000fe2000000001c */
[----:B------:R-:W-:Y:S01]  /*69a0*/  FFMA R4, R43, R33, R30 ;  /* 0x000000212b047223 */ /* 0x000fe2000000001e */
[C---:B------:R-:W-:Y:S01]  /*69b0*/  FFMA R67, R32.reuse, R51, R67 ;  /* 0x0000003320437223 */ /* 0x040fe20000000043 */
[----:B------:R-:W2:Y:S01]  /*69c0*/  LDS.128 R24, [R96+0x1110] ;  /* 0x0011100060187984 */ /* 0x000ea20000000c00 */
[C---:B------:R-:W-:Y:S01]  /*69d0*/  FFMA R12, R51.reuse, R33, R46 ;  /* 0x00000021330c7223 */ /* 0x040fe2000000002e */
[CC--:B------:R-:W-:Y:S01]  /*69e0*/  FFMA R115, R51.reuse, R34.reuse, R115 ;  /* 0x0000002233737223 */ /* 0x0c0fe20000000073 */
[----:B------:R-:W-:Y:S01]  /*69f0*/  FFMA R78, R51, R35, R78 ;  /* 0x00000023334e7223 */ /* 0x000fe2000000004e */
[----:B------:R-:W3:Y:S01]  /*6a00*/  LDS.128 R52, [R97+0xd0] ;  /* 0x0000d00061347984 */ /* 0x000ee20000000c00 */
[C---:B------:R-:W-:Y:S01]  /*6a10*/  FFMA R99, R32.reuse, R43, R99 ;  /* 0x0000002b20637223 */ /* 0x040fe20000000063 */
[CC--:B------:R-:W-:Y:S01]  /*6a20*/  FFMA R109, R43.reuse, R34.reuse, R109 ;  /* 0x000000222b6d7223 */ /* 0x0c0fe2000000006d */
[----:B------:R-:W-:Y:S01]  /*6a30*/  FFMA R56, R43, R35, R40 ;  /* 0x000000232b387223 */ /* 0x000fe20000000028 */
[----:B------:R-:W4:Y:S01]  /*6a40*/  LDS.128 R28, [R97+0x160] ;  /* 0x00016000611c7984 */ /* 0x000f220000000c00 */
        /* <DEDUP_REMOVED lines=8> */
[C---:B------:R-:W-:Y:S01]  /*6ad0*/  FFMA R50, R7.reuse, R33, R50 ;  /* 0x0000002107327223 */ /* 0x040fe20000000032 */
        /* <DEDUP_REMOVED lines=31> */
[----:B------:R-:W2:Y:S01]  /*6cd0*/  LDS.128 R4, [R97+0x3a0] ;  /* 0x0003a00061047984 */ /* 0x000ea20000000c00 */
[C---:B------:R-:W-:Y:S01]  /*6ce0*/  FFMA R52, R28.reuse, R36, R9 ;  /* 0x000000241c347223 */ /* 0x040fe20000000009 */
[C---:B------:R-:W-:Y:S01]  /*6cf0*/  FFMA R72, R28.reuse, R25, R8 ;  /* 0x000000191c487223 */ /* 0x040fe20000000008 */
[C---:B------:R-:W-:Y:S01]  /*6d00*/  FFMA R124, R28.reuse, R38, R91 ;  /* 0x000000261c7c7223 */ /* 0x040fe2000000005b */
[----:B------:R-:W3:Y:S01]  /*6d10*/  LDS.128 R8, [R97+0x430] ;  /* 0x0004300061087984 */ /* 0x000ee20000000c00 */
        /* <DEDUP_REMOVED lines=28> */
[----:B------:R-:W1:Y:S01]  /*6ee0*/  LDS.128 R12, [R96+0x1210] ;  /* 0x00121000600c7984 */ /* 0x000e620000000c00 */
        /* <DEDUP_REMOVED lines=13> */
[----:B------:R-:W2:Y:S01]  /*6fc0*/  LDS.128 R36, [R96+0x1220] ;  /* 0x0012200060247984 */ /* 0x000ea20000000c00 */
[C---:B------:R-:W-:Y:S01]  /*6fd0*/  FFMA R32, R8.reuse, R25, R32 ;  /* 0x0000001908207223 */ /* 0x040fe20000000020 */
[C---:B------:R-:W-:Y:S01]  /*6fe0*/  FFMA R103, R8.reuse, R26, R103 ;  /* 0x0000001a08677223 */ /* 0x040fe20000000067 */
[----:B------:R-:W-:-:S02]  /*6ff0*/  FFMA R66, R8, R27, R66 ;  /* 0x0000001b08427223 */ /* 0x000fc40000000042 */
[----:B------:R-:W3:Y:S01]  /*7000*/  LDS.128 R24, [R96+0x1320] ;  /* 0x0013200060187984 */ /* 0x000ee20000000c00 */
[C---:B-1----:R-:W-:Y:S01]  /*7010*/  FFMA R69, R12.reuse, R45, R91 ;  /* 0x0000002d0c457223 */ /* 0x042fe2000000005b */
        /* <DEDUP_REMOVED lines=31> */
[C---:B--2---:R-:W-:Y:S01]  /*7210*/  FFMA R16, R36.reuse, R21, R35 ;  /* 0x0000001524107223 */ /* 0x044fe20000000023 */
        /* <DEDUP_REMOVED lines=23> */
[----:B---3--:R-:W-:Y:S01]  /*7390*/  FFMA R120, R22, R26, R34 ;  /* 0x0000001a16787223 */ /* 0x008fe20000000022 */
[C---:B------:R-:W-:Y:S01]  /*73a0*/  FFMA R81, R36.reuse, R45, R81 ;  /* 0x0000002d24517223 */ /* 0x040fe20000000051 */
[-C--:B------:R-:W-:Y:S01]  /*73b0*/  FFMA R119, R45, R38.reuse, R119 ;  /* 0x000000262d777223 */ /* 0x080fe20000000077 */
[C---:B------:R-:W-:Y:S01]  /*73c0*/  FFMA R61, R36.reuse, R5, R61 ;  /* 0x00000005243d7223 */ /* 0x040fe2000000003d */
[-C--:B------:R-:W-:Y:S01]  /*73d0*/  FFMA R121, R5, R38.reuse, R121 ;  /* 0x0000002605797223 */ /* 0x080fe20000000079 */
[----:B------:R-:W-:Y:S01]  /*73e0*/  FFMA R63, R36, R9, R63 ;  /* 0x00000009243f7223 */ /* 0x000fe2000000003f */
[----:B------:R-:W-:Y:S01]  /*73f0*/  FFMA R103, R9, R38, R103 ;  /* 0x0000002609677223 */ /* 0x000fe20000000067 */
[----:B------:R-:W2:Y:S01]  /*7400*/  LDS.128 R32, [R96+0x1430] ;  /* 0x0014300060207984 */ /* 0x000ea20000000c00 */
        /* <DEDUP_REMOVED lines=32> */
[----:B------:R-:W3:Y:S01]  /*7610*/  LDS.128 R24, [R96+0x1440] ;  /* 0x0014400060187984 */ /* 0x000ee20000000c00 */
[-C--:B------:R-:W-:Y:S01]  /*7620*/  FFMA R66, R9, R39.reuse, R66 ;  /* 0x0000002709427223 */ /* 0x080fe20000000042 */
[----:B-1----:R-:W-:Y:S01]  /*7630*/  FFMA R9, R22, R14, R28 ;  /* 0x0000000e16097223 */ /* 0x002fe2000000001c */
[----:B------:R-:W-:Y:S01]  /*7640*/  FFMA R62, R5, R39, R62 ;  /* 0x00000027053e7223 */ /* 0x000fe2000000003e */
[----:B------:R-:W-:Y:S01]  /*7650*/  FFMA R95, R12, R30, R95 ;  /* 0x0000001e0c5f7223 */ /* 0x000fe2000000005f */
[C---:B------:R-:W-:Y:S01]  /*7660*/  FFMA R28, R30.reuse, R13, R53 ;  /* 0x0000000d1e1c7223 */ /* 0x040fe20000000035 */
[C---:B------:R-:W-:Y:S01]  /*7670*/  FFMA R101, R30.reuse, R14, R101 ;  /* 0x0000000e1e657223 */ /* 0x040fe20000000065 */
        /* <DEDUP_REMOVED lines=20> */
[----:B--2---:R-:W-:Y:S01]  /*77c0*/  FFMA R75, R7, R34, R2 ;  /* 0x00000022074b7223 */ /* 0x004fe20000000002 */
        /* <DEDUP_REMOVED lines=40> */
[----:B------:R-:W-:Y:S01]  /*7a50*/  FFMA R116, R7, R35, R116 ;  /* 0x0000002307747223 */ /* 0x000fe20000000074 */
[C---:B---3--:R-:W-:Y:S01]  /*7a60*/  FFMA R5, R24.reuse, R23, R5 ;  /* 0x0000001718057223 */ /* 0x048fe20000000005 */
[C---:B------:R-:W-:Y:S01]  /*7a70*/  FFMA R4, R23.reuse, R25, R90 ;  /* 0x0000001917047223 */ /* 0x040fe2000000005a */
[CC--:B------:R-:W-:Y:S01]  /*7a80*/  FFMA R9, R23.reuse, R26.reuse, R9 ;  /* 0x0000001a17097223 */ /* 0x0c0fe20000000009 */
[----:B------:R-:W-:Y:S01]  /*7a90*/  FFMA R8, R23, R27, R20 ;  /* 0x0000001b17087223 */ /* 0x000fe20000000014 */
[----:B------:R-:W2:Y:S01]  /*7aa0*/  LDS.128 R32, [R96+0x1550] ;  /* 0x0015500060207984 */ /* 0x000ea20000000c00 */
[----:B------:R-:W-:Y:S01]  /*7ab0*/  FFMA R16, R55, R25, R16 ;  /* 0x0000001937107223 */ /* 0x000fe20000000010 */
[C---:B------:R-:W-:Y:S01]  /*7ac0*/  FFMA R67, R24.reuse, R43, R67 ;  /* 0x0000002b18437223 */ /* 0x040fe20000000043 */
[C---:B------:R-:W-:Y:S01]  /*7ad0*/  FFMA R52, R43.reuse, R25, R30 ;  /* 0x000000192b347223 */ /* 0x040fe2000000001e */
[----:B------:R-:W3:Y:S01]  /*7ae0*/  LDS.128 R20, [R97+0xe0] ;  /* 0x0000e00061147984 */ /* 0x000ee20000000c00 */
[CC--:B------:R-:W-:Y:S01]  /*7af0*/  FFMA R115, R43.reuse, R26.reuse, R115 ;  /* 0x0000001a2b737223 */ /* 0x0c0fe20000000073 */
[----:B------:R-:W-:Y:S01]  /*7b00*/  FFMA R78, R43, R27, R78 ;  /* 0x0000001b2b4e7223 */ /* 0x000fe2000000004e */
[C---:B------:R-:W-:Y:S01]  /*7b10*/  FFMA R81, R24.reuse, R47, R81 ;  /* 0x0000002f18517223 */ /* 0x040fe20000000051 */
[----:B------:R-:W4:Y:S01]  /*7b20*/  LDS.128 R48, [R97+0x170] ;  /* 0x0001700061307984 */ /* 0x000f220000000c00 */
        /* <DEDUP_REMOVED lines=11> */
[C---:B------:R-:W-:Y:S01]  /*7be0*/  FFMA R47, R24.reuse, R19, R29 ;  /* 0x00000013182f7223 */ /* 0x040fe2000000001d */
[C---:B------:R-:W-:Y:S01]  /*7bf0*/  FFMA R61, R24.reuse, R7, R61 ;  /* 0x00000007183d7223 */ /* 0x040fe2000000003d */
[C---:B------:R-:W-:Y:S01]  /*7c00*/  FFMA R60, R7.reuse, R25, R18 ;  /* 0x00000019073c7223 */ /* 0x040fe20000000012 */
[CC--:B------:R-:W-:Y:S01]  /*7c10*/  FFMA R121, R7.reuse, R26.reuse, R121 ;  /* 0x0000001a07797223 */ /* 0x0c0fe20000000079 */
[----:B------:R-:W-:Y:S01]  /*7c20*/  FFMA R62, R7, R27, R62 ;  /* 0x0000001b073e7223 */ /* 0x000fe2000000003e */
[----:B------:R-:W5:Y:S01]  /*7c30*/  LDS.128 R28, [R97+0x290] ;  /* 0x00029000611c7984 */ /* 0x000f620000000c00 */
[-C--:B------:R-:W-:Y:S01]  /*7c40*/  FFMA R64, R11, R25.reuse, R6 ;  /* 0x000000190b407223 */ /* 0x080fe20000000006 */
[C---:B------:R-:W-:Y:S01]  /*7c50*/  FFMA R46, R19.reuse, R25, R46 ;  /* 0x00000019132e7223 */ /* 0x040fe2000000002e */
[C---:B------:R-:W-:Y:S01]  /*7c60*/  FFMA R3, R19.reuse, R26, R3 ;  /* 0x0000001a13037223 */ /* 0x040fe20000000003 */
[----:B------:R-:W-:Y:S01]  /*7c70*/  FFMA R74, R19, R27, R74 ;  /* 0x0000001b134a7223 */ /* 0x000fe2000000004a */
[----:B------:R-:W-:Y:S01]  /*7c80*/  FFMA R63, R24, R11, R63 ;  /* 0x0000000b183f7223 */ /* 0x000fe2000000003f */
[C---:B-1----:R-:W-:Y:S01]  /*7c90*/  FFMA R90, R12.reuse, R38, R107 ;  /* 0x000000260c5a7223 */ /* 0x042fe2000000006b */
[C---:B------:R-:W-:Y:S01]  /*7ca0*/  FFMA R118, R12.reuse, R39, R94 ;  /* 0x000000270c767223 */ /* 0x040fe2000000005e */
[C---:B------:R-:W-:Y:S01]  /*7cb0*/  FFMA R117, R12.reuse, R36, R117 ;  /* 0x000000240c757223 */ /* 0x040fe20000000075 */
[----:B------:R-:W-:Y:S01]  /*7cc0*/  FFMA R68, R12, R37, R68 ;  /* 0x000000250c447223 */ /* 0x000fe20000000044 */
[C---:B------:R-:W-:Y:S01]  /*7cd0*/  FFMA R103, R11.reuse, R26, R103 ;  /* 0x0000001a0b677223 */ /* 0x040fe20000000067 */
[----:B------:R-:W-:-:S02]  /*7ce0*/  FFMA R66, R11, R27, R66 ;  /* 0x0000001b0b427223 */ /* 0x000fc40000000042 */
[----:B------:R-:W1:Y:S01]  /*7cf0*/  LDS.128 R24, [R96+0x1650] ;  /* 0x0016500060187984 */ /* 0x000e620000000c00 */
[C---:B--2---:R-:W-:Y:S01]  /*7d00*/  FFMA R55, R12.reuse, R32, R5 ;  /* 0x000000200c377223 */ /* 0x044fe20000000005 */
[C---:B------:R-:W-:Y:S01]  /*7d10*/  FFMA R94, R12.reuse, R33, R4 ;  /* 0x000000210c5e7223 */ /* 0x040fe20000000004 */
[C---:B------:R-:W-:Y:S01]  /*7d20*/  FFMA R107, R12.reuse, R34, R9 ;  /* 0x000000220c6b7223 */ /* 0x040fe20000000009 */
[----:B------:R-:W-:Y:S01]  /*7d30*/  FFMA R12, R12, R35, R8 ;  /* 0x000000230c0c7223 */ /* 0x000fe20000000008 */
[C---:B---3--:R-:W-:Y:S01]  /*7d40*/  FFMA R122, R20.reuse, R37, R72 ;  /* 0x00000025147a7223 */ /* 0x048fe20000000048 */
        /* <DEDUP_REMOVED lines=8> */
[----:B------:R-:W3:Y:S01]  /*7dd0*/  LDS.128 R16, [R97+0x440] ;  /* 0x0004400061107984 */ /* 0x000ee20000000c00 */
[----:B------:R-:W-:Y:S01]  /*7de0*/  FFMA R56, R20, R35, R56 ;  /* 0x0000002314387223 */ /* 0x000fe20000000038 */
[C---:B----4-:R-:W-:Y:S01]  /*7df0*/  FFMA R20, R48.reuse, R36, R45 ;  /* 0x0000002430147223 */ /* 0x050fe2000000002d */
        /* <DEDUP_REMOVED lines=25> */
[----:B------:R-:W-:Y:S01]  /*7f90*/  FFMA R53, R24, R49, R20 ;  /* 0x0000003118357223 */ /* 0x000fe20000000014 */
[-C--:B------:R-:W-:Y:S01]  /*7fa0*/  FFMA R105, R41, R25.reuse, R80 ;  /* 0x0000001929697223 */ /* 0x080fe20000000050 */
[----:B------:R-:W-:Y:S01]  /*7fb0*/  FFMA R111, R29, R25, R98 ;  /* 0x000000191d6f7223 */ /* 0x000fe20000000062 */
        /* <DEDUP_REMOVED lines=22> */
[----:B------:R-:W1:Y:S01]  /*8120*/  LDS.128 R36, [R96+0x1660] ;  /* 0x0016600060247984 */ /* 0x000e620000000c00 */
[C---:B------:R-:W-:Y:S01]  /*8130*/  FFMA R64, R16.reuse, R33, R64 ;  /* 0x0000002110407223 */ /* 0x040fe20000000040 */
[C---:B------:R-:W-:Y:S01]  /*8140*/  FFMA R103, R16.reuse, R34, R103 ;  /* 0x0000002210677223 */ /* 0x040fe20000000067 */
[----:B------:R-:W-:Y:S01]  /*8150*/  FFMA R66, R16, R35, R66 ;  /* 0x0000002310427223 */ /* 0x000fe20000000042 */
[C---:B------:R-:W-:Y:S01]  /*8160*/  FFMA R65, R24.reuse, R29, R57 ;  /* 0x0000001d18417223 */ /* 0x040fe20000000039 */
[----:B------:R-:W2:Y:S01]  /*8170*/  LDS.128 R32, [R96+0x1760] ;  /* 0x0017600060207984 */ /* 0x000ea20000000c00 */
[-C--:B------:R-:W-:Y:S01]  /*8180*/  FFMA R2, R9, R26.reuse, R4 ;  /* 0x0000001a09027223 */ /* 0x080fe20000000004 */
        /* <DEDUP_REMOVED lines=120> */
[----:B------:R-:W-:Y:S01]  /*8910*/  FFMA R63, R24, R18, R63 ;  /* 0x00000012183f7223 */ /* 0x000fe2000000003f */
        /* <DEDUP_REMOVED lines=36> */
[C---:B------:R-:W-:Y:S01]  /*8b60*/  FFMA R106, R15.reuse, R33, R94 ;  /* 0x000000210f6a7223 */ /* 0x040fe2000000005e */
[CC--:B------:R-:W-:Y:S01]  /*8b70*/  FFMA R107, R15.reuse, R34.reuse, R107 ;  /* 0x000000220f6b7223 */ /* 0x0c0fe2000000006b */
[----:B------:R-:W1:Y:S01]  /*8b80*/  LDS.128 R44, [R96+0x1980] ;  /* 0x00198000602c7984 */ /* 0x000e620000000c00 */
[----:B------:R-:W-:Y:S01]  /*8b90*/  FFMA R18, R15, R35, R12 ;  /* 0x000000230f127223 */ /* 0x000fe2000000000c */
[C---:B------:R-:W-:Y:S01]  /*8ba0*/  FFMA R2, R23.reuse, R33, R14 ;  /* 0x0000002117027223 */ /* 0x040fe2000000000e */
[C---:B------:R-:W-:Y:S01]  /*8bb0*/  FFMA R99, R32.reuse, R23, R99 ;  /* 0x0000001720637223 */ /* 0x040fe20000000063 */
[----:B------:R-:W2:Y:S01]  /*8bc0*/  LDS.128 R36, [R96+0x1990] ;  /* 0x0019900060247984 */ /* 0x000ea20000000c00 */
[CC--:B------:R-:W-:Y:S01]  /*8bd0*/  FFMA R109, R23.reuse, R34.reuse, R109 ;  /* 0x00000022176d7223 */ /* 0x0c0fe2000000006d */
[----:B------:R-:W-:Y:S01]  /*8be0*/  FFMA R16, R23, R35, R56 ;  /* 0x0000002317107223 */ /* 0x000fe20000000038 */
[C---:B------:R-:W-:Y:S01]  /*8bf0*/  FFMA R4, R51.reuse, R33, R22 ;  /* 0x0000002133047223 */ /* 0x040fe20000000016 */
[----:B------:R-:W3:Y:S01]  /*8c00*/  LDS.128 R52, [R97+0xf0] ;  /* 0x0000f00061347984 */ /* 0x000ee20000000c00 */
[C---:B------:R-:W-:Y:S01]  /*8c10*/  FFMA R95, R32.reuse, R51, R95 ;  /* 0x00000033205f7223 */ /* 0x040fe2000000005f */
[CC--:B------:R-:W-:Y:S01]  /*8c20*/  FFMA R101, R51.reuse, R34.reuse, R101 ;  /* 0x0000002233657223 */ /* 0x0c0fe20000000065 */
[----:B------:R-:W-:Y:S01]  /*8c30*/  FFMA R48, R51, R35, R58 ;  /* 0x0000002333307223 */ /* 0x000fe2000000003a */
[----:B------:R-:W4:Y:S01]  /*8c40*/  LDS.128 R12, [R97+0x180] ;  /* 0x00018000610c7984 */ /* 0x000f220000000c00 */
        /* <DEDUP_REMOVED lines=9> */
[----:B------:R-:W5:Y:S01]  /*8ce0*/  LDS.128 R40, [R97+0x2a0] ;  /* 0x0002a00061287984 */ /* 0x000f620000000c00 */
        /* <DEDUP_REMOVED lines=11> */
[----:B------:R-:W-:-:S02]  /*8da0*/  FFMA R66, R19, R35, R66 ;  /* 0x0000002313427223 */ /* 0x000fc40000000042 */
[----:B------:R-:W5:Y:S01]  /*8db0*/  LDS.128 R32, [R97+0x450] ;  /* 0x0004500061207984 */ /* 0x000f620000000c00 */
[C---:B-1----:R-:W-:Y:S01]  /*8dc0*/  FFMA R94, R24.reuse, R46, R57 ;  /* 0x0000002e185e7223 */ /* 0x042fe20000000039 */
[C---:B------:R-:W-:Y:S01]  /*8dd0*/  FFMA R117, R24.reuse, R44, R117 ;  /* 0x0000002c18757223 */ /* 0x040fe20000000075 */
[C---:B------:R-:W-:Y:S01]  /*8de0*/  FFMA R60, R24.reuse, R45, R60 ;  /* 0x0000002d183c7223 */ /* 0x040fe2000000003c */
[C---:B------:R-:W-:Y:S01]  /*8df0*/  FFMA R118, R24.reuse, R47, R118 ;  /* 0x0000002f18767223 */ /* 0x040fe20000000076 */
[C---:B--2---:R-:W-:Y:S01]  /*8e00*/  FFMA R51, R24.reuse, R36, R59 ;  /* 0x0000002418337223 */ /* 0x044fe2000000003b */
[C---:B------:R-:W-:Y:S01]  /*8e10*/  FFMA R106, R24.reuse, R37, R106 ;  /* 0x00000025186a7223 */ /* 0x040fe2000000006a */
[----:B------:R-:W1:Y:S01]  /*8e20*/  LDS.128 R56, [R97+0x330] ;  /* 0x0003300061387984 */ /* 0x000e620000000c00 */
[----:B------:R-:W-:Y:S01]  /*8e30*/  FFMA R11, R24, R38, R107 ;  /* 0x00000026180b7223 */ /* 0x000fe2000000006b */
[C---:B---3--:R-:W-:Y:S01]  /*8e40*/  FFMA R108, R52.reuse, R44, R71 ;  /* 0x0000002c346c7223 */ /* 0x048fe20000000047 */
        /* <DEDUP_REMOVED lines=8> */
[C---:B----4-:R-:W-:Y:S01]  /*8ed0*/  FFMA R124, R12.reuse, R45, R68 ;  /* 0x0000002d0c7c7223 */ /* 0x050fe20000000044 */
        /* <DEDUP_REMOVED lines=24> */
[----:B------:R-:W3:Y:S01]  /*9060*/  LDS.128 R4, [R96+0x1a90] ;  /* 0x001a900060047984 */ /* 0x000ee20000000c00 */
[C---:B------:R-:W-:Y:S01]  /*9070*/  FFMA R63, R32.reuse, R36, R63 ;  /* 0x00000024203f7223 */ /* 0x040fe2000000003f */
[CC--:B------:R-:W-:Y:S01]  /*9080*/  FFMA R10, R32.reuse, R37.reuse, R10 ;  /* 0x00000025200a7223 */ /* 0x0c0fe2000000000a */
[----:B------:R-:W-:Y:S01]  /*9090*/  FFMA R103, R32, R38, R103 ;  /* 0x0000002620677223 */ /* 0x000fe20000000067 */
[C---:B-1----:R-:W-:Y:S01]  /*90a0*/  FFMA R126, R56.reuse, R44, R29 ;  /* 0x0000002c387e7223 */ /* 0x042fe2000000001d */
[C---:B------:R-:W-:Y:S01]  /*90b0*/  FFMA R9, R56.reuse, R36, R31 ;  /* 0x0000002438097223 */ /* 0x040fe2000000001f */
[C---:B------:R-:W-:Y:S01]  /*90c0*/  FFMA R40, R56.reuse, R37, R30 ;  /* 0x0000002538287223 */ /* 0x040fe2000000001e */
[C---:B------:R-:W-:Y:S01]  /*90d0*/  FFMA R3, R56.reuse, R38, R3 ;  /* 0x0000002638037223 */ /* 0x040fe20000000003 */
[----:B------:R-:W1:Y:S01]  /*90e0*/  LDS.128 R28, [R96+0x1aa0] ;  /* 0x001aa000601c7984 */ /* 0x000e620000000c00 */
[-C--:B------:R-:W-:Y:S01]  /*90f0*/  FFMA R74, R56, R39.reuse, R74 ;  /* 0x00000027384a7223 */ /* 0x080fe2000000004a */
[C---:B------:R-:W-:Y:S01]  /*9100*/  FFMA R66, R32.reuse, R39, R66 ;  /* 0x0000002720427223 */ /* 0x040fe20000000042 */
[----:B------:R-:W-:Y:S01]  /*9110*/  FFMA R130, R32, R44, R69 ;  /* 0x0000002c20827223 */ /* 0x000fe20000000045 */
[C---:B------:R-:W-:Y:S01]  /*9120*/  FFMA R123, R56.reuse, R45, R80 ;  /* 0x0000002d387b7223 */ /* 0x040fe20000000050 */
[C---:B------:R-:W-:Y:S01]  /*9130*/  FFMA R80, R56.reuse, R46, R75 ;  /* 0x0000002e38507223 */ /* 0x040fe2000000004b */
[----:B------:R-:W-:Y:S01]  /*9140*/  FFMA R114, R56, R47, R114 ;  /* 0x0000002f38727223 */ /* 0x000fe20000000072 */
[----:B------:R-:W-:Y:S01]  /*9150*/  FFMA R100, R32, R45, R100 ;  /* 0x0000002d20647223 */ /* 0x000fe20000000064 */
[C---:B--2---:R-:W-:Y:S01]  /*9160*/  FFMA R61, R16.reuse, R36, R61 ;  /* 0x00000024103d7223 */ /* 0x044fe2000000003d */
[C---:B------:R-:W-:Y:S01]  /*9170*/  FFMA R90, R16.reuse, R37, R90 ;  /* 0x00000025105a7223 */ /* 0x040fe2000000005a */
[C---:B------:R-:W-:Y:S01]  /*9180*/  FFMA R121, R16.reuse, R38, R121 ;  /* 0x0000002610797223 */ /* 0x040fe20000000079 */
[C---:B------:R-:W-:Y:S01]  /*9190*/  FFMA R62, R16.reuse, R39, R62 ;  /* 0x00000027103e7223 */ /* 0x040fe2000000003e */
[----:B------:R-:W-:Y:S01]  /*91a0*/  FFMA R128, R16, R44, R49 ;  /* 0x0000002c10807223 */ /* 0x000fe20000000031 */
[----:B------:R-:W2:Y:S01]  /*91b0*/  LDS.128 R36, [R96+0x1ba0] ;  /* 0x001ba00060247984 */ /* 0x000ea20000000c00 */
[----:B------:R-:W-:Y:S01]  /*91c0*/  FFMA R44, R32, R47, R8 ;  /* 0x0000002f202c7223 */ /* 0x000fe20000000008 */
[C---:B------:R-:W-:Y:S01]  /*91d0*/  FFMA R98, R16.reuse, R45, R98 ;  /* 0x0000002d10627223 */ /* 0x040fe20000000062 */
[CC--:B------:R-:W-:Y:S01]  /*91e0*/  FFMA R56, R16.reuse, R46.reuse, R77 ;  /* 0x0000002e10387223 */ /* 0x0c0fe2000000004d */
[----:B------:R-:W-:Y:S01]  /*91f0*/  FFMA R116, R16, R47, R116 ;  /* 0x0000002f10747223 */ /* 0x000fe20000000074 */
[----:B------:R-:W-:Y:S01]  /*9200*/  FFMA R16, R32, R46, R91 ;  /* 0x0000002e20107223 */ /* 0x000fe2000000005b */
[----:B---3--:R-:W-:Y:S01]  /*9210*/  FFMA R32, R33, R7, R44 ;  /* 0x0000000721207223 */ /* 0x008fe2000000002c */
[C---:B------:R-:W-:Y:S01]  /*9220*/  FFMA R117, R4.reuse, R25, R117 ;  /* 0x0000001904757223 */ /* 0x040fe20000000075 */
[C---:B------:R-:W-:Y:S01]  /*9230*/  FFMA R77, R25.reuse, R5, R60 ;  /* 0x00000005194d7223 */ /* 0x040fe2000000003c */
[C---:B------:R-:W-:Y:S01]  /*9240*/  FFMA R94, R25.reuse, R6, R94 ;  /* 0x00000006195e7223 */ /* 0x040fe2000000005e */
[----:B------:R-:W-:Y:S01]  /*9250*/  FFMA R118, R25, R7, R118 ;  /* 0x0000000719767223 */ /* 0x000fe20000000076 */
        /* <DEDUP_REMOVED lines=54> */
[CC--:B------:R-:W-:Y:S01]  /*95c0*/  FFMA R121, R17.reuse, R30.reuse, R121 ;  /* 0x0000001e11797223 */ /* 0x0c0fe20000000079 */
[----:B------:R-:W-:Y:S01]  /*95d0*/  FFMA R62, R17, R31, R62 ;  /* 0x0000001f113e7223 */ /* 0x000fe2000000003e */
[C---:B------:R-:W-:Y:S01]  /*95e0*/  FFMA R17, R33.reuse, R29, R10 ;  /* 0x0000001d21117223 */ /* 0x040fe2000000000a */
[----:B--2---:R-:W-:Y:S01]  /*95f0*/  FFMA R108, R34, R37, R8 ;  /* 0x00000025226c7223 */ /* 0x004fe20000000008 */
[----:B------:R-:W-:Y:S01]  /*9600*/  FFMA R63, R28, R33, R63 ;  /* 0x000000211c3f7223 */ /* 0x000fe2000000003f */
[----:B------:R-:W2:Y:S01]  /*9610*/  LDS.128 R8, [R96+0x1cb0] ;  /* 0x001cb00060087984 */ /* 0x000ea20000000c00 */
[C---:B------:R-:W-:Y:S01]  /*9620*/  FFMA R103, R33.reuse, R30, R103 ;  /* 0x0000001e21677223 */ /* 0x040fe20000000067 */
[----:B------:R-:W-:Y:S01]  /*9630*/  FFMA R66, R33, R31, R66 ;  /* 0x0000001f21427223 */ /* 0x000fe20000000042 */
[-C--:B------:R-:W-:Y:S01]  /*9640*/  FFMA R64, R26, R37.reuse, R77 ;  /* 0x000000251a407223 */ /* 0x080fe2000000004d */
[----:B------:R-:W3:Y:S01]  /*9650*/  LDS.128 R28, [R96+0x1cc0] ;  /* 0x001cc000601c7984 */ /* 0x000ee20000000c00 */
[-C--:B------:R-:W-:Y:S01]  /*9660*/  FFMA R68, R54, R37.reuse, R91 ;  /* 0x0000002536447223 */ /* 0x080fe2000000005b */
[-C--:B------:R-:W-:Y:S01]  /*9670*/  FFMA R72, R14, R37.reuse, R107 ;  /* 0x000000250e487223 */ /* 0x080fe2000000006b */
[-C--:B------:R-:W-:Y:S01]  /*9680*/  FFMA R76, R22, R37.reuse, R111 ;  /* 0x00000025164c7223 */ /* 0x080fe2000000006f */
[-C--:B------:R-:W-:Y:S01]  /*9690*/  FFMA R90, R42, R37.reuse, R125 ;  /* 0x000000252a5a7223 */ /* 0x080fe2000000007d */
[-C--:B------:R-:W-:Y:S01]  /*96a0*/  FFMA R98, R58, R37.reuse, R123 ;  /* 0x000000253a627223 */ /* 0x080fe2000000007b */
[----:B------:R-:W-:Y:S01]  /*96b0*/  FFMA R100, R18, R37, R113 ;  /* 0x0000002512647223 */ /* 0x000fe20000000071 */
[----:B------:R-:W-:Y:S01]  /*96c0*/  FFMA R117, R36, R26, R117 ;  /* 0x0000001a24757223 */ /* 0x000fe20000000075 */
[CC--:B------:R-:W-:Y:S01]  /*96d0*/  FFMA R94, R26.reuse, R38.reuse, R94 ;  /* 0x000000261a5e7223 */ /* 0x0c0fe2000000005e */
        /* <DEDUP_REMOVED lines=10> */
[----:B------:R-:W-:Y:S01]  /*9780*/  FFMA R124, R22, R38, R79 ;  /* 0x00000026167c7223 */ /* 0x000fe2000000004f */
[----:B-1----:R-:W-:Y:S01]  /*9790*/  FFMA R33, R4, R26, R51 ;  /* 0x0000001a04217223 */ /* 0x002fe20000000033 */
[C---:B------:R-:W-:Y:S01]  /*97a0*/  FFMA R106, R26.reuse, R5, R106 ;  /* 0x000000051a6a7223 */ /* 0x040fe2000000006a */
[C---:B------:R-:W-:Y:S01]  /*97b0*/  FFMA R37, R26.reuse, R6, R44 ;  /* 0x000000061a257223 */ /* 0x040fe2000000002c */
[----:B------:R-:W-:Y:S01]  /*97c0*/  FFMA R26, R26, R7, R24 ;  /* 0x000000071a1a7223 */ /* 0x000fe20000000018 */
[-C--:B------:R-:W-:Y:S01]  /*97d0*/  FFMA R80, R58, R38.reuse, R80 ;  /* 0x000000263a507223 */ /* 0x080fe20000000050 */
[-C--:B------:R-:W-:Y:S01]  /*97e0*/  FFMA R12, R18, R38.reuse, R12 ;  /* 0x00000026120c7223 */ /* 0x080fe2000000000c */
[----:B------:R-:W-:Y:S01]  /*97f0*/  FFMA R16, R34, R38, R16 ;  /* 0x0000002622107223 */ /* 0x000fe20000000010 */
        /* <DEDUP_REMOVED lines=8> */
[----:B------:R-:W-:Y:S01]  /*9880*/  FFMA R95, R4, R14, R95 ;  /* 0x0000000e045f7223 */ /* 0x000fe2000000005f */
[C---:B------:R-:W-:Y:S01]  /*9890*/  FFMA R38, R14.reuse, R5, R53 ;  /* 0x000000050e267223 */ /* 0x040fe20000000035 */
[C---:B------:R-:W-:Y:S01]  /*98a0*/  FFMA R101, R14.reuse, R6, R101 ;  /* 0x000000060e657223 */ /* 0x040fe20000000065 */
[----:B------:R-:W-:Y:S01]  /*98b0*/  FFMA R54, R14, R7, R48 ;  /* 0x000000070e367223 */ /* 0x000fe20000000030 */
[-C--:B------:R-:W-:Y:S01]  /*98c0*/  FFMA R112, R42, R39.reuse, R112 ;  /* 0x000000272a707223 */ /* 0x080fe20000000070 */
[-C--:B------:R-:W-:Y:S01]  /*98d0*/  FFMA R114, R58, R39.reuse, R114 ;  /* 0x000000273a727223 */ /* 0x080fe20000000072 */
[-C--:B------:R-:W-:Y:S01]  /*98e0*/  FFMA R116, R18, R39.reuse, R116 ;  /* 0x0000002712747223 */ /* 0x080fe20000000074 */
[----:B------:R-:W-:Y:S01]  /*98f0*/  FFMA R32, R34, R39, R32 ;  /* 0x0000002722207223 */ /* 0x000fe20000000020 */
[-C--:B------:R-:W-:Y:S01]  /*9900*/  FFMA R14, R22, R5.reuse, R13 ;  /* 0x00000005160e7223 */ /* 0x080fe2000000000d */
[----:B------:R-:W-:Y:S01]  /*9910*/  FFMA R41, R4, R58, R41 ;  /* 0x0000003a04297223 */ /* 0x000fe20000000029 */
[C---:B------:R-:W-:Y:S01]  /*9920*/  FFMA R40, R58.reuse, R5, R40 ;  /* 0x000000053a287223 */ /* 0x040fe20000000028 */
[C---:B------:R-:W-:Y:S01]  /*9930*/  FFMA R13, R58.reuse, R6, R3 ;  /* 0x000000063a0d7223 */ /* 0x040fe20000000003 */
[-C--:B------:R-:W-:Y:S01]  /*9940*/  FFMA R74, R58, R7.reuse, R74 ;  /* 0x000000073a4a7223 */ /* 0x080fe2000000004a */
[----:B--2---:R-:W-:Y:S01]  /*9950*/  FFMA R77, R43, R10, R73 ;  /* 0x0000000a2b4d7223 */ /* 0x004fe20000000049 */
[----:B------:R-:W-:Y:S01]  /*9960*/  FFMA R67, R4, R22, R67 ;  /* 0x0000001604437223 */ /* 0x000fe20000000043 */
[C---:B------:R-:W-:Y:S01]  /*9970*/  FFMA R115, R22.reuse, R6, R115 ;  /* 0x0000000616737223 */ /* 0x040fe20000000073 */
        /* <DEDUP_REMOVED lines=11> */
[C---:B------:R-:W-:Y:S01]  /*9a30*/  FFMA R69, R8.reuse, R55, R2 ;  /* 0x0000003708457223 */ /* 0x040fe20000000002 */
[----:B------:R-:W-:Y:S01]  /*9a40*/  FFMA R57, R8, R35, R36 ;  /* 0x0000002308397223 */ /* 0x000fe20000000024 */
[----:B------:R-:W-:Y:S01]  /*9a50*/  FFMA R16, R23, R11, R0 ;  /* 0x0000000b17107223 */ /* 0x000fe20000000000 */
        /* <DEDUP_REMOVED lines=31> */
[C---:B---3--:R-:W-:Y:S01]  /*9c50*/  FFMA R33, R28.reuse, R27, R33 ;  /* 0x0000001b1c217223 */ /* 0x048fe20000000021 */
        /* <DEDUP_REMOVED lines=8> */
[-C--:B------:R-:W-:Y:S01]  /*9ce0*/  FFMA R128, R55, R31.reuse, R52 ;  /* 0x0000001f37807223 */ /* 0x080fe20000000034 */
[C---:B------:R-:W-:Y:S01]  /*9cf0*/  FFMA R122, R15.reuse, R31, R54 ;  /* 0x0000001f0f7a7223 */ /* 0x040fe20000000036 */
[----:B------:R-:W3:Y:S01]  /*9d00*/  LDS.128 R44, [R97+0x100] ;  /* 0x00010000612c7984 */ /* 0x000ee20000000c00 */
[-C--:B------:R-:W-:Y:S01]  /*9d10*/  FFMA R125, R15, R30.reuse, R101 ;  /* 0x0000001e0f7d7223 */ /* 0x080fe20000000065 */
[C---:B------:R-:W-:Y:S01]  /*9d20*/  FFMA R109, R28.reuse, R23, R67 ;  /* 0x000000171c6d7223 */ /* 0x040fe20000000043 */
[C---:B------:R-:W-:Y:S01]  /*9d30*/  FFMA R56, R23.reuse, R29, R14 ;  /* 0x0000001d17387223 */ /* 0x040fe2000000000e */
[----:B------:R-:W4:Y:S01]  /*9d40*/  LDS.128 R24, [R96+0x1ed0] ;  /* 0x001ed00060187984 */ /* 0x000f220000000c00 */
[CC--:B------:R-:W-:Y:S01]  /*9d50*/  FFMA R118, R23.reuse, R30.reuse, R115 ;  /* 0x0000001e17767223 */ /* 0x0c0fe20000000073 */
[----:B------:R-:W-:Y:S01]  /*9d60*/  FFMA R120, R23, R31, R78 ;  /* 0x0000001f17787223 */ /* 0x000fe2000000004e */
[CC--:B------:R-:W-:Y:S01]  /*9d70*/  FFMA R101, R43.reuse, R30.reuse, R119 ;  /* 0x0000001e2b657223 */ /* 0x0c0fe20000000077 */
[----:B------:R-:W5:Y:S01]  /*9d80*/  LDS.128 R52, [R96+0x1ee0] ;  /* 0x001ee00060347984 */ /* 0x000f620000000c00 */
[C---:B------:R-:W-:Y:S01]  /*9d90*/  FFMA R23, R28.reuse, R43, R81 ;  /* 0x0000002b1c177223 */ /* 0x040fe20000000051 */
[C---:B------:R-:W-:Y:S01]  /*9da0*/  FFMA R22, R43.reuse, R29, R22 ;  /* 0x0000001d2b167223 */ /* 0x040fe20000000016 */
[----:B------:R-:W-:Y:S01]  /*9db0*/  FFMA R20, R43, R31, R102 ;  /* 0x0000001f2b147223 */ /* 0x000fe20000000066 */
[C---:B------:R-:W-:Y:S01]  /*9dc0*/  FFMA R119, R28.reuse, R59, R41 ;  /* 0x0000003b1c777223 */ /* 0x040fe20000000029 */
[C---:B------:R-:W-:Y:S01]  /*9dd0*/  FFMA R60, R59.reuse, R29, R40 ;  /* 0x0000001d3b3c7223 */ /* 0x040fe20000000028 */
[----:B------:R-:W-:Y:S01]  /*9de0*/  FFMA R104, R59, R31, R74 ;  /* 0x0000001f3b687223 */ /* 0x000fe2000000004a */
[----:B------:R-:W5:Y:S01]  /*9df0*/  LDS.128 R40, [R97+0x190] ;  /* 0x0001900061287984 */ /* 0x000f620000000c00 */
        /* <DEDUP_REMOVED lines=9> */
[----:B------:R-:W-:Y:S01]  /*9e90*/  FFMA R95, R28, R15, R95 ;  /* 0x0000000f1c5f7223 */ /* 0x000fe2000000005f */
[----:B------:R-:W-:Y:S01]  /*9ea0*/  FFMA R94, R59, R30, R13 ;  /* 0x0000001e3b5e7223 */ /* 0x000fe2000000000d */
[C---:B-1----:R-:W-:Y:S01]  /*9eb0*/  FFMA R107, R48.reuse, R6, R107 ;  /* 0x00000006306b7223 */ /* 0x042fe2000000006b */
[C---:B------:R-:W-:Y:S01]  /*9ec0*/  FFMA R14, R48.reuse, R7, R36 ;  /* 0x00000007300e7223 */ /* 0x040fe20000000024 */
[C---:B------:R-:W-:Y:S01]  /*9ed0*/  FFMA R102, R48.reuse, R5, R2 ;  /* 0x0000000530667223 */ /* 0x040fe20000000002 */
[C---:B------:R-:W-:Y:S01]  /*9ee0*/  FFMA R117, R48.reuse, R4, R117 ;  /* 0x0000000430757223 */ /* 0x040fe20000000075 */
[C---:B--2---:R-:W-:Y:S01]  /*9ef0*/  FFMA R33, R48.reuse, R8, R33 ;  /* 0x0000000830217223 */ /* 0x044fe20000000021 */
[C---:B------:R-:W-:Y:S01]  /*9f00*/  FFMA R32, R48.reuse, R9, R32 ;  /* 0x0000000930207223 */ /* 0x040fe20000000020 */
[CC--:B------:R-:W-:Y:S01]  /*9f10*/  FFMA R81, R48.reuse, R10.reuse, R37 ;  /* 0x0000000a30517223 */ /* 0x0c0fe20000000025 */
[----:B------:R-:W-:Y:S01]  /*9f20*/  FFMA R48, R48, R11, R126 ;  /* 0x0000000b30307223 */ /* 0x000fe2000000007e */
[C---:B---3--:R-:W-:Y:S01]  /*9f30*/  FFMA R19, R44.reuse, R10, R123 ;  /* 0x0000000a2c137223 */ /* 0x048fe2000000007b */
[----:B------:R-:W1:Y:S01]  /*9f40*/  LDS.128 R36, [R97+0x220] ;  /* 0x0002200061247984 */ /* 0x000e620000000c00 */
[C---:B------:R-:W-:Y:S01]  /*9f50*/  FFMA R67, R44.reuse, R8, R99 ;  /* 0x000000082c437223 */ /* 0x040fe20000000063 */
[C---:B------:R-:W-:Y:S01]  /*9f60*/  FFMA R2, R44.reuse, R7, R34 ;  /* 0x000000072c027223 */ /* 0x040fe20000000022 */
[C---:B----4-:R-:W-:Y:S01]  /*9f70*/  FFMA R123, R49.reuse, R26, R107 ;  /* 0x0000001a317b7223 */ /* 0x050fe2000000006b */
[C---:B------:R-:W-:Y:S01]  /*9f80*/  FFMA R103, R49.reuse, R27, R14 ;  /* 0x0000001b31677223 */ /* 0x040fe2000000000e */
[C---:B------:R-:W-:Y:S01]  /*9f90*/  FFMA R68, R44.reuse, R5, R68 ;  /* 0x000000052c447223 */ /* 0x040fe20000000044 */
[----:B------:R-:W-:Y:S01]  /*9fa0*/  FFMA R69, R44, R4, R69 ;  /* 0x000000042c457223 */ /* 0x000fe20000000045 */
[----:B-----5:R-:W-:Y:S01]  /*9fb0*/  FFMA R107, R52, R49, R33 ;  /* 0x00000031346b7223 */ /* 0x020fe20000000021 */
[----:B------:R-:W-:Y:S01]  /*9fc0*/  FFMA R99, R49, R53, R32 ;  /* 0x0000003531637223 */ /* 0x000fe20000000020 */
[CC--:B------:R-:W-:Y:S01]  /*9fd0*/  FFMA R105, R44.reuse, R6.reuse, R105 ;  /* 0x000000062c697223 */ /* 0x0c0fe20000000069 */
[----:B------:R-:W2:Y:S01]  /*9fe0*/  LDS.128 R32, [R97+0x2b0] ;  /* 0x0002b00061207984 */ /* 0x000ea20000000c00 */
[C---:B------:R-:W-:Y:S01]  /*9ff0*/  FFMA R124, R44.reuse, R9, R124 ;  /* 0x000000092c7c7223 */ /* 0x040fe2000000007c */
[----:B------:R-:W-:Y:S01]  /*a000*/  FFMA R18, R44, R11, R128 ;  /* 0x0000000b2c127223 */ /* 0x000fe20000000080 */
[----:B------:R-:W-:Y:S01]  /*a010*/  FFMA R78, R24, R49, R117 ;  /* 0x00000031184e7223 */ /* 0x000fe20000000075 */
[C---:B------:R-:W-:Y:S01]  /*a020*/  FFMA R28, R40.reuse, R9, R12 ;  /* 0x00000009281c7223 */ /* 0x040fe2000000000c */
[C---:B------:R-:W-:Y:S01]  /*a030*/  FFMA R91, R40.reuse, R6, R91 ;  /* 0x00000006285b7223 */ /* 0x040fe2000000005b */
[----:B------:R-:W3:Y:S01]  /*a040*/  LDS.128 R12, [R97+0x340] ;  /* 0x00034000610c7984 */ /* 0x000ee20000000c00 */
[C---:B------:R-:W-:Y:S01]  /*a050*/  FFMA R29, R40.reuse, R10, R125 ;  /* 0x0000000a281d7223 */ /* 0x040fe2000000007d */
[----:B------:R-:W-:Y:S01]  /*a060*/  FFMA R65, R40, R4, R65 ;  /* 0x0000000428417223 */ /* 0x000fe20000000041 */
[----:B------:R-:W-:Y:S01]  /*a070*/  FFMA R125, R41, R26, R91 ;  /* 0x0000001a297d7223 */ /* 0x000fe2000000005b */
[----:B------:R-:W-:Y:S01]  /*a080*/  FFMA R102, R49, R25, R102 ;  /* 0x0000001931667223 */ /* 0x000fe20000000066 */
[-C--:B------:R-:W-:Y:S01]  /*a090*/  FFMA R91, R41, R54.reuse, R29 ;  /* 0x00000036295b7223 */ /* 0x080fe2000000001d */
[C---:B------:R-:W-:Y:S01]  /*a0a0*/  FFMA R81, R49.reuse, R54, R81 ;  /* 0x0000003631517223 */ /* 0x040fe20000000051 */
[----:B------:R-:W-:Y:S01]  /*a0b0*/  FFMA R48, R49, R55, R48 ;  /* 0x0000003731307223 */ /* 0x000fe20000000030 */
[C---:B------:R-:W-:Y:S01]  /*a0c0*/  FFMA R44, R45.reuse, R25, R68 ;  /* 0x000000192d2c7223 */ /* 0x040fe20000000044 */
[C---:B------:R-:W-:Y:S01]  /*a0d0*/  FFMA R49, R45.reuse, R27, R2 ;  /* 0x0000001b2d317223 */ /* 0x040fe20000000002 */
[-C--:B------:R-:W-:Y:S01]  /*a0e0*/  FFMA R66, R24, R45.reuse, R69 ;  /* 0x0000002d18427223 */ /* 0x080fe20000000045 */
[C---:B------:R-:W-:Y:S01]  /*a0f0*/  FFMA R121, R45.reuse, R26, R105 ;  /* 0x0000001a2d797223 */ /* 0x040fe20000000069 */
[----:B------:R-:W-:Y:S01]  /*a100*/  FFMA R67, R52, R45, R67 ;  /* 0x0000002d34437223 */ /* 0x000fe20000000043 */
[C---:B------:R-:W-:Y:S01]  /*a110*/  FFMA R59, R45.reuse, R53, R124 ;  /* 0x000000352d3b7223 */ /* 0x040fe2000000007c */
[C---:B------:R-:W-:Y:S01]  /*a120*/  FFMA R19, R45.reuse, R54, R19 ;  /* 0x000000362d137223 */ /* 0x040fe20000000013 */
[----:B------:R-:W-:Y:S01]  /*a130*/  FFMA R18, R45, R55, R18 ;  /* 0x000000372d127223 */ /* 0x000fe20000000012 */
[----:B------:R-:W-:Y:S01]  /*a140*/  FFMA R2, R40, R7, R110 ;  /* 0x0000000728027223 */ /* 0x000fe2000000006e */
        /* <DEDUP_REMOVED lines=12> */
[----:B------:R-:W-:Y:S01]  /*a210*/  FFMA R79, R52, R37, R29 ;  /* 0x00000025344f7223 */ /* 0x000fe2000000001d */
[C---:B------:R-:W-:Y:S01]  /*a220*/  FFMA R109, R37.reuse, R27, R16 ;  /* 0x0000001b256d7223 */ /* 0x040fe20000000010 */
[----:B------:R-:W-:Y:S01]  /*a230*/  FFMA R65, R37, R53, R56 ;  /* 0x0000003525417223 */ /* 0x000fe20000000038 */
[----:B------:R-:W1:Y:S01]  /*a240*/  LDS.128 R28, [R97+0x3d0] ;  /* 0x0003d000611c7984 */ /* 0x000e620000000c00 */
[-C--:B------:R-:W-:Y:S01]  /*a250*/  FFMA R63, R36, R4.reuse, R63 ;  /* 0x00000004243f7223 */ /* 0x080fe2000000003f */
[C---:B--2---:R-:W-:Y:S01]  /*a260*/  FFMA R21, R32.reuse, R4, R21 ;  /* 0x0000000420157223 */ /* 0x044fe20000000015 */
[C---:B------:R-:W-:Y:S01]  /*a270*/  FFMA R77, R32.reuse, R6, R77 ;  /* 0x00000006204d7223 */ /* 0x040fe2000000004d */
[C---:B------:R-:W-:Y:S01]  /*a280*/  FFMA R23, R32.reuse, R8, R23 ;  /* 0x0000000820177223 */ /* 0x040fe20000000017 */
[C---:B------:R-:W-:Y:S01]  /*a290*/  FFMA R22, R32.reuse, R9, R22 ;  /* 0x0000000920167223 */ /* 0x040fe20000000016 */
[C---:B------:R-:W-:Y:S01]  /*a2a0*/  FFMA R20, R32.reuse, R11, R20 ;  /* 0x0000000b20147223 */ /* 0x040fe20000000014 */
[----:B------:R-:W-:Y:S01]  /*a2b0*/  FFMA R69, R32, R10, R101 ;  /* 0x0000000a20457223 */ /* 0x000fe20000000065 */
[C---:B------:R-:W-:Y:S01]  /*a2c0*/  FFMA R16, R33.reuse, R26, R77 ;  /* 0x0000001a21107223 */ /* 0x040fe2000000004d */
[-C--:B------:R-:W-:Y:S01]  /*a2d0*/  FFMA R124, R24, R33.reuse, R21 ;  /* 0x00000021187c7223 */ /* 0x080fe20000000015 */
[----:B------:R-:W-:Y:S01]  /*a2e0*/  FFMA R101, R52, R33, R23 ;  /* 0x0000002134657223 */ /* 0x000fe20000000017 */
[C---:B------:R-:W-:Y:S01]  /*a2f0*/  FFMA R77, R33.reuse, R53, R22 ;  /* 0x00000035214d7223 */ /* 0x040fe20000000016 */
[----:B------:R-:W-:Y:S01]  /*a300*/  FFMA R56, R33, R55, R20 ;  /* 0x0000003721387223 */ /* 0x000fe20000000014 */
[C---:B---3--:R-:W-:Y:S01]  /*a310*/  FFMA R3, R12.reuse, R4, R3 ;  /* 0x000000040c037223 */ /* 0x048fe20000000003 */
[----:B------:R2:W3:Y:S01]  /*a320*/  LDS.128 R20, [R97+0x460] ;  /* 0x0004600061147984 */ /* 0x0004e20000000c00 */
[C---:B------:R-:W-:Y:S01]  /*a330*/  FFMA R75, R12.reuse, R6, R75 ;  /* 0x000000060c4b7223 */ /* 0x040fe2000000004b */
[C---:B------:R-:W-:Y:S01]  /*a340*/  FFMA R60, R12.reuse, R9, R60 ;  /* 0x000000090c3c7223 */ /* 0x040fe2000000003c */
[-C--:B------:R-:W-:Y:S01]  /*a350*/  FFMA R61, R12, R10.reuse, R94 ;  /* 0x0000000a0c3d7223 */ /* 0x080fe2000000005e */
[----:B------:R-:W-:Y:S01]  /*a360*/  FFMA R95, R52, R41, R95 ;  /* 0x00000029345f7223 */ /* 0x000fe2000000005f */
[----:B------:R-:W-:Y:S01]  /*a370*/  FFMA R2, R41, R55, R122 ;  /* 0x0000003729027223 */ /* 0x000fe2000000007a */
[----:B------:R-:W-:Y:S01]  /*a380*/  FFMA R72, R12, R11, R104 ;  /* 0x0000000b0c487223 */ /* 0x000fe20000000068 */
[----:B------:R-:W-:Y:S01]  /*a390*/  FFMA R41, R36, R10, R118 ;  /* 0x0000000a24297223 */ /* 0x000fe20000000076 */
[C---:B------:R-:W-:Y:S01]  /*a3a0*/  FFMA R131, R24.reuse, R13, R3 ;  /* 0x0000000d18837223 */ /* 0x040fe20000000003 */
[C---:B------:R-:W-:Y:S01]  /*a3b0*/  FFMA R104, R13.reuse, R26, R75 ;  /* 0x0000001a0d687223 */ /* 0x040fe2000000004b */
[----:B------:R-:W-:Y:S01]  /*a3c0*/  FFMA R118, R24, R37, R63 ;  /* 0x0000002518767223 */ /* 0x000fe2000000003f */
[C---:B------:R-:W-:Y:S01]  /*a3d0*/  FFMA R75, R13.reuse, R53, R60 ;  /* 0x000000350d4b7223 */ /* 0x040fe2000000003c */
[----:B------:R-:W-:Y:S01]  /*a3e0*/  FFMA R3, R13, R54, R61 ;  /* 0x000000360d037223 */ /* 0x000fe2000000003d */
[C---:B------:R-:W-:Y:S01]  /*a3f0*/  FFMA R76, R36.reuse, R5, R76 ;  /* 0x00000005244c7223 */ /* 0x040fe2000000004c */
[----:B------:R-:W4:Y:S01]  /*a400*/  LDS.128 R60, [R96+0x1fe0] ;  /* 0x001fe000603c7984 */ /* 0x000f220000000c00 */
[----:B------:R-:W-:Y:S01]  /*a410*/  FFMA R36, R36, R11, R120 ;  /* 0x0000000b24247223 */ /* 0x000fe20000000078 */
[C---:B------:R-:W-:Y:S01]  /*a420*/  FFMA R90, R32.reuse, R5, R90 ;  /* 0x00000005205a7223 */ /* 0x040fe2000000005a */
[----:B------:R-:W-:Y:S01]  /*a430*/  FFMA R112, R32, R7, R112 ;  /* 0x0000000720707223 */ /* 0x000fe20000000070 */
[C---:B------:R-:W-:Y:S01]  /*a440*/  FFMA R98, R12.reuse, R5, R98 ;  /* 0x000000050c627223 */ /* 0x040fe20000000062 */
[C---:B------:R-:W-:Y:S01]  /*a450*/  FFMA R114, R12.reuse, R7, R114 ;  /* 0x000000070c727223 */ /* 0x040fe20000000072 */
[----:B------:R-:W-:Y:S01]  /*a460*/  FFMA R119, R12, R8, R119 ;  /* 0x000000080c777223 */ /* 0x000fe20000000077 */
[C---:B------:R-:W-:Y:S01]  /*a470*/  FFMA R76, R37.reuse, R25, R76 ;  /* 0x00000019254c7223 */ /* 0x040fe2000000004c */
[CC--:B------:R-:W-:Y:S01]  /*a480*/  FFMA R41, R37.reuse, R54.reuse, R41 ;  /* 0x0000003625297223 */ /* 0x0c0fe20000000029 */
[----:B------:R-:W-:Y:S01]  /*a490*/  FFMA R36, R37, R55, R36 ;  /* 0x0000003725247223 */ /* 0x000fe20000000024 */
[C---:B------:R-:W-:Y:S01]  /*a4a0*/  FFMA R32, R33.reuse, R25, R90 ;  /* 0x0000001921207223 */ /* 0x040fe2000000005a */
[C---:B------:R-:W-:Y:S01]  /*a4b0*/  FFMA R37, R33.reuse, R27, R112 ;  /* 0x0000001b21257223 */ /* 0x040fe20000000070 */
[----:B------:R-:W-:Y:S01]  /*a4c0*/  FFMA R69, R33, R54, R69 ;  /* 0x0000003621457223 */ /* 0x000fe20000000045 */
[C---:B------:R-:W-:Y:S01]  /*a4d0*/  FFMA R127, R13.reuse, R25, R98 ;  /* 0x000000190d7f7223 */ /* 0x040fe20000000062 */
[C---:B------:R-:W-:Y:S01]  /*a4e0*/  FFMA R33, R13.reuse, R27, R114 ;  /* 0x0000001b0d217223 */ /* 0x040fe20000000072 */
[----:B--2---:R-:W-:Y:S01]  /*a4f0*/  FFMA R97, R52, R13, R119 ;  /* 0x0000000d34617223 */ /* 0x004fe20000000077 */
        /* <DEDUP_REMOVED lines=9> */
[----:B------:R-:W-:Y:S01]  /*a590*/  FFMA R135, R24, R29, R17 ;  /* 0x0000001d18877223 */ /* 0x000fe20000000011 */
[C---:B---3--:R-:W-:Y:S01]  /*a5a0*/  FFMA R108, R20.reuse, R5, R108 ;  /* 0x00000005146c7223 */ /* 0x048fe2000000006c */
        /* <DEDUP_REMOVED lines=14> */
[C---:B------:R-:W-:Y:S01]  /*a690*/  FFMA R29, R21.reuse, R25, R108 ;  /* 0x00000019151d7223 */ /* 0x040fe2000000006c */
[----:B------:R-:W1:Y:S01]  /*a6a0*/  LDS.128 R4, [R96+0x1ff0] ;  /* 0x001ff00060047984 */ /* 0x000e620000000c00 */
[C---:B------:R-:W-:Y:S01]  /*a6b0*/  FFMA R25, R21.reuse, R26, R73 ;  /* 0x0000001a15197223 */ /* 0x040fe20000000049 */
[C---:B------:R-:W-:Y:S01]  /*a6c0*/  FFMA R27, R21.reuse, R27, R0 ;  /* 0x0000001b151b7223 */ /* 0x040fe20000000000 */
[----:B------:R-:W-:Y:S01]  /*a6d0*/  FFMA R117, R52, R21, R113 ;  /* 0x0000001534757223 */ /* 0x000fe20000000071 */
[C---:B------:R-:W-:Y:S01]  /*a6e0*/  FFMA R115, R21.reuse, R53, R64 ;  /* 0x0000003515737223 */ /* 0x040fe20000000040 */
[C---:B------:R-:W-:Y:S01]  /*a6f0*/  FFMA R113, R21.reuse, R54, R9 ;  /* 0x0000003615717223 */ /* 0x040fe20000000009 */
[----:B------:R-:W-:Y:S01]  /*a700*/  FFMA R119, R21, R55, R106 ;  /* 0x0000003715777223 */ /* 0x000fe2000000006a */
[----:B----4-:R-:W-:Y:S01]  /*a710*/  FFMA R98, R46, R61, R44 ;  /* 0x0000003d2e627223 */ /* 0x010fe2000000002c */
[-C--:B------:R-:W-:Y:S01]  /*a720*/  FFMA R64, R34, R62.reuse, R16 ;  /* 0x0000003e22407223 */ /* 0x080fe20000000010 */
[----:B------:R-:W2:Y:S01]  /*a730*/  LDS.128 R52, [R96+0x20f0] ;  /* 0x0020f00060347984 */ /* 0x000ea20000000c00 */
[----:B------:R-:W-:Y:S01]  /*a740*/  FFMA R137, R24, R21, R57 ;  /* 0x0000001518897223 */ /* 0x000fe20000000039 */
[C---:B------:R-:W-:Y:S01]  /*a750*/  FFMA R44, R22.reuse, R62, R25 ;  /* 0x0000003e162c7223 */ /* 0x040fe20000000019 */
[----:B------:R-:W-:Y:S01]  /*a760*/  FFMA R16, R22, R63, R27 ;  /* 0x0000003f16107223 */ /* 0x000fe2000000001b */
[----:B------:R-:W-:Y:S01]  /*a770*/  FFMA R9, R60, R38, R118 ;  /* 0x000000263c097223 */ /* 0x000fe20000000076 */
[----:B------:R-:W3:Y:S01]  /*a780*/  LDS.128 R24, [R96+0x2100] ;  /* 0x0021000060187984 */ /* 0x000ee20000000c00 */
[-C--:B------:R-:W-:Y:S01]  /*a790*/  FFMA R80, R38, R61.reuse, R76 ;  /* 0x0000003d26507223 */ /* 0x080fe2000000004c */
        /* <DEDUP_REMOVED lines=8> */
[-C--:B------:R-:W-:Y:S01]  /*a820*/  FFMA R74, R34, R63.reuse, R37 ;  /* 0x0000003f224a7223 */ /* 0x080fe20000000025 */
[-C--:B------:R-:W-:Y:S01]  /*a830*/  FFMA R28, R14, R63.reuse, R33 ;  /* 0x0000003f0e1c7223 */ /* 0x080fe20000000021 */
[----:B------:R-:W-:Y:S01]  /*a840*/  FFMA R8, R30, R63, R94 ;  /* 0x0000003f1e087223 */ /* 0x000fe2000000005e */
[----:B------:R-:W-:Y:S01]  /*a850*/  FFMA R116, R42, R61, R40 ;  /* 0x0000003d2a747223 */ /* 0x000fe20000000028 */
        /* <DEDUP_REMOVED lines=8> */
[----:B------:R-:W-:Y:S01]  /*a8e0*/  FFMA R110, R22, R61, R29 ;  /* 0x0000003d166e7223 */ /* 0x000fe2000000001d */
[-C--:B------:R-:W-:Y:S01]  /*a8f0*/  FFMA R108, R50, R62.reuse, R123 ;  /* 0x0000003e326c7223 */ /* 0x080fe2000000007b */
[-C--:B------:R-:W-:Y:S01]  /*a900*/  FFMA R68, R38, R62.reuse, R68 ;  /* 0x0000003e26447223 */ /* 0x080fe20000000044 */
[----:B------:R-:W-:Y:S01]  /*a910*/  FFMA R40, R30, R62, R129 ;  /* 0x0000003e1e287223 */ /* 0x000fe20000000081 */
[----:B-1----:R-:W-:Y:S01]  /*a920*/  FFMA R37, R4, R46, R67 ;  /* 0x0000002e04257223 */ /* 0x002fe20000000043 */
[CC--:B------:R-:W-:Y:S01]  /*a930*/  FFMA R100, R46.reuse, R5.reuse, R59 ;  /* 0x000000052e647223 */ /* 0x0c0fe2000000003b */
[----:B------:R-:W-:Y:S01]  /*a940*/  FFMA R33, R46, R6, R19 ;  /* 0x000000062e217223 */ /* 0x000fe20000000013 */
[----:B------:R-:W-:Y:S01]  /*a950*/  FFMA R95, R4, R42, R95 ;  /* 0x0000002a045f7223 */ /* 0x000fe2000000005f */
[C---:B------:R-:W-:Y:S01]  /*a960*/  FFMA R94, R42.reuse, R5, R45 ;  /* 0x000000052a5e7223 */ /* 0x040fe2000000002d */
[-C--:B------:R-:W-:Y:S01]  /*a970*/  FFMA R91, R42, R6.reuse, R91 ;  /* 0x000000062a5b7223 */ /* 0x080fe2000000005b */
[-C--:B------:R-:W-:Y:S01]  /*a980*/  FFMA R104, R50, R63.reuse, R103 ;  /* 0x0000003f32687223 */ /* 0x080fe20000000067 */
[----:B------:R-:W-:Y:S01]  /*a990*/  FFMA R78, R38, R63, R109 ;  /* 0x0000003f264e7223 */ /* 0x000fe2000000006d */
[-C--:B------:R-:W-:Y:S01]  /*a9a0*/  FFMA R46, R46, R7.reuse, R18 ;  /* 0x000000072e2e7223 */ /* 0x080fe20000000012 */
[----:B------:R-:W-:Y:S01]  /*a9b0*/  FFMA R42, R42, R7, R2 ;  /* 0x000000072a2a7223 */ /* 0x000fe20000000002 */
[----:B------:R-:W-:Y:S01]  /*a9c0*/  FFMA R67, R34, R6, R69 ;  /* 0x0000000622437223 */ /* 0x000fe20000000045 */
[-C--:B------:R-:W-:Y:S01]  /*a9d0*/  FFMA R10, R30, R5.reuse, R71 ;  /* 0x000000051e0a7223 */ /* 0x080fe20000000047 */
[----:B------:R-:W-:Y:S01]  /*a9e0*/  FFMA R63, R4, R38, R79 ;  /* 0x00000026043f7223 */ /* 0x000fe2000000004f */
[CC--:B------:R-:W-:Y:S01]  /*a9f0*/  FFMA R62, R38.reuse, R5.reuse, R65 ;  /* 0x00000005263e7223 */ /* 0x0c0fe20000000041 */
        /* <DEDUP_REMOVED lines=15> */
[-C--:B------:R-:W-:Y:S01]  /*aaf0*/  FFMA R34, R34, R7.reuse, R56 ;  /* 0x0000000722227223 */ /* 0x080fe20000000038 */
[----:B------:R-:W-:Y:S01]  /*ab00*/  FFMA R13, R4, R30, R13 ;  /* 0x0000001e040d7223 */ /* 0x000fe2000000000d */
[C---:B------:R-:W-:Y:S01]  /*ab10*/  FFMA R21, R30.reuse, R6, R17 ;  /* 0x000000061e157223 */ /* 0x040fe20000000011 */
[-C--:B------:R-:W-:Y:S01]  /*ab20*/  FFMA R12, R30, R7.reuse, R12 ;  /* 0x000000071e0c7223 */ /* 0x080fe2000000000c */
[----:B------:R-:W-:Y:S01]  /*ab30*/  FFMA R22, R22, R7, R119 ;  /* 0x0000000716167223 */ /* 0x000fe20000000077 */
[C---:B--2---:R-:W-:Y:S01]  /*ab40*/  FFMA R99, R52.reuse, R47, R11 ;  /* 0x0000002f34637223 */ /* 0x044fe2000000000b */
[C---:B------:R-:W-:Y:S01]  /*ab50*/  FFMA R81, R52.reuse, R39, R9 ;  /* 0x0000002734517223 */ /* 0x040fe20000000009 */
        /* <DEDUP_REMOVED lines=62> */
[----:B------:R-:W-:Y:S06]  /*af40*/  BRA.U UP0, `(.L_x_24) ;  /* 0x00000001000c7547 */ /* 0x000fec000b800000 */
[----:B------:R-:W-:-:S04]  /*af50*/  DEPBAR.LE SB0, 0x0 ;  /* 0x000080000000791a */ /* 0x000fc80000000000 */
[----:B------:R-:W-:Y:S01]  /*af60*/  UMOV UR5, UR11 ;  /* 0x0000000b00057c82 */ /* 0x000fe20008000000 */
[----:B------:R-:W-:Y:S06]  /*af70*/  BAR.SYNC.DEFER_BLOCKING 0x0 ;  /* 0x0000000000007b1d */ /* 0x000fec0000010000 */
.L_x_24:
[----:B------:R-:W-:Y:S05]  /*af80*/  BRA.U UP1, `(.L_x_25) ;  /* 0xffffff6501747547 */ /* 0x000fea000b83ffff */
.L_x_0:
[----:B------:R-:W2:Y:S01]  /*af90*/  S2R R20, SR_TID.Y ;  /* 0x0000000000147919 */ /* 0x000ea20000002200 */
[----:B------:R-:W3:Y:S01]  /*afa0*/  LDCU UR6, c[0x0][0x398] ;  /* 0x00007300ff0677ac */ /* 0x000ee20008000800 */
[----:B------:R-:W-:Y:S01]  /*afb0*/  BSSY.RECONVERGENT B0, `(.L_x_26) ;  /* 0x000005c000007945 */ /* 0x000fe20003800200 */
[----:B------:R-:W-:Y:S02]  /*afc0*/  IADD3 R28, PT, PT, R70, 0x7, RZ ;  /* 0x00000007461c7810 */ /* 0x000fe40007ffe0ff */
[----:B--2---:R-:W-:-:S04]  /*afd0*/  SHF.L.U32 R29, R20, 0x3, RZ ;  /* 0x00000003141d7819 */ /* 0x004fc800000006ff */
[----:B------:R-:W-:-:S04]  /*afe0*/  LEA R29, R84, R29, 0x6 ;  /* 0x0000001d541d7211 */ /* 0x000fc800078e30ff */
[----:B---3--:R-:W-:-:S13]  /*aff0*/  ISETP.GE.AND P0, PT, R29, UR6, PT ;  /* 0x000000061d007c0c */ /* 0x008fda000bf06270 */
[----:B------:R-:W-:Y:S05]  /*b000*/  @P0 BRA `(.L_x_27) ;  /* 0x0000000400580947 */ /* 0x000fea0003800000 */
[----:B------:R-:W-:Y:S01]  /*b010*/  ISETP.GE.AND P0, PT, R28, UR6, PT ;  /* 0x000000061c007c0c */ /* 0x000fe2000bf06270 */
[----:B------:R-:W-:-:S12]  /*b020*/  IMAD R23, R29, UR6, R70 ;  /* 0x000000061d177c24 */ /* 0x000fd8000f8e0246 */
[----:B------:R-:W-:Y:S05]  /*b030*/  @P0 BRA `(.L_x_28) ;  /* 0x0000000000640947 */ /* 0x000fea0003800000 */
[----:B------:R-:W2:Y:S01]  /*b040*/  LDC.64 R30, c[0x0][0x390] ;  /* 0x0000e400ff1e7b82 */ /* 0x000ea20000000a00 */
[----:B------:R-:W3:Y:S01]  /*b050*/  LDCU UR4, c[0x0][0x3a0] ;  /* 0x00007400ff0477ac */ /* 0x000ee20008000800 */
[----:B------:R-:W4:Y:S01]  /*b060*/  LDCU UR5, c[0x0][0x39c] ;  /* 0x00007380ff0577ac */ /* 0x000f220008000800 */
[----:B--2---:R-:W-:-:S05]  /*b070*/  IMAD.WIDE R30, R23, 0x4, R30 ;  /* 0x00000004171e7825 */ /* 0x004fca00078e021e */
[----:B-1----:R-:W3:Y:S04]  /*b080*/  LDG.E.128 R20, desc[UR14][R30.64] ;  /* 0x0000000e1e147981 */ /* 0x002ee8000c1e1d00 */
[----:B------:R-:W2:Y:S01]  /*b090*/  LDG.E.128 R24, desc[UR14][R30.64+0x10] ;  /* 0x0000100e1e187981 */ /* 0x000ea2000c1e1d00 */
[----:B---3--:R-:W-:Y:S01]  /*b0a0*/  FMUL R20, R20, UR4 ;  /* 0x0000000414147c20 */ /* 0x008fe20008400000 */
[----:B------:R-:W-:Y:S01]  /*b0b0*/  FMUL R21, R21, UR4 ;  /* 0x0000000415157c20 */ /* 0x000fe20008400000 */
[----:B------:R-:W-:Y:S01]  /*b0c0*/  FMUL R22, R22, UR4 ;  /* 0x0000000416167c20 */ /* 0x000fe20008400000 */
[----:B------:R-:W-:Y:S01]  /*b0d0*/  FMUL R23, R23, UR4 ;  /* 0x0000000417177c20 */ /* 0x000fe20008400000 */
[----:B--2---:R-:W-:Y:S01]  /*b0e0*/  FMUL R24, R24, UR4 ;  /* 0x0000000418187c20 */ /* 0x004fe20008400000 */
[----:B------:R-:W-:Y:S01]  /*b0f0*/  FMUL R25, R25, UR4 ;  /* 0x0000000419197c20 */ /* 0x000fe20008400000 */
[----:B------:R-:W-:Y:S01]  /*b100*/  FMUL R26, R26, UR4 ;  /* 0x000000041a1a7c20 */ /* 0x000fe20008400000 */
[----:B------:R-:W-:Y:S01]  /*b110*/  FMUL R27, R27, UR4 ;  /* 0x000000041b1b7c20 */ /* 0x000fe20008400000 */
[----:B----4-:R-:W-:Y:S01]  /*b120*/  FFMA R20, R103, UR5, R20 ;  /* 0x0000000567147c23 */ /* 0x010fe20008000014 */
[----:B------:R-:W-:Y:S01]  /*b130*/  FFMA R21, R102, UR5, R21 ;  /* 0x0000000566157c23 */ /* 0x000fe20008000015 */
[----:B------:R-:W-:Y:S01]  /*b140*/  FFMA R22, R105, UR5, R22 ;  /* 0x0000000569167c23 */ /* 0x000fe20008000016 */
[----:B------:R-:W-:Y:S01]  /*b150*/  FFMA R23, R104, UR5, R23 ;  /* 0x0000000568177c23 */ /* 0x000fe20008000017 */
[----:B------:R-:W-:Y:S01]  /*b160*/  FFMA R24, R107, UR5, R24 ;  /* 0x000000056b187c23 */ /* 0x000fe20008000018 */
[----:B------:R-:W-:Y:S01]  /*b170*/  FFMA R25, R50, UR5, R25 ;  /* 0x0000000532197c23 */ /* 0x000fe20008000019 */
[----:B------:R-:W-:Y:S01]  /*b180*/  FFMA R26, R49, UR5, R26 ;  /* 0x00000005311a7c23 */ /* 0x000fe2000800001a */
[----:B------:R-:W-:Y:S01]  /*b190*/  FFMA R27, R48, UR5, R27 ;  /* 0x00000005301b7c23 */ /* 0x000fe2000800001b */
[----:B------:R2:W-:Y:S04]  /*b1a0*/  STG.E.128 desc[UR14][R30.64], R20 ;  /* 0x000000141e007986 */ /* 0x0005e8000c101d0e */
[----:B------:R2:W-:Y:S01]  /*b1b0*/  STG.E.128 desc[UR14][R30.64+0x10], R24 ;  /* 0x000010181e007986 */ /* 0x0005e2000c101d0e */
[----:B------:R-:W-:Y:S05]  /*b1c0*/  BRA `(.L_x_27) ;  /* 0x0000000000e87947 */ /* 0x000fea0003800000 */
.L_x_28:
[----:B------:R-:W2:Y:S01]  /*b1d0*/  LDC.64 R20, c[0x0][0x390] ;  /* 0x0000e400ff147b82 */ /* 0x000ea20000000a00 */
[C---:B------:R-:W-:Y:S02]  /*b1e0*/  IADD3 R22, PT, PT, R70.reuse, 0x1, RZ ;  /* 0x0000000146167810 */ /* 0x040fe40007ffe0ff */
[----:B------:R-:W-:Y:S02]  /*b1f0*/  IADD3 R24, PT, PT, R70, 0x4, RZ ;  /* 0x0000000446187810 */ /* 0x000fe40007ffe0ff */
[----:B------:R-:W-:Y:S02]  /*b200*/  ISETP.GE.AND P1, PT, R22, UR6, PT ;  /* 0x0000000616007c0c */ /* 0x000fe4000bf26270 */
[C---:B------:R-:W-:Y:S02]  /*b210*/  IADD3 R22, PT, PT, R70.reuse, 0x2, RZ ;  /* 0x0000000246167810 */ /* 0x040fe40007ffe0ff */
[----:B------:R-:W-:Y:S02]  /*b220*/  IADD3 R25, PT, PT, R70, 0x5, RZ ;  /* 0x0000000546197810 */ /* 0x000fe40007ffe0ff */
[----:B------:R-:W-:-:S02]  /*b230*/  ISETP.GE.AND P2, PT, R22, UR6, PT ;  /* 0x0000000616007c0c */ /* 0x000fc4000bf46270 */
[----:B------:R-:W-:Y:S02]  /*b240*/  ISETP.GE.AND P4, PT, R24, UR6, PT ;  /* 0x0000000618007c0c */ /* 0x000fe4000bf86270 */
[----:B------:R-:W-:Y:S02]  /*b250*/  ISETP.GE.AND P5, PT, R25, UR6, PT ;  /* 0x0000000619007c0c */ /* 0x000fe4000bfa6270 */
[C---:B------:R-:W-:Y:S01]  /*b260*/  ISETP.GE.AND P0, PT, R70.reuse, UR6, PT ;  /* 0x0000000646007c0c */ /* 0x040fe2000bf06270 */
[----:B------:R-:W3:Y:S01]  /*b270*/  @!P1 LDC R33, c[0x0][0x39c] ;  /* 0x0000e700ff219b82 */ /* 0x000ee20000000800 */
[----:B--2---:R-:W-:Y:S01]  /*b280*/  IMAD.WIDE R20, R23, 0x4, R20 ;  /* 0x0000000417147825 */ /* 0x004fe200078e0214 */
[----:B------:R-:W-:-:S06]  /*b290*/  IADD3 R23, PT, PT, R70, 0x3, RZ ;  /* 0x0000000346177810 */ /* 0x000fcc0007ffe0ff */
[----:B------:R-:W2:Y:S01]  /*b2a0*/  @!P2 LDC R34, c[0x0][0x39c] ;  /* 0x0000e700ff22ab82 */ /* 0x000ea20000000800 */
[----:B------:R-:W-:Y:S01]  /*b2b0*/  ISETP.GE.AND P3, PT, R23, UR6, PT ;  /* 0x0000000617007c0c */ /* 0x000fe2000bf66270 */
[----:B-1----:R-:W4:Y:S04]  /*b2c0*/  @!P2 LDG.E R24, desc[UR14][R20.64+0x8] ;  /* 0x0000080e1418a981 */ /* 0x002f28000c1e1900 */
[----:B------:R-:W5:Y:S02]  /*b2d0*/  @!P1 LDG.E R23, desc[UR14][R20.64+0x4] ;  /* 0x0000040e14179981 */ /* 0x000f64000c1e1900 */
[----:B------:R-:W1:Y:S02]  /*b2e0*/  @!P4 LDC R38, c[0x0][0x39c] ;  /* 0x0000e700ff26cb82 */ /* 0x000e640000000800 */
[----:B------:R-:W5:Y:S04]  /*b2f0*/  @!P4 LDG.E R26, desc[UR14][R20.64+0x10] ;  /* 0x0000100e141ac981 */ /* 0x000f68000c1e1900 */
[----:B------:R-:W5:Y:S02]  /*b300*/  @!P3 LDG.E R25, desc[UR14][R20.64+0xc] ;  /* 0x00000c0e1419b981 */ /* 0x000f64000c1e1900 */
[----:B------:R-:W1:Y:S02]  /*b310*/  @!P3 LDC R37, c[0x0][0x39c] ;  /* 0x0000e700ff25bb82 */ /* 0x000e640000000800 */
[----:B------:R-:W5:Y:S04]  /*b320*/  @!P5 LDG.E R27, desc[UR14][R20.64+0x14] ;  /* 0x0000140e141bd981 */ /* 0x000f68000c1e1900 */
[----:B------:R-:W5:Y:S02]  /*b330*/  @!P0 LDG.E R22, desc[UR14][R20.64] ;  /* 0x0000000e14168981 */ /* 0x000f64000c1e1900 */
[----:B------:R-:W1:Y:S08]  /*b340*/  @!P5 LDC R41, c[0x0][0x39c] ;  /* 0x0000e700ff29db82 */ /* 0x000e700000000800 */
[----:B------:R-:W1:Y:S08]  /*b350*/  @!P0 LDC R30, c[0x0][0x39c] ;  /* 0x0000e700ff1e8b82 */ /* 0x000e700000000800 */
[----:B------:R-:W5:Y:S08]  /*b360*/  @!P1 LDC R32, c[0x0][0x3a0] ;  /* 0x0000e800ff209b82 */ /* 0x000f700000000800 */
[----:B------:R-:W4:Y:S08]  /*b370*/  @!P2 LDC R35, c[0x0][0x3a0] ;  /* 0x0000e800ff23ab82 */ /* 0x000f300000000800 */
[----:B------:R-:W5:Y:S08]  /*b380*/  @!P3 LDC R36, c[0x0][0x3a0] ;  /* 0x0000e800ff24bb82 */ /* 0x000f700000000800 */
[----:B------:R-:W5:Y:S08]  /*b390*/  @!P4 LDC R39, c[0x0][0x3a0] ;  /* 0x0000e800ff27cb82 */ /* 0x000f700000000800 */
[----:B------:R-:W5:Y:S08]  /*b3a0*/  @!P5 LDC R40, c[0x0][0x3a0] ;  /* 0x0000e800ff28db82 */ /* 0x000f700000000800 */
[----:B------:R-:W5:Y:S01]  /*b3b0*/  @!P0 LDC R31, c[0x0][0x3a0] ;  /* 0x0000e800ff1f8b82 */ /* 0x000f620000000800 */
[----:B---3--:R-:W-:Y:S01]  /*b3c0*/  @!P1 FMUL R102, R102, R33 ;  /* 0x0000002166669220 */ /* 0x008fe20000400000 */
[----:B--2---:R-:W-:Y:S01]  /*b3d0*/  @!P2 FMUL R105, R105, R34 ;  /* 0x000000226969a220 */ /* 0x004fe20000400000 */
[----:B-1----:R-:W-:Y:S01]  /*b3e0*/  @!P3 FMUL R104, R104, R37 ;  /* 0x000000256868b220 */ /* 0x002fe20000400000 */
[----:B------:R-:W-:Y:S01]  /*b3f0*/  @!P4 FMUL R107, R107, R38 ;  /* 0x000000266b6bc220 */ /* 0x000fe20000400000 */
[----:B------:R-:W-:Y:S01]  /*b400*/  @!P5 FMUL R50, R50, R41 ;  /* 0x000000293232d220 */ /* 0x000fe20000400000 */
[----:B------:R-:W-:Y:S01]  /*b410*/  @!P0 FMUL R103, R103, R30 ;  /* 0x0000001e67678220 */ /* 0x000fe20000400000 */
[----:B----4-:R-:W-:Y:S01]  /*b420*/  @!P2 FFMA R105, R24, R35, R105 ;  /* 0x000000231869a223 */ /* 0x010fe20000000069 */
[----:B-----5:R-:W-:Y:S01]  /*b430*/  @!P1 FFMA R23, R23, R32, R102 ;  /* 0x0000002017179223 */ /* 0x020fe20000000066 */
[----:B------:R-:W-:Y:S01]  /*b440*/  @!P4 FFMA R107, R26, R39, R107 ;  /* 0x000000271a6bc223 */ /* 0x000fe2000000006b */
[----:B------:R-:W-:Y:S01]  /*b450*/  @!P3 FFMA R25, R25, R36, R104 ;  /* 0x000000241919b223 */ /* 0x000fe20000000068 */
[----:B------:R-:W-:-:S02]  /*b460*/  @!P5 FFMA R27, R27, R40, R50 ;  /* 0x000000281b1bd223 */ /* 0x000fc40000000032 */
[----:B------:R3:W-:Y:S01]  /*b470*/  @!P1 STG.E desc[UR14][R20.64+0x4], R23 ;  /* 0x0000041714009986 */ /* 0x0007e2000c10190e */
[----:B------:R-:W-:-:S03]  /*b480*/  @!P0 FFMA R103, R22, R31, R103 ;  /* 0x0000001f16678223 */ /* 0x000fc60000000067 */
[----:B------:R3:W-:Y:S01]  /*b490*/  @!P2 STG.E desc[UR14][R20.64+0x8], R105 ;  /* 0x000008691400a986 */ /* 0x0007e2000c10190e */
[----:B------:R-:W-:-:S03]  /*b4a0*/  IADD3 R22, PT, PT, R70, 0x6, RZ ;  /* 0x0000000646167810 */ /* 0x000fc60007ffe0ff */
[----:B------:R3:W-:Y:S04]  /*b4b0*/  @!P3 STG.E desc[UR14][R20.64+0xc], R25 ;  /* 0x00000c191400b986 */ /* 0x0007e8000c10190e */
[----:B------:R3:W-:Y:S04]  /*b4c0*/  @!P4 STG.E desc[UR14][R20.64+0x10], R107 ;  /* 0x0000106b1400c986 */ /* 0x0007e8000c10190e */
[----:B------:R3:W-:Y:S04]  /*b4d0*/  @!P5 STG.E desc[UR14][R20.64+0x14], R27 ;  /* 0x0000141b1400d986 */ /* 0x0007e8000c10190e */
[----:B------:R3:W-:Y:S01]  /*b4e0*/  @!P0 STG.E desc[UR14][R20.64], R103 ;  /* 0x0000006714008986 */ /* 0x0007e2000c10190e */
[----:B------:R-:W-:-:S13]  /*b4f0*/  ISETP.GE.AND P0, PT, R22, UR6, PT ;  /* 0x0000000616007c0c */ /* 0x000fda000bf06270 */
[----:B---3--:R-:W-:Y:S05]  /*b500*/  @P0 BRA `(.L_x_27) ;  /* 0x0000000000180947 */ /* 0x008fea0003800000 */
[----:B------:R-:W2:Y:S01]  /*b510*/  LDG.E R22, desc[UR14][R20.64+0x18] ;  /* 0x0000180e14167981 */ /* 0x000ea2000c1e1900 */
[----:B------:R-:W1:Y:S01]  /*b520*/  LDCU UR4, c[0x0][0x39c] ;  /* 0x00007380ff0477ac */ /* 0x000e620008000800 */
[----:B------:R-:W2:Y:S01]  /*b530*/  LDCU UR5, c[0x0][0x3a0] ;  /* 0x00007400ff0577ac */ /* 0x000ea20008000800 */
[----:B-1----:R-:W-:-:S04]  /*b540*/  FMUL R49, R49, UR4 ;  /* 0x0000000431317c20 */ /* 0x002fc80008400000 */
[----:B--2---:R-:W-:-:S05]  /*b550*/  FFMA R49, R22, UR5, R49 ;  /* 0x0000000516317c23 */ /* 0x004fca0008000031 */
[----:B------:R3:W-:Y:S02]  /*b560*/  STG.E desc[UR14][R20.64+0x18], R49 ;  /* 0x0000183114007986 */ /* 0x0007e4000c10190e */
.L_x_27:
[----:B-1----:R-:W-:Y:S05]  /*b570*/  BSYNC.RECONVERGENT B0 ;  /* 0x0000000000007941 */ /* 0x002fea0003800200 */
.L_x_26:
[----:B--23--:R-:W-:Y:S01]  /*b580*/  IADD3 R20, PT, PT, R29, 0x1, RZ ;  /* 0x000000011d147810 */ /* 0x00cfe20007ffe0ff */
[----:B------:R-:W-:Y:S03]  /*b590*/  BSSY.RECONVERGENT B0, `(.L_x_29) ;  /* 0x0000065000007945 */ /* 0x000fe60003800200 */
[----:B------:R-:W-:-:S13]  /*b5a0*/  ISETP.GE.AND P0, PT, R20, UR6, PT ;  /* 0x0000000614007c0c */ /* 0x000fda000bf06270 */
[----:B------:R-:W-:Y:S05]  /*b5b0*/  @P0 BRA `(.L_x_30) ;  /* 0x0000000400880947 */ /* 0x000fea0003800000 */
[----:B------:R-:W-:Y:S01]  /*b5c0*/  IMAD R21, R20, UR6, RZ ;  /* 0x0000000614157c24 */ /* 0x000fe2000f8e02ff */
[----:B------:R-:W-:-:S04]  /*b5d0*/  ISETP.LT.AND P1, PT, R28, UR6, PT ;  /* 0x000000061c007c0c */ /* 0x000fc8000bf21270 */
[----:B------:R-:W-:Y:S02]  /*b5e0*/  LOP3.LUT P0, RZ, R21, 0x3, RZ, 0xc0, !PT ;  /* 0x0000000315ff7812 */ /* 0x000fe4000780c0ff */
[----:B------:R-:W-:-:S11]  /*b5f0*/  IADD3 R23, PT, PT, R70, R21, RZ ;  /* 0x0000001546177210 */ /* 0x000fd60007ffe0ff */
[----:B------:R-:W-:Y:S05]  /*b600*/  @!P0 BRA P1, `(.L_x_31) ;  /* 0x0000000400148947 */ /* 0x000fea0000800000 */
[----:B------:R-:W1:Y:S01]  /*b610*/  LDC.64 R20, c[0x0][0x390] ;  /* 0x0000e400ff147b82 */ /* 0x000e620000000a00 */
        /* <DEDUP_REMOVED lines=9> */
[----:B------:R-:W2:Y:S01]  /*b6b0*/  @!P1 LDC R33, c[0x0][0x39c] ;  /* 0x0000e700ff219b82 */ /* 0x000ea20000000800 */
[----:B-1----:R-:W-:Y:S01]  /*b6c0*/  IMAD.WIDE R20, R23, 0x4, R20 ;  /* 0x0000000417147825 */ /* 0x002fe200078e0214 */
[----:B------:R-:W-:-:S06]  /*b6d0*/  IADD3 R23, PT, PT, R70, 0x3, RZ ;  /* 0x0000000346177810 */ /* 0x000fcc0007ffe0ff */
[----:B------:R-:W1:Y:S01]  /*b6e0*/  @!P2 LDC R34, c[0x0][0x39c] ;  /* 0x0000e700ff22ab82 */ /* 0x000e620000000800 */
[----:B------:R-:W-:Y:S01]  /*b6f0*/  ISETP.GE.AND P3, PT, R23, UR6, PT ;  /* 0x0000000617007c0c */ /* 0x000fe2000bf66270 */
[----:B------:R-:W3:Y:S04]  /*b700*/  @!P2 LDG.E R24, desc[UR14][R20.64+0x8] ;  /* 0x0000080e1418a981 */ /* 0x000ee8000c1e1900 */
[----:B------:R-:W4:Y:S02]  /*b710*/  @!P4 LDG.E R26, desc[UR14][R20.64+0x10] ;  /* 0x0000100e141ac981 */ /* 0x000f24000c1e1900 */
[----:B------:R-:W5:Y:S02]  /*b720*/  @!P4 LDC R38, c[0x0][0x39c] ;  /* 0x0000e700ff26cb82 */ /* 0x000f640000000800 */
[----:B------:R-:W4:Y:S04]  /*b730*/  @!P5 LDG.E R27, desc[UR14][R20.64+0x14] ;  /* 0x0000140e141bd981 */ /* 0x000f28000c1e1900 */
[----:B------:R-:W4:Y:S02]  /*b740*/  @!P3 LDG.E R25, desc[UR14][R20.64+0xc] ;  /* 0x00000c0e1419b981 */ /* 0x000f24000c1e1900 */
[----:B------:R-:W2:Y:S02]  /*b750*/  @!P3 LDC R37, c[0x0][0x39c] ;  /* 0x0000e700ff25bb82 */ /* 0x000ea40000000800 */
[----:B------:R-:W4:Y:S04]  /*b760*/  @!P0 LDG.E R22, desc[UR14][R20.64] ;  /* 0x0000000e14168981 */ /* 0x000f28000c1e1900 */
[----:B------:R-:W4:Y:S02]  /*b770*/  @!P1 LDG.E R23, desc[UR14][R20.64+0x4] ;  /* 0x0000040e14179981 */ /* 0x000f24000c1e1900 */
[----:B------:R-:W5:Y:S08]  /*b780*/  @!P5 LDC R41, c[0x0][0x39c] ;  /* 0x0000e700ff29db82 */ /* 0x000f700000000800 */
[----:B------:R-:W5:Y:S08]  /*b790*/  @!P0 LDC R30, c[0x0][0x39c] ;  /* 0x0000e700ff1e8b82 */ /* 0x000f700000000800 */
[----:B------:R-:W3:Y:S08]  /*b7a0*/  @!P2 LDC R35, c[0x0][0x3a0] ;  /* 0x0000e800ff23ab82 */ /* 0x000ef00000000800 */
[----:B------:R-:W4:Y:S08]  /*b7b0*/  @!P3 LDC R36, c[0x0][0x3a0] ;  /* 0x0000e800ff24bb82 */ /* 0x000f300000000800 */
[----:B------:R-:W4:Y:S08]  /*b7c0*/  @!P4 LDC R39, c[0x0][0x3a0] ;  /* 0x0000e800ff27cb82 */ /* 0x000f300000000800 */
[----:B------:R-:W4:Y:S08]  /*b7d0*/  @!P5 LDC R40, c[0x0][0x3a0] ;  /* 0x0000e800ff28db82 */ /* 0x000f300000000800 */
[----:B------:R-:W4:Y:S01]  /*b7e0*/  @!P0 LDC R31, c[0x0][0x3a0] ;  /* 0x0000e800ff1f8b82 */ /* 0x000f220000000800 */
[----:B-1----:R-:W-:Y:S01]  /*b7f0*/  @!P2 FMUL R101, R101, R34 ;  /* 0x000000226565a220 */ /* 0x002fe20000400000 */
[----:B--2---:R-:W-:Y:S01]  /*b800*/  @!P3 FMUL R54, R54, R37 ;  /* 0x000000253636b220 */ /* 0x004fe20000400000 */
[----:B-----5:R-:W-:Y:S01]  /*b810*/  @!P4 FMUL R55, R55, R38 ;  /* 0x000000263737c220 */ /* 0x020fe20000400000 */
[----:B------:R-:W-:-:S04]  /*b820*/  @!P5 FMUL R100, R100, R41 ;  /* 0x000000296464d220 */ /* 0x000fc80000400000 */
[----:B------:R-:W1:Y:S01]  /*b830*/  @!P1 LDC R32, c[0x0][0x3a0] ;  /* 0x0000e800ff209b82 */ /* 0x000e620000000800 */
[----:B------:R-:W-:Y:S01]  /*b840*/  @!P0 FMUL R99, R99, R30 ;  /* 0x0000001e63638220 */ /* 0x000fe20000400000 */
[----:B------:R-:W-:Y:S01]  /*b850*/  @!P1 FMUL R98, R98, R33 ;  /* 0x0000002162629220 */ /* 0x000fe20000400000 */
[----:B------:R-:W-:Y:S01]  /*b860*/  BSSY.RECONVERGENT B1, `(.L_x_32) ;  /* 0x0000017000017945 */ /* 0x000fe20003800200 */
[----:B---3--:R-:W-:Y:S01]  /*b870*/  @!P2 FFMA R101, R24, R35, R101 ;  /* 0x000000231865a223 */ /* 0x008fe20000000065 */
[----:B----4-:R-:W-:Y:S01]  /*b880*/  @!P4 FFMA R55, R26, R39, R55 ;  /* 0x000000271a37c223 */ /* 0x010fe20000000037 */
[----:B------:R-:W-:Y:S01]  /*b890*/  @!P5 FFMA R27, R27, R40, R100 ;  /* 0x000000281b1bd223 */ /* 0x000fe20000000064 */
[----:B------:R-:W-:Y:S02]  /*b8a0*/  @!P3 FFMA R25, R25, R36, R54 ;  /* 0x000000241919b223 */ /* 0x000fe40000000036 */
[----:B------:R2:W-:Y:S01]  /*b8b0*/  @!P2 STG.E desc[UR14][R20.64+0x8], R101 ;  /* 0x000008651400a986 */ /* 0x0005e2000c10190e */
[----:B------:R-:W-:-:S03]  /*b8c0*/  @!P0 FFMA R99, R22, R31, R99 ;  /* 0x0000001f16638223 */ /* 0x000fc60000000063 */
[----:B------:R2:W-:Y:S01]  /*b8d0*/  @!P3 STG.E desc[UR14][R20.64+0xc], R25 ;  /* 0x00000c191400b986 */ /* 0x0005e2000c10190e */
[----:B------:R-:W-:-:S03]  /*b8e0*/  IADD3 R22, PT, PT, R70, 0x6, RZ ;  /* 0x0000000646167810 */ /* 0x000fc60007ffe0ff */
[----:B------:R2:W-:Y:S04]  /*b8f0*/  @!P4 STG.E desc[UR14][R20.64+0x10], R55 ;  /* 0x000010371400c986 */ /* 0x0005e8000c10190e */
[----:B------:R2:W-:Y:S04]  /*b900*/  @!P5 STG.E desc[UR14][R20.64+0x14], R27 ;  /* 0x0000141b1400d986 */ /* 0x0005e8000c10190e */
[----:B------:R2:W-:Y:S01]  /*b910*/  @!P0 STG.E desc[UR14][R20.64], R99 ;  /* 0x0000006314008986 */ /* 0x0005e2000c10190e */
[----:B------:R-:W-:Y:S01]  /*b920*/  ISETP.GE.AND P0, PT, R22, UR6, PT ;  /* 0x0000000616007c0c */ /* 0x000fe2000bf06270 */
[----:B-1----:R-:W-:-:S05]  /*b930*/  @!P1 FFMA R23, R23, R32, R98 ;  /* 0x0000002017179223 */ /* 0x002fca0000000062 */
[----:B------:R2:W-:Y:S01]  /*b940*/  @!P1 STG.E desc[UR14][R20.64+0x4], R23 ;  /* 0x0000041714009986 */ /* 0x0005e2000c10190e */
[----:B------:R-:W-:-:S06]  /*b950*/  ISETP.GE.AND P1, PT, R28, UR6, PT ;  /* 0x000000061c007c0c */ /* 0x000fcc000bf26270 */
[----:B------:R-:W-:Y:S07]  /*b960*/  @P0 BRA `(.L_x_33) ;  /* 0x0000000000180947 */ /* 0x000fee0003800000 */
[----:B------:R-:W3:Y:S01]  /*b970*/  LDG.E R22, desc[UR14][R20.64+0x18] ;  /* 0x0000180e14167981 */ /* 0x000ee2000c1e1900 */
[----:B------:R-:W1:Y:S01]  /*b980*/  LDCU UR4, c[0x0][0x39c] ;  /* 0x00007380ff0477ac */ /* 0x000e620008000800 */
[----:B------:R-:W3:Y:S01]  /*b990*/  LDCU UR5, c[0x0][0x3a0] ;  /* 0x00007400ff0577ac */ /* 0x000ee20008000800 */
[----:B-1----:R-:W-:-:S04]  /*b9a0*/  FMUL R53, R53, UR4 ;  /* 0x0000000435357c20 */ /* 0x002fc80008400000 */
[----:B---3--:R-:W-:-:S05]  /*b9b0*/  FFMA R53, R22, UR5, R53 ;  /* 0x0000000516357c23 */ /* 0x008fca0008000035 */
[----:B------:R1:W-:Y:S02]  /*b9c0*/  STG.E desc[UR14][R20.64+0x18], R53 ;  /* 0x0000183514007986 */ /* 0x0003e4000c10190e */
.L_x_33:
[----:B------:R-:W-:Y:S05]  /*b9d0*/  BSYNC.RECONVERGENT B1 ;  /* 0x0000000000017941 */ /* 0x000fea0003800200 */
.L_x_32:
[----:B------:R-:W-:Y:S05]  /*b9e0*/  @P1 BRA `(.L_x_30) ;  /* 0x00000000007c1947 */ /* 0x000fea0003800000 */
[----:B------:R-:W3:Y:S01]  /*b9f0*/  LDG.E R22, desc[UR14][R20.64+0x1c] ;  /* 0x00001c0e14167981 */ /* 0x000ee2000c1e1900 */
[----:B------:R-:W2:Y:S01]  /*ba00*/  LDCU UR4, c[0x0][0x39c] ;  /* 0x00007380ff0477ac */ /* 0x000ea20008000800 */
[----:B------:R-:W3:Y:S01]  /*ba10*/  LDCU UR5, c[0x0][0x3a0] ;  /* 0x00007400ff0577ac */ /* 0x000ee20008000800 */
[----:B--2---:R-:W-:-:S04]  /*ba20*/  FMUL R23, R52, UR4 ;  /* 0x0000000434177c20 */ /* 0x004fc80008400000 */
[----:B---3--:R-:W-:-:S05]  /*ba30*/  FFMA R23, R22, UR5, R23 ;  /* 0x0000000516177c23 */ /* 0x008fca0008000017 */
[----:B------:R3:W-:Y:S01]  /*ba40*/  STG.E desc[UR14][R20.64+0x1c], R23 ;  /* 0x00001c1714007986 */ /* 0x0007e2000c10190e */
[----:B------:R-:W-:Y:S05]  /*ba50*/  BRA `(.L_x_30) ;  /* 0x0000000000607947 */ /* 0x000fea0003800000 */
.L_x_31:
[----:B------:R-:W1:Y:S01]  /*ba60*/  LDC.64 R30, c[0x0][0x390] ;  /* 0x0000e400ff1e7b82 */ /* 0x000e620000000a00 */
[----:B------:R-:W2:Y:S01]  /*ba70*/  LDCU UR4, c[0x0][0x3a0] ;  /* 0x00007400ff0477ac */ /* 0x000ea20008000800 */
[----:B------:R-:W3:Y:S01]  /*ba80*/  LDCU UR5, c[0x0][0x39c] ;  /* 0x00007380ff0577ac */ /* 0x000ee20008000800 */
[----:B-1----:R-:W-:-:S05]  /*ba90*/  IMAD.WIDE R30, R23, 0x4, R30 ;  /* 0x00000004171e7825 */ /* 0x002fca00078e021e */
[----:B------:R-:W2:Y:S04]  /*baa0*/  LDG.E.128 R20, desc[UR14][R30.64] ;  /* 0x0000000e1e147981 */ /* 0x000ea8000c1e1d00 */
[----:B------:R-:W4:Y:S01]  /*bab0*/  LDG.E.128 R24, desc[UR14][R30.64+0x10] ;  /* 0x0000100e1e187981 */ /* 0x000f22000c1e1d00 */
[----:B--2---:R-:W-:Y:S01]  /*bac0*/  FMUL R20, R20, UR4 ;  /* 0x0000000414147c20 */ /* 0x004fe20008400000 */
[----:B------:R-:W-:Y:S01]  /*bad0*/  FMUL R21, R21, UR4 ;  /* 0x0000000415157c20 */ /* 0x000fe20008400000 */
[----:B------:R-:W-:Y:S01]  /*bae0*/  FMUL R22, R22, UR4 ;  /* 0x0000000416167c20 */ /* 0x000fe20008400000 */
[----:B------:R-:W-:Y:S01]  /*baf0*/  FMUL R23, R23, UR4 ;  /* 0x0000000417177c20 */ /* 0x000fe20008400000 */
[----:B----4-:R-:W-:Y:S01]  /*bb00*/  FMUL R24, R24, UR4 ;  /* 0x0000000418187c20 */ /* 0x010fe20008400000 */
[----:B------:R-:W-:Y:S01]  /*bb10*/  FMUL R25, R25, UR4 ;  /* 0x0000000419197c20 */ /* 0x000fe20008400000 */
[----:B------:R-:W-:Y:S01]  /*bb20*/  FMUL R26, R26, UR4 ;  /* 0x000000041a1a7c20 */ /* 0x000fe20008400000 */
[----:B------:R-:W-:Y:S01]  /*bb30*/  FMUL R27, R27, UR4 ;  /* 0x000000041b1b7c20 */ /* 0x000fe20008400000 */
[----:B---3--:R-:W-:Y:S01]  /*bb40*/  FFMA R20, R99, UR5, R20 ;  /* 0x0000000563147c23 */ /* 0x008fe20008000014 */
        /* <DEDUP_REMOVED lines=8> */
[----:B------:R4:W-:Y:S02]  /*bbd0*/  STG.E.128 desc[UR14][R30.64+0x10], R24 ;  /* 0x000010181e007986 */ /* 0x0009e4000c101d0e */
.L_x_30:
[----:B------:R-:W-:Y:S05]  /*bbe0*/  BSYNC.RECONVERGENT B0 ;  /* 0x0000000000007941 */ /* 0x000fea0003800200 */
.L_x_29:
[----:B-1234-:R-:W-:Y:S01]  /*bbf0*/  IADD3 R20, PT, PT, R29, 0x2, RZ ;  /* 0x000000021d147810 */ /* 0x01efe20007ffe0ff */
        /* <DEDUP_REMOVED lines=68> */
.L_x_38:
[----:B------:R-:W-:Y:S05]  /*c040*/  BSYNC.RECONVERGENT B1 ;  /* 0x0000000000017941 */ /* 0x000fea0003800200 */
.L_x_37:
        /* <DEDUP_REMOVED lines=8> */
.L_x_36:
        /* <DEDUP_REMOVED lines=24> */
.L_x_35:
[----:B------:R-:W-:Y:S05]  /*c250*/  BSYNC.RECONVERGENT B0 ;  /* 0x0000000000007941 */ /* 0x000fea0003800200 */
.L_x_34:
        /* <DEDUP_REMOVED lines=14> */
[C---:B------:R-:W-:Y:S02]  /*c340*/  IADD3 R24, PT, PT, R70.reuse, 0x4, RZ ;  /* 0x0000000446187810 */ /* 0x040fe40007ffe0ff */
[----:B------:R-:W-:-:S02]  /*c350*/  IADD3 R25, PT, PT, R70, 0x5, RZ ;  /* 0x0000000546197810 */ /* 0x000fc40007ffe0ff */
[----:B------:R-:W-:Y:S02]  /*c360*/  ISETP.GE.AND P2, PT, R22, UR6, PT ;  /* 0x0000000616007c0c */ /* 0x000fe4000bf46270 */
[----:B------:R-:W-:Y:S02]  /*c370*/  ISETP.GE.AND P3, PT, R23, UR6, PT ;  /* 0x0000000617007c0c */ /* 0x000fe4000bf66270 */
[----:B------:R-:W-:Y:S01]  /*c380*/  ISETP.GE.AND P4, PT, R24, UR6, PT ;  /* 0x0000000618007c0c */ /* 0x000fe2000bf86270 */
[----:B------:R-:W2:Y:S01]  /*c390*/  @!P1 LDC R33, c[0x0][0x39c] ;  /* 0x0000e700ff219b82 */ /* 0x000ea20000000800 */
[----:B------:R-:W-:Y:S02]  /*c3a0*/  ISETP.GE.AND P5, PT, R25, UR6, PT ;  /* 0x0000000619007c0c */ /* 0x000fe4000bfa6270 */
[----:B------:R-:W-:Y:S01]  /*c3b0*/  ISETP.GE.AND P0, PT, R70, UR6, PT ;  /* 0x0000000646007c0c */ /* 0x000fe2000bf06270 */
[----:B-1----:R-:W-:-:S04]  /*c3c0*/  IMAD.WIDE R20, R31, 0x4, R20 ;  /* 0x000000041f147825 */ /* 0x002fc800078e0214 */
[----:B------:R-:W1:Y:S01]  /*c3d0*/  @!P2 LDC R34, c[0x0][0x39c] ;  /* 0x0000e700ff22ab82 */ /* 0x000e620000000800 */
[----:B------:R-:W3:Y:S04]  /*c3e0*/  @!P2 LDG.E R24, desc[UR14][R20.64+0x8] ;  /* 0x0000080e1418a981 */ /* 0x000ee8000c1e1900 */
[----:B------:R-:W4:Y:S03]  /*c3f0*/  @!P3 LDG.E R25, desc[UR14][R20.64+0xc] ;  /* 0x00000c0e1419b981 */ /* 0x000f26000c1e1900 */
[----:B------:R-:W5:Y:S01]  /*c400*/  @!P3 LDC R37, c[0x0][0x39c] ;  /* 0x0000e700ff25bb82 */ /* 0x000f620000000800 */
[----:B------:R-:W4:Y:S04]  /*c410*/  @!P4 LDG.E R26, desc[UR14][R20.64+0x10] ;  /* 0x0000100e141ac981 */ /* 0x000f28000c1e1900 */
[----:B------:R-:W4:Y:S03]  /*c420*/  @!P5 LDG.E R27, desc[UR14][R20.64+0x14] ;  /* 0x0000140e141bd981 */ /* 0x000f26000c1e1900 */
[----:B------:R-:W2:Y:S01]  /*c430*/  @!P4 LDC R38, c[0x0][0x39c] ;  /* 0x0000e700ff26cb82 */ /* 0x000ea20000000800 */
[----:B------:R-:W4:Y:S04]  /*c440*/  @!P0 LDG.E R22, desc[UR14][R20.64] ;  /* 0x0000000e14168981 */ /* 0x000f28000c1e1900 */
[----:B------:R-:W4:Y:S03]  /*c450*/  @!P1 LDG.E R23, desc[UR14][R20.64+0x4] ;  /* 0x0000040e14179981 */ /* 0x000f26000c1e1900 */
[----:B------:R-:W2:Y:S08]  /*c460*/  @!P5 LDC R41, c[0x0][0x39c] ;  /* 0x0000e700ff29db82 */ /* 0x000eb00000000800 */
[----:B------:R-:W2:Y:S08]  /*c470*/  @!P0 LDC R30, c[0x0][0x39c] ;  /* 0x0000e700ff1e8b82 */ /* 0x000eb00000000800 */
[----:B------:R-:W3:Y:S08]  /*c480*/  @!P2 LDC R35, c[0x0][0x3a0] ;  /* 0x0000e800ff23ab82 */ /* 0x000ef00000000800 */
[----:B------:R-:W4:Y:S08]  /*c490*/  @!P3 LDC R36, c[0x0][0x3a0] ;  /* 0x0000e800ff24bb82 */ /* 0x000f300000000800 */
[----:B------:R-:W4:Y:S08]  /*c4a0*/  @!P4 LDC R39, c[0x0][0x3a0] ;  /* 0x0000e800ff27cb82 */ /* 0x000f300000000800 */
[----:B------:R-:W4:Y:S08]  /*c4b0*/  @!P5 LDC R40, c[0x0][0x3a0] ;  /* 0x0000e800ff28db82 */ /* 0x000f300000000800 */
[----:B------:R-:W4:Y:S01]  /*c4c0*/  @!P0 LDC R31, c[0x0][0x3a0] ;  /* 0x0000e800ff1f8b82 */ /* 0x000f220000000800 */
[----:B-1----:R-:W-:Y:S01]  /*c4d0*/  @!P2 FMUL R79, R79, R34 ;  /* 0x000000224f4fa220 */ /* 0x002fe20000400000 */
[----:B-----5:R-:W-:Y:S01]  /*c4e0*/  @!P3 FMUL R78, R78, R37 ;  /* 0x000000254e4eb220 */ /* 0x020fe20000400000 */
[----:B--2---:R-:W-:Y:S01]  /*c4f0*/  @!P4 FMUL R63, R63, R38 ;  /* 0x000000263f3fc220 */ /* 0x004fe20000400000 */
        /* <DEDUP_REMOVED lines=27> */
.L_x_43:
[----:B------:R-:W-:Y:S05]  /*c6b0*/  BSYNC.RECONVERGENT B1 ;  /* 0x0000000000017941 */ /* 0x000fea0003800200 */
.L_x_42:
        /* <DEDUP_REMOVED lines=8> */
.L_x_41:
        /* <DEDUP_REMOVED lines=24> */
.L_x_40:
[----:B------:R-:W-:Y:S05]  /*c8c0*/  BSYNC.RECONVERGENT B0 ;  /* 0x0000000000007941 */ /* 0x000fea0003800200 */
.L_x_39:
[----:B-123--:R-:W-:Y:S01]  /*c8d0*/  IADD3 R21, PT, PT, R29, 0x4, RZ ;  /* 0x000000041d157810 */ /* 0x00efe20007ffe0ff */
[----:B------:R-:W-:Y:S03]  /*c8e0*/  BSSY.RECONVERGENT B0, `(.L_x_44) ;  /* 0x0000059000007945 */ /* 0x000fe60003800200 */
[----:B------:R-:W-:-:S13]  /*c8f0*/  ISETP.GE.AND P0, PT, R21, UR6, PT ;  /* 0x0000000615007c0c */ /* 0x000fda000bf06270 */
[----:B------:R-:W-:Y:S05]  /*c900*/  @P0 BRA `(.L_x_45) ;  /* 0x0000000400580947 */ /* 0x000fea0003800000 */
[----:B------:R-:W-:Y:S01]  /*c910*/  ISETP.GE.AND P0, PT, R28, UR6, PT ;  /* 0x000000061c007c0c */ /* 0x000fe2000bf06270 */
[----:B------:R-:W-:-:S12]  /*c920*/  IMAD R31, R21, UR6, R70 ;  /* 0x00000006151f7c24 */ /* 0x000fd8000f8e0246 */
[----:B------:R-:W-:Y:S05]  /*c930*/  @!P0 BRA `(.L_x_46) ;  /* 0x0000000000ec8947 */ /* 0x000fea0003800000 */
        /* <DEDUP_REMOVED lines=20> */
[----:B------:R-:W5:Y:S01]  /*ca80*/  @!P4 LDC R38, c[0x0][0x39c] ;  /* 0x0000e700ff26cb82 */ /* 0x000f620000000800 */
[----:B------:R-:W4:Y:S04]  /*ca90*/  @!P5 LDG.E R27, desc[UR14][R20.64+0x14] ;  /* 0x0000140e141bd981 */ /* 0x000f28000c1e1900 */
[----:B------:R-:W4:Y:S03]  /*caa0*/  @!P0 LDG.E R22, desc[UR14][R20.64] ;  /* 0x0000000e14168981 */ /* 0x000f26000c1e1900 */
[----:B------:R-:W5:Y:S08]  /*cab0*/  @!P5 LDC R41, c[0x0][0x39c] ;  /* 0x0000e700ff29db82 */ /* 0x000f700000000800 */
[----:B------:R-:W5:Y:S08]  /*cac0*/  @!P0 LDC R30, c[0x0][0x39c] ;  /* 0x0000e700ff1e8b82 */ /* 0x000f700000000800 */
[----:B------:R-:W3:Y:S08]  /*cad0*/  @!P1 LDC R32, c[0x0][0x3a0] ;  /* 0x0000e800ff209b82 */ /* 0x000ef00000000800 */
[----:B------:R-:W4:Y:S08]  /*cae0*/  @!P2 LDC R35, c[0x0][0x3a0] ;  /* 0x0000e800ff23ab82 */ /* 0x000f300000000800 */
[----:B------:R-:W4:Y:S08]  /*caf0*/  @!P3 LDC R36, c[0x0][0x3a0] ;  /* 0x0000e800ff24bb82 */ /* 0x000f300000000800 */
[----:B------:R-:W4:Y:S08]  /*cb00*/  @!P4 LDC R39, c[0x0][0x3a0] ;  /* 0x0000e800ff27cb82 */ /* 0x000f300000000800 */
[----:B------:R-:W4:Y:S08]  /*cb10*/  @!P5 LDC R40, c[0x0][0x3a0] ;  /* 0x0000e800ff28db82 */ /* 0x000f300000000800 */
[----:B------:R-:W4:Y:S01]  /*cb20*/  @!P0 LDC R31, c[0x0][0x3a0] ;  /* 0x0000e800ff1f8b82 */ /* 0x000f220000000800 */
[----:B--2---:R-:W-:Y:S01]  /*cb30*/  @!P1 FMUL R76, R76, R33 ;  /* 0x000000214c4c9220 */ /* 0x004fe20000400000 */
[----:B-1----:R-:W-:Y:S01]  /*cb40*/  @!P2 FMUL R75, R75, R34 ;  /* 0x000000224b4ba220 */ /* 0x002fe20000400000 */
[----:B-----5:R-:W-:Y:S01]  /*cb50*/  @!P3 FMUL R74, R74, R37 ;  /* 0x000000254a4ab220 */ /* 0x020fe20000400000 */
[----:B------:R-:W-:Y:S01]  /*cb60*/  @!P4 FMUL R73, R73, R38 ;  /* 0x000000264949c220 */ /* 0x000fe20000400000 */
[----:B------:R-:W-:Y:S01]  /*cb70*/  @!P5 FMUL R66, R66, R41 ;  /* 0x000000294242d220 */ /* 0x000fe20000400000 */
[----:B------:R-:W-:Y:S01]  /*cb80*/  @!P0 FMUL R77, R77, R30 ;  /* 0x0000001e4d4d8220 */ /* 0x000fe20000400000 */
[----:B---3--:R-:W-:Y:S01]  /*cb90*/  @!P1 FFMA R23, R23, R32, R76 ;  /* 0x0000002017179223 */ /* 0x008fe2000000004c */
[----:B----4-:R-:W-:Y:S01]  /*cba0*/  @!P2 FFMA R75, R24, R35, R75 ;  /* 0x00000023184ba223 */ /* 0x010fe2000000004b */
[----:B------:R-:W-:Y:S01]  /*cbb0*/  @!P3 FFMA R25, R25, R36, R74 ;  /* 0x000000241919b223 */ /* 0x000fe2000000004a */
[----:B------:R-:W-:Y:S01]  /*cbc0*/  @!P4 FFMA R73, R26, R39, R73 ;  /* 0x000000271a49c223 */ /* 0x000fe20000000049 */
[----:B------:R-:W-:Y:S01]  /*cbd0*/  @!P5 FFMA R27, R27, R40, R66 ;  /* 0x000000281b1bd223 */ /* 0x000fe20000000042 */
        /* <DEDUP_REMOVED lines=9> */
[----:B--2---:R-:W-:Y:S05]  /*cc70*/  @P0 BRA `(.L_x_45) ;  /* 0x00000000007c0947 */ /* 0x004fea0003800000 */
[----:B------:R-:W2:Y:S01]  /*cc80*/  LDG.E R22, desc[UR14][R20.64+0x18] ;  /* 0x0000180e14167981 */ /* 0x000ea2000c1e1900 */
[----:B------:R-:W1:Y:S01]  /*cc90*/  LDCU UR4, c[0x0][0x39c] ;  /* 0x00007380ff0477ac */ /* 0x000e620008000800 */
[----:B------:R-:W2:Y:S01]  /*cca0*/  LDCU UR5, c[0x0][0x3a0] ;  /* 0x00007400ff0577ac */ /* 0x000ea20008000800 */
[----:B-1----:R-:W-:-:S04]  /*ccb0*/  FMUL R67, R67, UR4 ;  /* 0x0000000443437c20 */ /* 0x002fc80008400000 */
[----:B--2---:R-:W-:-:S05]  /*ccc0*/  FFMA R67, R22, UR5, R67 ;  /* 0x0000000516437c23 */ /* 0x004fca0008000043 */
[----:B------:R2:W-:Y:S01]  /*ccd0*/  STG.E desc[UR14][R20.64+0x18], R67 ;  /* 0x0000184314007986 */ /* 0x0005e2000c10190e */
[----:B------:R-:W-:Y:S05]  /*cce0*/  BRA `(.L_x_45) ;  /* 0x0000000000607947 */ /* 0x000fea0003800000 */
.L_x_46:
        /* <DEDUP_REMOVED lines=24> */
.L_x_45:
[----:B------:R-:W-:Y:S05]  /*ce70*/  BSYNC.RECONVERGENT B0 ;  /* 0x0000000000007941 */ /* 0x000fea0003800200 */
.L_x_44:
[----:B-12---:R-:W-:Y:S01]  /*ce80*/  IADD3 R20, PT, PT, R29, 0x5, RZ ;  /* 0x000000051d147810 */ /* 0x006fe20007ffe0ff */
        /* <DEDUP_REMOVED lines=51> */
[----:B------:R-:W-:Y:S01]  /*d1c0*/  IADD3 R2, PT, PT, R70, 0x6, RZ ;  /* 0x0000000646027810 */ /* 0x000fe20007ffe0ff */
[----:B------:R-:W-:-:S02]  /*d1d0*/  @!P0 FFMA R65, R22, R31, R65 ;  /* 0x0000001f16418223 */ /* 0x000fc40000000041 */
[----:B------:R2:W-:Y:S04]  /*d1e0*/  @!P3 STG.E desc[UR14][R20.64+0xc], R25 ;  /* 0x00000c191400b986 */ /* 0x0005e8000c10190e */
        /* <DEDUP_REMOVED lines=14> */
.L_x_51:
[----:B------:R-:W-:Y:S05]  /*d2d0*/  BSYNC.RECONVERGENT B1 ;  /* 0x0000000000017941 */ /* 0x000fea0003800200 */
.L_x_50:
[----:B------:R-:W-:Y:S05]  /*d2e0*/  @P1 BRA `(.L_x_48) ;  /* 0x00000000007c1947 */ /* 0x000fea0003800000 */
[----:B------:R-:W3:Y:S01]  /*d2f0*/  LDG.E R2, desc[UR14][R20.64+0x1c] ;  /* 0x00001c0e14027981 */ /* 0x000ee2000c1e1900 */
[----:B------:R-:W1:Y:S01]  /*d300*/  LDCU UR4, c[0x0][0x39c] ;  /* 0x00007380ff0477ac */ /* 0x000e620008000800 */
[----:B------:R-:W3:Y:S01]  /*d310*/  LDCU UR5, c[0x0][0x3a0] ;  /* 0x00007400ff0577ac */ /* 0x000ee20008000800 */
[----:B-1----:R-:W-:-:S04]  /*d320*/  FMUL R3, R0, UR4 ;  /* 0x0000000400037c20 */ /* 0x002fc80008400000 */
[----:B---3--:R-:W-:-:S05]  /*d330*/  FFMA R3, R2, UR5, R3 ;  /* 0x0000000502037c23 */ /* 0x008fca0008000003 */
[----:B------:R3:W-:Y:S01]  /*d340*/  STG.E desc[UR14][R20.64+0x1c], R3 ;  /* 0x00001c0314007986 */ /* 0x0007e2000c10190e */
[----:B------:R-:W-:Y:S05]  /*d350*/  BRA `(.L_x_48) ;  /* 0x0000000000607947 */ /* 0x000fea0003800000 */
.L_x_49:
        /* <DEDUP_REMOVED lines=24> */
.L_x_48:
[----:B------:R-:W-:Y:S05]  /*d4e0*/  BSYNC.RECONVERGENT B0 ;  /* 0x0000000000007941 */ /* 0x000fea0003800200 */
.L_x_47:
[----:B------:R-:W-:Y:S01]  /*d4f0*/  IADD3 R0, PT, PT, R29, 0x6, RZ ;  /* 0x000000061d007810 */ /* 0x000fe20007ffe0ff */
[----:B------:R-:W-:Y:S03]  /*d500*/  BSSY.RECONVERGENT B0, `(.L_x_52) ;  /* 0x0000065000007945 */ /* 0x000fe60003800200 */
[----:B------:R-:W-:-:S13]  /*d510*/  ISETP.GE.AND P0, PT, R0, UR6, PT ;  /* 0x0000000600007c0c */ /* 0x000fda000bf06270 */
[----:B------:R-:W-:Y:S05]  /*d520*/  @P0 BRA `(.L_x_53) ;  /* 0x0000000400880947 */ /* 0x000fea0003800000 */
[----:B-1-3--:R-:W-:Y:S01]  /*d530*/  IMAD R3, R0, UR6, RZ ;  /* 0x0000000600037c24 */ /* 0x00afe2000f8e02ff */
[----:B------:R-:W-:-:S04]  /*d540*/  ISETP.LT.AND P1, PT, R28, UR6, PT ;  /* 0x000000061c007c0c */ /* 0x000fc8000bf21270 */
[----:B------:R-:W-:Y:S02]  /*d550*/  LOP3.LUT P0, RZ, R3, 0x2, RZ, 0xc0, !PT ;  /* 0x0000000203ff7812 */ /* 0x000fe4000780c0ff */
[----:B--2---:R-:W-:-:S11]  /*d560*/  IADD3 R5, PT, PT, R70, R3, RZ ;  /* 0x0000000346057210 */ /* 0x004fd60007ffe0ff */
[----:B------:R-:W-:Y:S05]  /*d570*/  @!P0 BRA P1, `(.L_x_54) ;  /* 0x0000000400148947 */ /* 0x000fea0000800000 */
[----:B------:R-:W1:Y:S01]  /*d580*/  LDC.64 R2, c[0x0][0x390] ;  /* 0x0000e400ff027b82 */ /* 0x000e620000000a00 */
[C---:B------:R-:W-:Y:S02]  /*d590*/  ISETP.GE.AND P0, PT, R70.reuse, UR6, PT ;  /* 0x0000000646007c0c */ /* 0x040fe4000bf06270 */
[C---:B------:R-:W-:Y:S02]  /*d5a0*/  IADD3 R0, PT, PT, R70.reuse, 0x1, RZ ;  /* 0x0000000146007810 */ /* 0x040fe40007ffe0ff */
[----:B------:R-:W-:Y:S02]  /*d5b0*/  IADD3 R4, PT, PT, R70, 0x3, RZ ;  /* 0x0000000346047810 */ /* 0x000fe40007ffe0ff */
[----:B------:R-:W-:Y:S02]  /*d5c0*/  ISETP.GE.AND P1, PT, R0, UR6, PT ;  /* 0x0000000600007c0c */ /* 0x000fe4000bf26270 */
[C---:B------:R-:W-:Y:S02]  /*d5d0*/  IADD3 R0, PT, PT, R70.reuse, 0x2, RZ ;  /* 0x0000000246007810 */ /* 0x040fe40007ffe0ff */
[----:B------:R-:W-:-:S02]  /*d5e0*/  IADD3 R7, PT, PT, R70, 0x5, RZ ;  /* 0x0000000546077810 */ /* 0x000fc40007ffe0ff */
[----:B------:R-:W-:Y:S01]  /*d5f0*/  ISETP.GE.AND P2, PT, R0, UR6, PT ;  /* 0x0000000600007c0c */ /* 0x000fe2000bf46270 */
[----:B------:R-:W2:Y:S01]  /*d600*/  @!P0 LDC R24, c[0x0][0x39c] ;  /* 0x0000e700ff188b82 */ /* 0x000ea20000000800 */
[----:B------:R-:W-:Y:S02]  /*d610*/  ISETP.GE.AND P3, PT, R4, UR6, PT ;  /* 0x0000000604007c0c */ /* 0x000fe4000bf66270 */
[----:B------:R-:W-:-:S05]  /*d620*/  ISETP.GE.AND P5, PT, R7, UR6, PT ;  /* 0x0000000607007c0c */ /* 0x000fca000bfa6270 */
[----:B----4-:R-:W3:Y:S01]  /*d630*/  @!P1 LDC R23, c[0x0][0x39c] ;  /* 0x0000e700ff179b82 */ /* 0x010ee20000000800 */
[----:B-1----:R-:W-:Y:S01]  /*d640*/  IMAD.WIDE R2, R5, 0x4, R2 ;  /* 0x0000000405027825 */ /* 0x002fe200078e0202 */
[----:B------:R-:W-:-:S04]  /*d650*/  IADD3 R5, PT, PT, R70, 0x4, RZ ;  /* 0x0000000446057810 */ /* 0x000fc80007ffe0ff */
[----:B------:R-:W-:Y:S01]  /*d660*/  ISETP.GE.AND P4, PT, R5, UR6, PT ;  /* 0x0000000605007c0c */ /* 0x000fe2000bf86270 */
[----:B------:R-:W4:Y:S01]  /*d670*/  @!P0 LDG.E R0, desc[UR14][R2.64] ;  /* 0x0000000e02008981 */ /* 0x000f22000c1e1900 */
[----:B------:R-:W4:Y:S03]  /*d680*/  @!P0 LDC R5, c[0x0][0x3a0] ;  /* 0x0000e800ff058b82 */ /* 0x000f260000000800 */
[----:B------:R-:W5:Y:S04]  /*d690*/  @!P1 LDG.E R4, desc[UR14][R2.64+0x4] ;  /* 0x0000040e02049981 */ /* 0x000f68000c1e1900 */
[----:B------:R-:W5:Y:S01]  /*d6a0*/  @!P2 LDG.E R7, desc[UR14][R2.64+0x8] ;  /* 0x0000080e0207a981 */ /* 0x000f62000c1e1900 */
[----:B------:R-:W5:Y:S03]  /*d6b0*/  @!P1 LDC R25, c[0x0][0x3a0] ;  /* 0x0000e800ff199b82 */ /* 0x000f660000000800 */
[----:B------:R-:W5:Y:S04]  /*d6c0*/  @!P3 LDG.E R20, desc[UR14][R2.64+0xc] ;  /* 0x00000c0e0214b981 */ /* 0x000f68000c1e1900 */
[----:B------:R-:W5:Y:S01]  /*d6d0*/  @!P4 LDG.E R21, desc[UR14][R2.64+0x10] ;  /* 0x0000100e0215c981 */ /* 0x000f62000c1e1900 */
[----:B------:R-:W1:Y:S03]  /*d6e0*/  @!P2 LDC R26, c[0x0][0x39c] ;  /* 0x0000e700ff1aab82 */ /* 0x000e660000000800 */
[----:B------:R-:W5:Y:S01]  /*d6f0*/  @!P5 LDG.E R22, desc[UR14][R2.64+0x14] ;  /* 0x0000140e0216d981 */ /* 0x000f62000c1e1900 */
[----:B--2---:R-:W-:Y:S01]  /*d700*/  @!P0 FMUL R9, R9, R24 ;  /* 0x0000001809098220 */ /* 0x004fe20000400000 */
[----:B------:R-:W-:Y:S03]  /*d710*/  BSSY.RECONVERGENT B1, `(.L_x_55) ;  /* 0x0000023000017945 */ /* 0x000fe60003800200 */
[----:B------:R-:W2:Y:S08]  /*d720*/  @!P4 LDC R32, c[0x0][0x39c] ;  /* 0x0000e700ff20cb82 */ /* 0x000eb00000000800 */
[----:B------:R-:W2:Y:S08]  /*d730*/  @!P3 LDC R31, c[0x0][0x39c] ;  /* 0x0000e700ff1fbb82 */ /* 0x000eb00000000800 */
[----:B------:R-:W5:Y:S08]  /*d740*/  @!P5 LDC R35, c[0x0][0x39c] ;  /* 0x0000e700ff23db82 */ /* 0x000f700000000800 */
[----:B------:R-:W5:Y:S08]  /*d750*/  @!P2 LDC R27, c[0x0][0x3a0] ;  /* 0x0000e800ff1bab82 */ /* 0x000f700000000800 */
[----:B------:R-:W5:Y:S08]  /*d760*/  @!P3 LDC R30, c[0x0][0x3a0] ;  /* 0x0000e800ff1ebb82 */ /* 0x000f700000000800 */
[----:B------:R-:W5:Y:S08]  /*d770*/  @!P4 LDC R33, c[0x0][0x3a0] ;  /* 0x0000e800ff21cb82 */ /* 0x000f700000000800 */
[----:B------:R-:W5:Y:S01]  /*d780*/  @!P5 LDC R34, c[0x0][0x3a0] ;  /* 0x0000e800ff22db82 */ /* 0x000f620000000800 */
[----:B----4-:R-:W-:Y:S01]  /*d790*/  @!P0 FFMA R9, R0, R5, R9 ;  /* 0x0000000500098223 */ /* 0x010fe20000000009 */
[----:B---3--:R-:W-:Y:S01]  /*d7a0*/  @!P1 FMUL R5, R6, R23 ;  /* 0x0000001706059220 */ /* 0x008fe20000400000 */
[----:B-1----:R-:W-:Y:S01]  /*d7b0*/  @!P2 FMUL R0, R11, R26 ;  /* 0x0000001a0b00a220 */ /* 0x002fe20000400000 */
[----:B--2---:R-:W-:-:S02]  /*d7c0*/  @!P3 FMUL R11, R8, R31 ;  /* 0x0000001f080bb220 */ /* 0x004fc40000400000 */
[----:B-----5:R-:W-:Y:S01]  /*d7d0*/  @!P1 FFMA R5, R4, R25, R5 ;  /* 0x0000001904059223 */ /* 0x020fe20000000005 */
[----:B------:R-:W-:Y:S01]  /*d7e0*/  @!P4 FMUL R4, R13, R32 ;  /* 0x000000200d04c220 */ /* 0x000fe20000400000 */
[----:B------:R-:W-:Y:S01]  /*d7f0*/  @!P5 FMUL R13, R10, R35 ;  /* 0x000000230a0dd220 */ /* 0x000fe20000400000 */
[----:B------:R-:W-:Y:S01]  /*d800*/  @!P2 FFMA R7, R7, R27, R0 ;  /* 0x0000001b0707a223 */ /* 0x000fe20000000000 */
[----:B------:R-:W-:Y:S01]  /*d810*/  IADD3 R0, PT, PT, R70, 0x6, RZ ;  /* 0x0000000646007810 */ /* 0x000fe20007ffe0ff */
[----:B------:R1:W-:Y:S01]  /*d820*/  @!P0 STG.E desc[UR14][R2.64], R9 ;  /* 0x0000000902008986 */ /* 0x0003e2000c10190e */
[----:B------:R-:W-:Y:S02]  /*d830*/  @!P3 FFMA R11, R20, R30, R11 ;  /* 0x0000001e140bb223 */ /* 0x000fe4000000000b */
[----:B------:R-:W-:Y:S01]  /*d840*/  ISETP.GE.AND P0, PT, R0, UR6, PT ;  /* 0x0000000600007c0c */ /* 0x000fe2000bf06270 */
[----:B------:R1:W-:Y:S01]  /*d850*/  @!P2 STG.E desc[UR14][R2.64+0x8], R7 ;  /* 0x000008070200a986 */ /* 0x0003e2000c10190e */
[----:B------:R-:W-:-:S03]  /*d860*/  @!P4 FFMA R21, R21, R33, R4 ;  /* 0x000000211515c223 */ /* 0x000fc60000000004 */
[----:B------:R1:W-:Y:S01]  /*d870*/  @!P3 STG.E desc[UR14][R2.64+0xc], R11 ;  /* 0x00000c0b0200b986 */ /* 0x0003e2000c10190e */
[----:B------:R-:W-:-:S03]  /*d880*/  @!P5 FFMA R13, R22, R34, R13 ;  /* 0x00000022160dd223 */ /* 0x000fc6000000000d */
[----:B------:R1:W-:Y:S04]  /*d890*/  @!P4 STG.E desc[UR14][R2.64+0x10], R21 ;  /* 0x000010150200c986 */ /* 0x0003e8000c10190e */
[----:B------:R1:W-:Y:S04]  /*d8a0*/  @!P5 STG.E desc[UR14][R2.64+0x14], R13 ;  /* 0x0000140d0200d986 */ /* 0x0003e8000c10190e */
[----:B------:R1:W-:Y:S01]  /*d8b0*/  @!P1 STG.E desc[UR14][R2.64+0x4], R5 ;  /* 0x0000040502009986 */ /* 0x0003e2000c10190e */
[----:B------:R-:W-:Y:S01]  /*d8c0*/  ISETP.GE.AND P1, PT, R28, UR6, PT ;  /* 0x000000061c007c0c */ /* 0x000fe2000bf26270 */
[----:B------:R-:W-:-:S12]  /*d8d0*/  @P0 BRA `(.L_x_56) ;  /* 0x0000000000180947 */ /* 0x000fd80003800000 */
[----:B------:R-:W2:Y:S01]  /*d8e0*/  LDG.E R0, desc[UR14][R2.64+0x18] ;  /* 0x0000180e02007981 */ /* 0x000ea2000c1e1900 */
[----:B------:R-:W3:Y:S01]  /*d8f0*/  LDCU UR4, c[0x0][0x39c] ;  /* 0x00007380ff0477ac */ /* 0x000ee20008000800 */
[----:B------:R-:W2:Y:S01]  /*d900*/  LDCU UR5, c[0x0][0x3a0] ;  /* 0x00007400ff0577ac */ /* 0x000ea20008000800 */
[----:B---3--:R-:W-:-:S04]  /*d910*/  FMUL R15, R15, UR4 ;  /* 0x000000040f0f7c20 */ /* 0x008fc80008400000 */
[----:B--2---:R-:W-:-:S05]  /*d920*/  FFMA R15, R0, UR5, R15 ;  /* 0x00000005000f7c23 */ /* 0x004fca000800000f */
[----:B------:R2:W-:Y:S02]  /*d930*/  STG.E desc[UR14][R2.64+0x18], R15 ;  /* 0x0000180f02007986 */ /* 0x0005e4000c10190e */
.L_x_56:
[----:B------:R-:W-:Y:S05]  /*d940*/  BSYNC.RECONVERGENT B1 ;  /* 0x0000000000017941 */ /* 0x000fea0003800200 */
.L_x_55:
        /* <DEDUP_REMOVED lines=8> */
.L_x_54:
[----:B------:R-:W1:Y:S01]  /*d9d0*/  LDC.64 R2, c[0x0][0x390] ;  /* 0x0000e400ff027b82 */ /* 0x000e620000000a00 */
[----:B------:R-:W2:Y:S01]  /*d9e0*/  LDCU UR4, c[0x0][0x3a0] ;  /* 0x00007400ff0477ac */ /* 0x000ea20008000800 */
[----:B------:R-:W3:Y:S01]  /*d9f0*/  LDCU UR5, c[0x0][0x39c] ;  /* 0x00007380ff0577ac */ /* 0x000ee20008000800 */
[----:B-1----:R-:W-:-:S05]  /*da00*/  IMAD.WIDE R2, R5, 0x4, R2 ;  /* 0x0000000405027825 */ /* 0x002fca00078e0202 */
[----:B----4-:R-:W2:Y:S04]  /*da10*/  LDG.E.128 R20, desc[UR14][R2.64] ;  /* 0x0000000e02147981 */ /* 0x010ea8000c1e1d00 */
        /* <DEDUP_REMOVED lines=19> */
.L_x_53:
[----:B------:R-:W-:Y:S05]  /*db50*/  BSYNC.RECONVERGENT B0 ;  /* 0x0000000000007941 */ /* 0x000fea0003800200 */
.L_x_52:
[----:B------:R-:W-:-:S04]  /*db60*/  IADD3 R29, PT, PT, R29, 0x7, RZ ;  /* 0x000000071d1d7810 */ /* 0x000fc80007ffe0ff */
[----:B------:R-:W-:-:S13]  /*db70*/  ISETP.GE.AND P0, PT, R29, UR6, PT ;  /* 0x000000061d007c0c */ /* 0x000fda000bf06270 */
[----:B------:R-:W-:Y:S05]  /*db80*/  @P0 EXIT ;  /* 0x000000000000094d */ /* 0x000fea0003800000 */
[----:B------:R-:W-:Y:S01]  /*db90*/  IMAD R29, R29, UR6, RZ ;  /* 0x000000061d1d7c24 */ /* 0x000fe2000f8e02ff */
[----:B------:R-:W-:-:S04]  /*dba0*/  ISETP.LT.AND P1, PT, R28, UR6, PT ;  /* 0x000000061c007c0c */ /* 0x000fc8000bf21270 */
[----:B------:R-:W-:Y:S02]  /*dbb0*/  LOP3.LUT P0, RZ, R29, 0x3, RZ, 0xc0, !PT ;  /* 0x000000031dff7812 */ /* 0x000fe4000780c0ff */
[----:B------:R-:W-:-:S11]  /*dbc0*/  IADD3 R29, PT, PT, R70, R29, RZ ;  /* 0x0000001d461d7210 */ /* 0x000fd60007ffe0ff */
[----:B------:R-:W-:Y:S05]  /*dbd0*/  @!P0 BRA P1, `(.L_x_57) ;  /* 0x0000000400248947 */ /* 0x000fea0000800000 */
[----:B-123--:R-:W1:Y:S01]  /*dbe0*/  LDC.64 R2, c[0x0][0x390] ;  /* 0x0000e400ff027b82 */ /* 0x00ee620000000a00 */
[C---:B------:R-:W-:Y:S02]  /*dbf0*/  IADD3 R0, PT, PT, R70.reuse, 0x1, RZ ;  /* 0x0000000146007810 */ /* 0x040fe40007ffe0ff */
[C---:B------:R-:W-:Y:S02]  /*dc00*/  IADD3 R4, PT, PT, R70.reuse, 0x2, RZ ;  /* 0x0000000246047810 */ /* 0x040fe40007ffe0ff */
[----:B------:R-:W-:Y:S02]  /*dc10*/  ISETP.GE.AND P0, PT, R70, UR6, PT ;  /* 0x0000000646007c0c */ /* 0x000fe4000bf06270 */
[----:B------:R-:W-:Y:S02]  /*dc20*/  ISETP.GE.AND P1, PT, R0, UR6, PT ;  /* 0x0000000600007c0c */ /* 0x000fe4000bf26270 */
[----:B------:R-:W-:Y:S02]  /*dc30*/  ISETP.GE.AND P2, PT, R4, UR6, PT ;  /* 0x0000000604007c0c */ /* 0x000fe4000bf46270 */
[----:B------:R-:W-:-:S02]  /*dc40*/  IADD3 R0, PT, PT, R70, 0x3, RZ ;  /* 0x0000000346007810 */ /* 0x000fc40007ffe0ff */
[C---:B------:R-:W-:Y:S02]  /*dc50*/  IADD3 R4, PT, PT, R70.reuse, 0x4, RZ ;  /* 0x0000000446047810 */ /* 0x040fe40007ffe0ff */
[----:B------:R-:W-:Y:S02]  /*dc60*/  IADD3 R5, PT, PT, R70, 0x5, RZ ;  /* 0x0000000546057810 */ /* 0x000fe40007ffe0ff */
[----:B------:R-:W-:Y:S01]  /*dc70*/  ISETP.GE.AND P3, PT, R0, UR6, PT ;  /* 0x0000000600007c0c */ /* 0x000fe2000bf66270 */
[----:B------:R-:W2:Y:S01]  /*dc80*/  @!P0 LDC R10, c[0x0][0x39c] ;  /* 0x0000e700ff0a8b82 */ /* 0x000ea20000000800 */
[----:B------:R-:W-:Y:S02]  /*dc90*/  ISETP.GE.AND P4, PT, R4, UR6, PT ;  /* 0x0000000604007c0c */ /* 0x000fe4000bf86270 */
[----:B------:R-:W-:Y:S01]  /*dca0*/  ISETP.GE.AND P5, PT, R5, UR6, PT ;  /* 0x0000000605007c0c */ /* 0x000fe2000bfa6270 */
[----:B-1----:R-:W-:-:S04]  /*dcb0*/  IMAD.WIDE R2, R29, 0x4, R2 ;  /* 0x000000041d027825 */ /* 0x002fc800078e0202 */
[----:B------:R-:W1:Y:S01]  /*dcc0*/  @!P0 LDC R5, c[0x0][0x3a0] ;  /* 0x0000e800ff058b82 */ /* 0x000e620000000800 */
[----:B------:R-:W1:Y:S04]  /*dcd0*/  @!P0 LDG.E R0, desc[UR14][R2.64] ;  /* 0x0000000e02008981 */ /* 0x000e68000c1e1900 */
[----:B------:R3:W5:Y:S03]  /*dce0*/  @!P1 LDG.E R4, desc[UR14][R2.64+0x4] ;  /* 0x0000040e02049981 */ /* 0x000766000c1e1900 */
[----:B------:R-:W3:Y:S01]  /*dcf0*/  @!P1 LDC R11, c[0x0][0x39c] ;  /* 0x0000e700ff0b9b82 */ /* 0x000ee20000000800 */
[----:B------:R1:W5:Y:S04]  /*dd00*/  @!P3 LDG.E R7, desc[UR14][R2.64+0xc] ;  /* 0x00000c0e0207b981 */ /* 0x000368000c1e1900 */
[----:B------:R1:W5:Y:S03]  /*dd10*/  @!P4 LDG.E R8, desc[UR14][R2.64+0x10] ;  /* 0x0000100e0208c981 */ /* 0x000366000c1e1900 */
[----:B------:R-:W1:Y:S01]  /*dd20*/  @!P1 LDC R12, c[0x0][0x3a0] ;  /* 0x0000e800ff0c9b82 */ /* 0x000e620000000800 */
[----:B------:R1:W5:Y:S01]  /*dd30*/  @!P5 LDG.E R9, desc[UR14][R2.64+0x14] ;  /* 0x0000140e0209d981 */ /* 0x000362000c1e1900 */
[----:B------:R-:W-:-:S06]  /*dd40*/  IADD3 R70, PT, PT, R70, 0x6, RZ ;  /* 0x0000000646467810 */ /* 0x000fcc0007ffe0ff */
[----:B------:R-:W1:Y:S01]  /*dd50*/  @!P3 LDC R15, c[0x0][0x39c] ;  /* 0x0000e700ff0fbb82 */ /* 0x000e620000000800 */
[----:B------:R-:W-:Y:S01]  /*dd60*/  ISETP.GE.AND P6, PT, R70, UR6, PT ;  /* 0x0000000646007c0c */ /* 0x000fe2000bfc6270 */
[----:B------:R1:W5:Y:S06]  /*dd70*/  @!P2 LDG.E R6, desc[UR14][R2.64+0x8] ;  /* 0x0000080e0206a981 */ /* 0x00036c000c1e1900 */
[----:B----4-:R-:W4:Y:S08]  /*dd80*/  @!P3 LDC R21, c[0x0][0x3a0] ;  /* 0x0000e800ff15bb82 */ /* 0x010f300000000800 */
[----:B------:R-:W1:Y:S08]  /*dd90*/  @!P4 LDC R22, c[0x0][0x39c] ;  /* 0x0000e700ff16cb82 */ /* 0x000e700000000800 */
[----:B------:R-:W1:Y:S08]  /*dda0*/  @!P4 LDC R23, c[0x0][0x3a0] ;  /* 0x0000e800ff17cb82 */ /* 0x000e700000000800 */
[----:B------:R-:W1:Y:S08]  /*ddb0*/  @!P5 LDC R25, c[0x0][0x39c] ;  /* 0x0000e700ff19db82 */ /* 0x000e700000000800 */
[----:B------:R-:W1:Y:S01]  /*ddc0*/  @!P5 LDC R24, c[0x0][0x3a0] ;  /* 0x0000e800ff18db82 */ /* 0x000e620000000800 */
[----:B------:R-:W-:Y:S01]  /*ddd0*/  P2R R26, PR, RZ, 0x4 ;  /* 0x00000004ff1a7803 */ /* 0x000fe20000000000 */
[----:B--2---:R-:W-:Y:S01]  /*dde0*/  @!P0 FMUL R17, R17, R10 ;  /* 0x0000000a11118220 */ /* 0x004fe20000400000 */
[----:B------:R-:W-:Y:S05]  /*ddf0*/  BSSY.RECONVERGENT B0, `(.L_x_58) ;  /* 0x000000f000007945 */ /* 0x000fea0003800200 */
[----:B------:R-:W2:Y:S08]  /*de00*/  @!P2 LDC R20, c[0x0][0x39c] ;  /* 0x0000e700ff14ab82 */ /* 0x000eb00000000800 */
[----:B------:R-:W1:Y:S01]  /*de10*/  @!P2 LDC R13, c[0x0][0x3a0] ;  /* 0x0000e800ff0dab82 */ /* 0x000e620000000800 */
[----:B------:R-:W-:Y:S01]  /*de20*/  ISETP.GE.AND P2, PT, R28, UR6, PT ;  /* 0x000000061c007c0c */ /* 0x000fe2000bf46270 */
[----:B-1----:R-:W-:-:S03]  /*de30*/  @!P0 FFMA R17, R0, R5, R17 ;  /* 0x0000000500118223 */ /* 0x002fc60000000011 */
[----:B------:R-:W-:Y:S01]  /*de40*/  P2R R0, PR, RZ, 0x4 ;  /* 0x00000004ff007803 */ /* 0x000fe20000000000 */
[----:B---3--:R-:W-:Y:S01]  /*de50*/  @!P1 FMUL R5, R14, R11 ;  /* 0x0000000b0e059220 */ /* 0x008fe20000400000 */
[----:B------:R-:W-:Y:S01]  /*de60*/  ISETP.NE.AND P2, PT, R26, RZ, PT ;  /* 0x000000ff1a00720c */ /* 0x000fe20003f45270 */
[----:B--2-4-:R-:W-:-:S12]  /*de70*/  @P6 BRA `(.L_x_59) ;  /* 0x0000000000186947 */ /* 0x014fd80003800000 */
[----:B------:R-:W2:Y:S01]  /*de80*/  LDG.E R0, desc[UR14][R2.64+0x18] ;  /* 0x0000180e02007981 */ /* 0x000ea2000c1e1900 */
[----:B------:R-:W1:Y:S01]  /*de90*/  LDCU UR4, c[0x0][0x39c] ;  /* 0x00007380ff0477ac */ /* 0x000e620008000800 */
[----:B------:R-:W2:Y:S01]  /*dea0*/  LDCU UR5, c[0x0][0x3a0] ;  /* 0x00007400ff0577ac */ /* 0x000ea20008000800 */
[----:B-1----:R-:W-:-:S04]  /*deb0*/  FMUL R71, R71, UR4 ;  /* 0x0000000447477c20 */ /* 0x002fc80008400000 */
[----:B--2---:R-:W-:-:S05]  /*dec0*/  FFMA R71, R0, UR5, R71 ;  /* 0x0000000500477c23 */ /* 0x004fca0008000047 */
[----:B------:R1:W-:Y:S02]  /*ded0*/  STG.E desc[UR14][R2.64+0x18], R71 ;  /* 0x0000184702007986 */ /* 0x0003e4000c10190e */
.L_x_59:
[----:B------:R-:W-:Y:S05]  /*dee0*/  BSYNC.RECONVERGENT B0 ;  /* 0x0000000000007941 */ /* 0x000fea0003800200 */
.L_x_58:
[----:B------:R-:W-:Y:S01]  /*def0*/  ISETP.GE.AND P6, PT, R28, UR6, PT ;  /* 0x000000061c007c0c */ /* 0x000fe2000bfc6270 */
[----:B------:R-:W-:Y:S01]  /*df00*/  @!P2 FMUL R19, R19, R20 ;  /* 0x000000141313a220 */ /* 0x000fe20000400000 */
[----:B------:R-:W-:Y:S01]  /*df10*/  @!P3 FMUL R16, R16, R15 ;  /* 0x0000000f1010b220 */ /* 0x000fe20000400000 */
[----:B------:R-:W-:Y:S01]  /*df20*/  @!P4 FMUL R69, R69, R22 ;  /* 0x000000164545c220 */ /* 0x000fe20000400000 */
[----:B------:R-:W-:Y:S01]  /*df30*/  @!P5 FMUL R18, R18, R25 ;  /* 0x000000191212d220 */ /* 0x000fe20000400000 */
[----:B-----5:R-:W-:Y:S01]  /*df40*/  @!P1 FFMA R5, R4, R12, R5 ;  /* 0x0000000c04059223 */ /* 0x020fe20000000005 */
[----:B------:R-:W-:Y:S01]  /*df50*/  @!P2 FFMA R19, R6, R13, R19 ;  /* 0x0000000d0613a223 */ /* 0x000fe20000000013 */
[----:B------:R-:W-:Y:S01]  /*df60*/  @!P3 FFMA R7, R7, R21, R16 ;  /* 0x000000150707b223 */ /* 0x000fe20000000010 */
[----:B------:R-:W-:Y:S01]  /*df70*/  @!P4 FFMA R69, R8, R23, R69 ;  /* 0x000000170845c223 */ /* 0x000fe20000000045 */
[----:B------:R-:W-:Y:S01]  /*df80*/  @!P5 FFMA R9, R9, R24, R18 ;  /* 0x000000180909d223 */ /* 0x000fe20000000012 */
[----:B------:R2:W-:Y:S04]  /*df90*/  @!P0 STG.E desc[UR14][R2.64], R17 ;  /* 0x0000001102008986 */ /* 0x0005e8000c10190e */
[----:B------:R2:W-:Y:S04]  /*dfa0*/  @!P1 STG.E desc[UR14][R2.64+0x4], R5 ;  /* 0x0000040502009986 */ /* 0x0005e8000c10190e */
[----:B------:R2:W-:Y:S04]  /*dfb0*/  @!P2 STG.E desc[UR14][R2.64+0x8], R19 ;  /* 0x000008130200a986 */ /* 0x0005e8000c10190e */
[----:B------:R2:W-:Y:S04]  /*dfc0*/  @!P3 STG.E desc[UR14][R2.64+0xc], R7 ;  /* 0x00000c070200b986 */ /* 0x0005e8000c10190e */
[----:B------:R2:W-:Y:S04]  /*dfd0*/  @!P4 STG.E desc[UR14][R2.64+0x10], R69 ;  /* 0x000010450200c986 */ /* 0x0005e8000c10190e */
[----:B------:R2:W-:Y:S01]  /*dfe0*/  @!P5 STG.E desc[UR14][R2.64+0x14], R9 ;  /* 0x000014090200d986 */ /* 0x0005e2000c10190e */
[----:B------:R-:W-:Y:S05]  /*dff0*/  @P6 EXIT ;  /* 0x000000000000694d */ /* 0x000fea0003800000 */
[----:B------:R-:W3:Y:S01]  /*e000*/  LDG.E R0, desc[UR14][R2.64+0x1c] ;  /* 0x00001c0e02007981 */ /* 0x000ee2000c1e1900 */
[----:B------:R-:W2:Y:S01]  /*e010*/  LDCU UR4, c[0x0][0x39c] ;  /* 0x00007380ff0477ac */ /* 0x000ea20008000800 */
[----:B------:R-:W3:Y:S01]  /*e020*/  LDCU UR5, c[0x0][0x3a0] ;  /* 0x00007400ff0577ac */ /* 0x000ee20008000800 */
[----:B--2---:R-:W-:-:S04]  /*e030*/  FMUL R5, R68, UR4 ;  /* 0x0000000444057c20 */ /* 0x004fc80008400000 */
[----:B---3--:R-:W-:-:S05]  /*e040*/  FFMA R5, R0, UR5, R5 ;  /* 0x0000000500057c23 */ /* 0x008fca0008000005 */
[----:B------:R-:W-:Y:S01]  /*e050*/  STG.E desc[UR14][R2.64+0x1c], R5 ;  /* 0x00001c0502007986 */ /* 0x000fe2000c10190e */
[----:B------:R-:W-:Y:S05]  /*e060*/  EXIT ;  /* 0x000000000000794d */ /* 0x000fea0003800000 */
.L_x_57:
[----:B-123--:R-:W1:Y:S01]  /*e070*/  LDC.64 R2, c[0x0][0x390] ;  /* 0x0000e400ff027b82 */ /* 0x00ee620000000a00 */
[----:B------:R-:W2:Y:S01]  /*e080*/  LDCU UR4, c[0x0][0x3a0] ;  /* 0x00007400ff0477ac */ /* 0x000ea20008000800 */
[----:B------:R-:W3:Y:S01]  /*e090*/  LDCU UR5, c[0x0][0x39c] ;  /* 0x00007380ff0577ac */ /* 0x000ee20008000800 */
[----:B-1----:R-:W-:-:S05]  /*e0a0*/  IMAD.WIDE R2, R29, 0x4, R2 ;  /* 0x000000041d027825 */ /* 0x002fca00078e0202 */
[----:B------:R-:W2:Y:S04]  /*e0b0*/  LDG.E.128 R4, desc[UR14][R2.64] ;  /* 0x0000000e02047981 */ /* 0x000ea8000c1e1d00 */
[----:B------:R-:W5:Y:S01]  /*e0c0*/  LDG.E.128 R8, desc[UR14][R2.64+0x10] ;  /* 0x0000100e02087981 */ /* 0x000f62000c1e1d00 */
[----:B--2---:R-:W-:Y:S01]  /*e0d0*/  FMUL R4, R4, UR4 ;  /* 0x0000000404047c20 */ /* 0x004fe20008400000 */
[----:B------:R-:W-:Y:S01]  /*e0e0*/  FMUL R5, R5, UR4 ;  /* 0x0000000405057c20 */ /* 0x000fe20008400000 */
[----:B------:R-:W-:Y:S01]  /*e0f0*/  FMUL R6, R6, UR4 ;  /* 0x0000000406067c20 */ /* 0x000fe20008400000 */
[----:B------:R-:W-:Y:S01]  /*e100*/  FMUL R7, R7, UR4 ;  /* 0x0000000407077c20 */ /* 0x000fe20008400000 */
[----:B-----5:R-:W-:Y:S01]  /*e110*/  FMUL R8, R8, UR4 ;  /* 0x0000000408087c20 */ /* 0x020fe20008400000 */
        /* <DEDUP_REMOVED lines=11> */
[----:B------:R-:W-:Y:S04]  /*e1d0*/  STG.E.128 desc[UR14][R2.64], R4 ;  /* 0x0000000402007986 */ /* 0x000fe8000c101d0e */
[----:B------:R-:W-:Y:S01]  /*e1e0*/  STG.E.128 desc[UR14][R2.64+0x10], R8 ;  /* 0x0000100802007986 */ /* 0x000fe2000c101d0e */
[----:B------:R-:W-:Y:S05]  /*e1f0*/  EXIT ;  /* 0x000000000000794d */ /* 0x000fea0003800000 */
.L_x_60:
[----:B------:R-:W-:-:S00]  /*e200*/  BRA `(.L_x_60) ;  /* 0xfffffffc00fc7947 */ /* 0x000fc0000383ffff */
[----:B------:R-:W-:-:S00]  /*e210*/  NOP ;  /* 0x0000000000007918 */ /* 0x000fc00000000000 */
        /* <DEDUP_REMOVED lines=14> */
.L_x_61:


//--------------------- .nv.shared._Z5sgemmPKfS0_Pfiff --------------------------
	.section	.nv.shared._Z5sgemmPKfS0_Pfiff,"aw",@nobits
	.sectionflags	@""
	.align	4
.nv.shared._Z5sgemmPKfS0_Pfiff:
	.zero		36864


//--------------------- .nv.shared.reserved.0     --------------------------
	.section	.nv.shared.reserved.0,"aw",@nobits
	.weak		__nv_reservedSMEM_offset_0_alias
	.size		__nv_reservedSMEM_offset_0_alias, 0, 64
	.other		__nv_reservedSMEM_offset_0_alias,@"STO_CUDA_RESERVED_SHARED STV_DEFAULT"
__nv_reservedSMEM_offset_0_alias:
	.zero		0
	.zero		64


//--------------------- .nv.constant0._Z5sgemmPKfS0_Pfiff --------------------------
	.section	.nv.constant0._Z5sgemmPKfS0_Pfiff,"a",@progbits
	.sectionflags	@""
	.align	4
.nv.constant0._Z5sgemmPKfS0_Pfiff:
	.zero		932


//--------------------- SYMBOLS --------------------------

	.type		.nv.reservedSmem.offset0,@object
	.size		.nv.reservedSmem.offset0,0x4
	.type		.nv.reservedSmem.cap,@object
	.size		.nv.reservedSmem.cap,0x4
